//
// Generated by NVIDIA NVVM Compiler
//
// Compiler Build ID: CL-36424714
// Cuda compilation tools, release 13.0, V13.0.88
// Based on NVVM 20.0.0
//

.version 9.0
.target sm_100
.address_size 64

	// .globl	_Z23reduce_by_key_kernel_v1PiS_PfiiS0_
// _ZZ23reduce_by_key_kernel_v1PiS_PfiiS0_E7sm_keys has been demoted
// _ZZ23reduce_by_key_kernel_v1PiS_PfiiS0_E7sm_vals has been demoted
.global .align 1 .b8 _ZN30_INTERNAL_9bca9d83_4_k_cu_main4cuda3std3__45__cpo5beginE[1];
.global .align 1 .b8 _ZN30_INTERNAL_9bca9d83_4_k_cu_main4cuda3std3__45__cpo3endE[1];
.global .align 1 .b8 _ZN30_INTERNAL_9bca9d83_4_k_cu_main4cuda3std3__45__cpo6cbeginE[1];
.global .align 1 .b8 _ZN30_INTERNAL_9bca9d83_4_k_cu_main4cuda3std3__45__cpo4cendE[1];
.global .align 1 .b8 _ZN30_INTERNAL_9bca9d83_4_k_cu_main4cuda3std3__45__cpo6rbeginE[1];
.global .align 1 .b8 _ZN30_INTERNAL_9bca9d83_4_k_cu_main4cuda3std3__45__cpo4rendE[1];
.global .align 1 .b8 _ZN30_INTERNAL_9bca9d83_4_k_cu_main4cuda3std3__45__cpo7crbeginE[1];
.global .align 1 .b8 _ZN30_INTERNAL_9bca9d83_4_k_cu_main4cuda3std3__45__cpo5crendE[1];
.global .align 1 .b8 _ZN30_INTERNAL_9bca9d83_4_k_cu_main4cuda3std3__432_GLOBAL__N__9bca9d83_4_k_cu_main6ignoreE[1];
.global .align 1 .b8 _ZN30_INTERNAL_9bca9d83_4_k_cu_main4cuda3std3__419piecewise_constructE[1];
.global .align 1 .b8 _ZN30_INTERNAL_9bca9d83_4_k_cu_main4cuda3std3__48in_placeE[1];
.global .align 1 .b8 _ZN30_INTERNAL_9bca9d83_4_k_cu_main4cuda3std3__420unreachable_sentinelE[1];
.global .align 1 .b8 _ZN30_INTERNAL_9bca9d83_4_k_cu_main4cuda3std3__47nulloptE[1];
.global .align 1 .b8 _ZN30_INTERNAL_9bca9d83_4_k_cu_main4cuda3std3__48unexpectE[1];
.global .align 1 .b8 _ZN30_INTERNAL_9bca9d83_4_k_cu_main4cuda3std6ranges3__45__cpo4swapE[1];
.global .align 1 .b8 _ZN30_INTERNAL_9bca9d83_4_k_cu_main4cuda3std6ranges3__45__cpo9iter_moveE[1];
.global .align 1 .b8 _ZN30_INTERNAL_9bca9d83_4_k_cu_main4cuda3std6ranges3__45__cpo5beginE[1];
.global .align 1 .b8 _ZN30_INTERNAL_9bca9d83_4_k_cu_main4cuda3std6ranges3__45__cpo3endE[1];
.global .align 1 .b8 _ZN30_INTERNAL_9bca9d83_4_k_cu_main4cuda3std6ranges3__45__cpo6cbeginE[1];
.global .align 1 .b8 _ZN30_INTERNAL_9bca9d83_4_k_cu_main4cuda3std6ranges3__45__cpo4cendE[1];
.global .align 1 .b8 _ZN30_INTERNAL_9bca9d83_4_k_cu_main4cuda3std6ranges3__45__cpo7advanceE[1];
.global .align 1 .b8 _ZN30_INTERNAL_9bca9d83_4_k_cu_main4cuda3std6ranges3__45__cpo9iter_swapE[1];
.global .align 1 .b8 _ZN30_INTERNAL_9bca9d83_4_k_cu_main4cuda3std6ranges3__45__cpo4nextE[1];
.global .align 1 .b8 _ZN30_INTERNAL_9bca9d83_4_k_cu_main4cuda3std6ranges3__45__cpo4prevE[1];
.global .align 1 .b8 _ZN30_INTERNAL_9bca9d83_4_k_cu_main4cuda3std6ranges3__45__cpo4dataE[1];
.global .align 1 .b8 _ZN30_INTERNAL_9bca9d83_4_k_cu_main4cuda3std6ranges3__45__cpo5cdataE[1];
.global .align 1 .b8 _ZN30_INTERNAL_9bca9d83_4_k_cu_main4cuda3std6ranges3__45__cpo4sizeE[1];
.global .align 1 .b8 _ZN30_INTERNAL_9bca9d83_4_k_cu_main4cuda3std6ranges3__45__cpo5ssizeE[1];
.global .align 1 .b8 _ZN30_INTERNAL_9bca9d83_4_k_cu_main4cuda3std6ranges3__45__cpo8distanceE[1];
.global .align 1 .b8 _ZN30_INTERNAL_9bca9d83_4_k_cu_main6thrust24THRUST_300001_SM_1000_NS8cuda_cub3parE[1];
.global .align 1 .b8 _ZN30_INTERNAL_9bca9d83_4_k_cu_main6thrust24THRUST_300001_SM_1000_NS8cuda_cub10par_nosyncE[1];
.global .align 1 .b8 _ZN30_INTERNAL_9bca9d83_4_k_cu_main6thrust24THRUST_300001_SM_1000_NS6system6detail10sequential3seqE[1];
.global .align 1 .b8 _ZN30_INTERNAL_9bca9d83_4_k_cu_main6thrust24THRUST_300001_SM_1000_NS12placeholders2_1E[1];
.global .align 1 .b8 _ZN30_INTERNAL_9bca9d83_4_k_cu_main6thrust24THRUST_300001_SM_1000_NS12placeholders2_2E[1];
.global .align 1 .b8 _ZN30_INTERNAL_9bca9d83_4_k_cu_main6thrust24THRUST_300001_SM_1000_NS12placeholders2_3E[1];
.global .align 1 .b8 _ZN30_INTERNAL_9bca9d83_4_k_cu_main6thrust24THRUST_300001_SM_1000_NS12placeholders2_4E[1];
.global .align 1 .b8 _ZN30_INTERNAL_9bca9d83_4_k_cu_main6thrust24THRUST_300001_SM_1000_NS12placeholders2_5E[1];
.global .align 1 .b8 _ZN30_INTERNAL_9bca9d83_4_k_cu_main6thrust24THRUST_300001_SM_1000_NS12placeholders2_6E[1];
.global .align 1 .b8 _ZN30_INTERNAL_9bca9d83_4_k_cu_main6thrust24THRUST_300001_SM_1000_NS12placeholders2_7E[1];
.global .align 1 .b8 _ZN30_INTERNAL_9bca9d83_4_k_cu_main6thrust24THRUST_300001_SM_1000_NS12placeholders2_8E[1];
.global .align 1 .b8 _ZN30_INTERNAL_9bca9d83_4_k_cu_main6thrust24THRUST_300001_SM_1000_NS12placeholders2_9E[1];
.global .align 1 .b8 _ZN30_INTERNAL_9bca9d83_4_k_cu_main6thrust24THRUST_300001_SM_1000_NS12placeholders3_10E[1];
.global .align 1 .b8 _ZN30_INTERNAL_9bca9d83_4_k_cu_main6thrust24THRUST_300001_SM_1000_NS3seqE[1];
.extern .shared .align 16 .b8 _ZN6thrust24THRUST_300001_SM_1000_NS8cuda_cub4core6detail5shmemE[];

.visible .entry _Z23reduce_by_key_kernel_v1PiS_PfiiS0_(
	.param .u64 .ptr .align 1 _Z23reduce_by_key_kernel_v1PiS_PfiiS0__param_0,
	.param .u64 .ptr .align 1 _Z23reduce_by_key_kernel_v1PiS_PfiiS0__param_1,
	.param .u64 .ptr .align 1 _Z23reduce_by_key_kernel_v1PiS_PfiiS0__param_2,
	.param .u32 _Z23reduce_by_key_kernel_v1PiS_PfiiS0__param_3,
	.param .u32 _Z23reduce_by_key_kernel_v1PiS_PfiiS0__param_4,
	.param .u64 .ptr .align 1 _Z23reduce_by_key_kernel_v1PiS_PfiiS0__param_5
)
{
	.reg .pred 	%p<7>;
	.reg .b32 	%r<24>;
	.reg .b32 	%f<4>;
	.reg .b64 	%rd<16>;
	// demoted variable
	.shared .align 4 .b8 _ZZ23reduce_by_key_kernel_v1PiS_PfiiS0_E7sm_keys[1024];
	// demoted variable
	.shared .align 4 .b8 _ZZ23reduce_by_key_kernel_v1PiS_PfiiS0_E7sm_vals[1024];
	ld.param.u64 	%rd1, [_Z23reduce_by_key_kernel_v1PiS_PfiiS0__param_0];
	ld.param.u64 	%rd2, [_Z23reduce_by_key_kernel_v1PiS_PfiiS0__param_1];
	ld.param.u64 	%rd3, [_Z23reduce_by_key_kernel_v1PiS_PfiiS0__param_2];
	ld.param.u32 	%r6, [_Z23reduce_by_key_kernel_v1PiS_PfiiS0__param_3];
	ld.param.u32 	%r7, [_Z23reduce_by_key_kernel_v1PiS_PfiiS0__param_4];
	ld.param.u64 	%rd4, [_Z23reduce_by_key_kernel_v1PiS_PfiiS0__param_5];
	mov.u32 	%r1, %tid.x;
	setp.ge.s32 	%p1, %r1, %r6;
	shl.b32 	%r8, %r1, 2;
	mov.u32 	%r9, _ZZ23reduce_by_key_kernel_v1PiS_PfiiS0_E7sm_vals;
	add.s32 	%r2, %r9, %r8;
	@%p1 bra 	$L__BB0_2;
	cvta.to.global.u64 	%rd5, %rd2;
	mul.wide.u32 	%rd6, %r1, 4;
	add.s64 	%rd7, %rd5, %rd6;
	ld.global.u32 	%r10, [%rd7];
	mov.u32 	%r12, _ZZ23reduce_by_key_kernel_v1PiS_PfiiS0_E7sm_keys;
	add.s32 	%r13, %r12, %r8;
	st.shared.u32 	[%r13], %r10;
	mov.b32 	%r14, 0;
	st.shared.u32 	[%r2], %r14;
$L__BB0_2:
	bar.sync 	0;
	setp.ge.s32 	%p2, %r1, %r7;
	@%p2 bra 	$L__BB0_8;
	cvta.to.global.u64 	%rd8, %rd1;
	mul.wide.u32 	%rd9, %r1, 4;
	add.s64 	%rd10, %rd8, %rd9;
	ld.global.u32 	%r3, [%rd10];
	cvta.to.global.u64 	%rd11, %rd3;
	add.s64 	%rd12, %rd11, %rd9;
	ld.global.f32 	%f1, [%rd12];
	setp.lt.s32 	%p3, %r6, 1;
	@%p3 bra 	$L__BB0_8;
	mov.b32 	%r23, 0;
	mov.u32 	%r17, _ZZ23reduce_by_key_kernel_v1PiS_PfiiS0_E7sm_keys;
$L__BB0_5:
	shl.b32 	%r16, %r23, 2;
	add.s32 	%r18, %r17, %r16;
	ld.shared.u32 	%r19, [%r18];
	setp.ne.s32 	%p4, %r3, %r19;
	@%p4 bra 	$L__BB0_7;
	add.s32 	%r22, %r9, %r16;
	atom.shared.add.f32 	%f2, [%r22], %f1;
	bra.uni 	$L__BB0_8;
$L__BB0_7:
	add.s32 	%r23, %r23, 1;
	setp.ne.s32 	%p5, %r23, %r6;
	@%p5 bra 	$L__BB0_5;
$L__BB0_8:
	setp.ge.s32 	%p6, %r1, %r6;
	bar.sync 	0;
	@%p6 bra 	$L__BB0_10;
	ld.shared.f32 	%f3, [%r2];
	cvta.to.global.u64 	%rd13, %rd4;
	mul.wide.u32 	%rd14, %r1, 4;
	add.s64 	%rd15, %rd13, %rd14;
	st.global.f32 	[%rd15], %f3;
$L__BB0_10:
	ret;

}
	// .globl	_ZN6thrust24THRUST_300001_SM_1000_NS8cuda_cub4core6detail13_kernel_agentINS1_15__reduce_by_key9InitAgentIN3cub18CUB_300001_SM_100024ReduceByKeyScanTileStateIfiLb1EEEiPiEEJSA_iSB_EEEvDpT0_
.visible .entry _ZN6thrust24THRUST_300001_SM_1000_NS8cuda_cub4core6detail13_kernel_agentINS1_15__reduce_by_key9InitAgentIN3cub18CUB_300001_SM_100024ReduceByKeyScanTileStateIfiLb1EEEiPiEEJSA_iSB_EEEvDpT0_(
	.param .align 8 .b8 _ZN6thrust24THRUST_300001_SM_1000_NS8cuda_cub4core6detail13_kernel_agentINS1_15__reduce_by_key9InitAgentIN3cub18CUB_300001_SM_100024ReduceByKeyScanTileStateIfiLb1EEEiPiEEJSA_iSB_EEEvDpT0__param_0[8],
	.param .u32 _ZN6thrust24THRUST_300001_SM_1000_NS8cuda_cub4core6detail13_kernel_agentINS1_15__reduce_by_key9InitAgentIN3cub18CUB_300001_SM_100024ReduceByKeyScanTileStateIfiLb1EEEiPiEEJSA_iSB_EEEvDpT0__param_1,
	.param .u64 .ptr .align 1 _ZN6thrust24THRUST_300001_SM_1000_NS8cuda_cub4core6detail13_kernel_agentINS1_15__reduce_by_key9InitAgentIN3cub18CUB_300001_SM_100024ReduceByKeyScanTileStateIfiLb1EEEiPiEEJSA_iSB_EEEvDpT0__param_2
)
.maxntid 128
{
	.reg .pred 	%p<6>;
	.reg .b32 	%r<9>;
	.reg .b64 	%rd<12>;

	ld.param.u64 	%rd3, [_ZN6thrust24THRUST_300001_SM_1000_NS8cuda_cub4core6detail13_kernel_agentINS1_15__reduce_by_key9InitAgentIN3cub18CUB_300001_SM_100024ReduceByKeyScanTileStateIfiLb1EEEiPiEEJSA_iSB_EEEvDpT0__param_0];
	ld.param.u32 	%r4, [_ZN6thrust24THRUST_300001_SM_1000_NS8cuda_cub4core6detail13_kernel_agentINS1_15__reduce_by_key9InitAgentIN3cub18CUB_300001_SM_100024ReduceByKeyScanTileStateIfiLb1EEEiPiEEJSA_iSB_EEEvDpT0__param_1];
	ld.param.u64 	%rd2, [_ZN6thrust24THRUST_300001_SM_1000_NS8cuda_cub4core6detail13_kernel_agentINS1_15__reduce_by_key9InitAgentIN3cub18CUB_300001_SM_100024ReduceByKeyScanTileStateIfiLb1EEEiPiEEJSA_iSB_EEEvDpT0__param_2];
	cvta.to.global.u64 	%rd1, %rd3;
	mov.u32 	%r1, %ctaid.x;
	mov.u32 	%r5, %ntid.x;
	mov.u32 	%r2, %tid.x;
	mad.lo.s32 	%r3, %r1, %r5, %r2;
	setp.ge.s32 	%p1, %r3, %r4;
	@%p1 bra 	$L__BB1_2;
	mul.wide.s32 	%rd4, %r3, 16;
	add.s64 	%rd5, %rd1, %rd4;
	mov.b64 	%rd6, 99;
	mov.b64 	%rd7, 0;
	st.global.v2.u64 	[%rd5+512], {%rd7, %rd6};
$L__BB1_2:
	setp.ne.s32 	%p2, %r1, 0;
	setp.gt.u32 	%p3, %r2, 31;
	or.pred  	%p4, %p2, %p3;
	@%p4 bra 	$L__BB1_4;
	mul.wide.u32 	%rd8, %r2, 16;
	add.s64 	%rd9, %rd1, %rd8;
	mov.b64 	%rd10, 0;
	st.global.v2.u64 	[%rd9], {%rd10, %rd10};
$L__BB1_4:
	or.b32  	%r7, %r1, %r2;
	setp.ne.s32 	%p5, %r7, 0;
	@%p5 bra 	$L__BB1_6;
	cvta.to.global.u64 	%rd11, %rd2;
	mov.b32 	%r8, 0;
	st.global.u32 	[%rd11], %r8;
$L__BB1_6:
	ret;

}
	// .globl	_ZN6thrust24THRUST_300001_SM_1000_NS8cuda_cub4core6detail13_kernel_agentINS1_15__reduce_by_key16ReduceByKeyAgentINS0_6detail15normal_iteratorINS0_10device_ptrIiEEEENS8_INS9_IfEEEESB_SD_N4cuda3std3__48equal_toIiEENSG_4plusIfEEPiiEEJSB_SD_SB_SD_SL_N3cub18CUB_300001_SM_100024ReduceByKeyScanTileStateIfiLb1EEESI_SK_iiEEEvDpT0_
.visible .entry _ZN6thrust24THRUST_300001_SM_1000_NS8cuda_cub4core6detail13_kernel_agentINS1_15__reduce_by_key16ReduceByKeyAgentINS0_6detail15normal_iteratorINS0_10device_ptrIiEEEENS8_INS9_IfEEEESB_SD_N4cuda3std3__48equal_toIiEENSG_4plusIfEEPiiEEJSB_SD_SB_SD_SL_N3cub18CUB_300001_SM_100024ReduceByKeyScanTileStateIfiLb1EEESI_SK_iiEEEvDpT0_(
	.param .align 8 .b8 _ZN6thrust24THRUST_300001_SM_1000_NS8cuda_cub4core6detail13_kernel_agentINS1_15__reduce_by_key16ReduceByKeyAgentINS0_6detail15normal_iteratorINS0_10device_ptrIiEEEENS8_INS9_IfEEEESB_SD_N4cuda3std3__48equal_toIiEENSG_4plusIfEEPiiEEJSB_SD_SB_SD_SL_N3cub18CUB_300001_SM_100024ReduceByKeyScanTileStateIfiLb1EEESI_SK_iiEEEvDpT0__param_0[8],
	.param .align 8 .b8 _ZN6thrust24THRUST_300001_SM_1000_NS8cuda_cub4core6detail13_kernel_agentINS1_15__reduce_by_key16ReduceByKeyAgentINS0_6detail15normal_iteratorINS0_10device_ptrIiEEEENS8_INS9_IfEEEESB_SD_N4cuda3std3__48equal_toIiEENSG_4plusIfEEPiiEEJSB_SD_SB_SD_SL_N3cub18CUB_300001_SM_100024ReduceByKeyScanTileStateIfiLb1EEESI_SK_iiEEEvDpT0__param_1[8],
	.param .align 8 .b8 _ZN6thrust24THRUST_300001_SM_1000_NS8cuda_cub4core6detail13_kernel_agentINS1_15__reduce_by_key16ReduceByKeyAgentINS0_6detail15normal_iteratorINS0_10device_ptrIiEEEENS8_INS9_IfEEEESB_SD_N4cuda3std3__48equal_toIiEENSG_4plusIfEEPiiEEJSB_SD_SB_SD_SL_N3cub18CUB_300001_SM_100024ReduceByKeyScanTileStateIfiLb1EEESI_SK_iiEEEvDpT0__param_2[8],
	.param .align 8 .b8 _ZN6thrust24THRUST_300001_SM_1000_NS8cuda_cub4core6detail13_kernel_agentINS1_15__reduce_by_key16ReduceByKeyAgentINS0_6detail15normal_iteratorINS0_10device_ptrIiEEEENS8_INS9_IfEEEESB_SD_N4cuda3std3__48equal_toIiEENSG_4plusIfEEPiiEEJSB_SD_SB_SD_SL_N3cub18CUB_300001_SM_100024ReduceByKeyScanTileStateIfiLb1EEESI_SK_iiEEEvDpT0__param_3[8],
	.param .u64 .ptr .align 1 _ZN6thrust24THRUST_300001_SM_1000_NS8cuda_cub4core6detail13_kernel_agentINS1_15__reduce_by_key16ReduceByKeyAgentINS0_6detail15normal_iteratorINS0_10device_ptrIiEEEENS8_INS9_IfEEEESB_SD_N4cuda3std3__48equal_toIiEENSG_4plusIfEEPiiEEJSB_SD_SB_SD_SL_N3cub18CUB_300001_SM_100024ReduceByKeyScanTileStateIfiLb1EEESI_SK_iiEEEvDpT0__param_4,
	.param .align 8 .b8 _ZN6thrust24THRUST_300001_SM_1000_NS8cuda_cub4core6detail13_kernel_agentINS1_15__reduce_by_key16ReduceByKeyAgentINS0_6detail15normal_iteratorINS0_10device_ptrIiEEEENS8_INS9_IfEEEESB_SD_N4cuda3std3__48equal_toIiEENSG_4plusIfEEPiiEEJSB_SD_SB_SD_SL_N3cub18CUB_300001_SM_100024ReduceByKeyScanTileStateIfiLb1EEESI_SK_iiEEEvDpT0__param_5[8],
	.param .align 1 .b8 _ZN6thrust24THRUST_300001_SM_1000_NS8cuda_cub4core6detail13_kernel_agentINS1_15__reduce_by_key16ReduceByKeyAgentINS0_6detail15normal_iteratorINS0_10device_ptrIiEEEENS8_INS9_IfEEEESB_SD_N4cuda3std3__48equal_toIiEENSG_4plusIfEEPiiEEJSB_SD_SB_SD_SL_N3cub18CUB_300001_SM_100024ReduceByKeyScanTileStateIfiLb1EEESI_SK_iiEEEvDpT0__param_6[1],
	.param .align 1 .b8 _ZN6thrust24THRUST_300001_SM_1000_NS8cuda_cub4core6detail13_kernel_agentINS1_15__reduce_by_key16ReduceByKeyAgentINS0_6detail15normal_iteratorINS0_10device_ptrIiEEEENS8_INS9_IfEEEESB_SD_N4cuda3std3__48equal_toIiEENSG_4plusIfEEPiiEEJSB_SD_SB_SD_SL_N3cub18CUB_300001_SM_100024ReduceByKeyScanTileStateIfiLb1EEESI_SK_iiEEEvDpT0__param_7[1],
	.param .u32 _ZN6thrust24THRUST_300001_SM_1000_NS8cuda_cub4core6detail13_kernel_agentINS1_15__reduce_by_key16ReduceByKeyAgentINS0_6detail15normal_iteratorINS0_10device_ptrIiEEEENS8_INS9_IfEEEESB_SD_N4cuda3std3__48equal_toIiEENSG_4plusIfEEPiiEEJSB_SD_SB_SD_SL_N3cub18CUB_300001_SM_100024ReduceByKeyScanTileStateIfiLb1EEESI_SK_iiEEEvDpT0__param_8,
	.param .u32 _ZN6thrust24THRUST_300001_SM_1000_NS8cuda_cub4core6detail13_kernel_agentINS1_15__reduce_by_key16ReduceByKeyAgentINS0_6detail15normal_iteratorINS0_10device_ptrIiEEEENS8_INS9_IfEEEESB_SD_N4cuda3std3__48equal_toIiEENSG_4plusIfEEPiiEEJSB_SD_SB_SD_SL_N3cub18CUB_300001_SM_100024ReduceByKeyScanTileStateIfiLb1EEESI_SK_iiEEEvDpT0__param_9
)
.maxntid 256
{
	.reg .pred 	%p<470>;
	.reg .b32 	%r<1628>;
	.reg .b32 	%f<490>;
	.reg .b64 	%rd<340>;

	ld.param.u64 	%rd1, [_ZN6thrust24THRUST_300001_SM_1000_NS8cuda_cub4core6detail13_kernel_agentINS1_15__reduce_by_key16ReduceByKeyAgentINS0_6detail15normal_iteratorINS0_10device_ptrIiEEEENS8_INS9_IfEEEESB_SD_N4cuda3std3__48equal_toIiEENSG_4plusIfEEPiiEEJSB_SD_SB_SD_SL_N3cub18CUB_300001_SM_100024ReduceByKeyScanTileStateIfiLb1EEESI_SK_iiEEEvDpT0__param_5];
	ld.param.u64 	%rd2, [_ZN6thrust24THRUST_300001_SM_1000_NS8cuda_cub4core6detail13_kernel_agentINS1_15__reduce_by_key16ReduceByKeyAgentINS0_6detail15normal_iteratorINS0_10device_ptrIiEEEENS8_INS9_IfEEEESB_SD_N4cuda3std3__48equal_toIiEENSG_4plusIfEEPiiEEJSB_SD_SB_SD_SL_N3cub18CUB_300001_SM_100024ReduceByKeyScanTileStateIfiLb1EEESI_SK_iiEEEvDpT0__param_0];
	ld.param.u64 	%rd3, [_ZN6thrust24THRUST_300001_SM_1000_NS8cuda_cub4core6detail13_kernel_agentINS1_15__reduce_by_key16ReduceByKeyAgentINS0_6detail15normal_iteratorINS0_10device_ptrIiEEEENS8_INS9_IfEEEESB_SD_N4cuda3std3__48equal_toIiEENSG_4plusIfEEPiiEEJSB_SD_SB_SD_SL_N3cub18CUB_300001_SM_100024ReduceByKeyScanTileStateIfiLb1EEESI_SK_iiEEEvDpT0__param_1];
	ld.param.u64 	%rd58, [_ZN6thrust24THRUST_300001_SM_1000_NS8cuda_cub4core6detail13_kernel_agentINS1_15__reduce_by_key16ReduceByKeyAgentINS0_6detail15normal_iteratorINS0_10device_ptrIiEEEENS8_INS9_IfEEEESB_SD_N4cuda3std3__48equal_toIiEENSG_4plusIfEEPiiEEJSB_SD_SB_SD_SL_N3cub18CUB_300001_SM_100024ReduceByKeyScanTileStateIfiLb1EEESI_SK_iiEEEvDpT0__param_3];
	ld.param.u64 	%rd59, [_ZN6thrust24THRUST_300001_SM_1000_NS8cuda_cub4core6detail13_kernel_agentINS1_15__reduce_by_key16ReduceByKeyAgentINS0_6detail15normal_iteratorINS0_10device_ptrIiEEEENS8_INS9_IfEEEESB_SD_N4cuda3std3__48equal_toIiEENSG_4plusIfEEPiiEEJSB_SD_SB_SD_SL_N3cub18CUB_300001_SM_100024ReduceByKeyScanTileStateIfiLb1EEESI_SK_iiEEEvDpT0__param_2];
	ld.param.u32 	%r344, [_ZN6thrust24THRUST_300001_SM_1000_NS8cuda_cub4core6detail13_kernel_agentINS1_15__reduce_by_key16ReduceByKeyAgentINS0_6detail15normal_iteratorINS0_10device_ptrIiEEEENS8_INS9_IfEEEESB_SD_N4cuda3std3__48equal_toIiEENSG_4plusIfEEPiiEEJSB_SD_SB_SD_SL_N3cub18CUB_300001_SM_100024ReduceByKeyScanTileStateIfiLb1EEESI_SK_iiEEEvDpT0__param_8];
	cvta.to.global.u64 	%rd4, %rd59;
	cvta.to.global.u64 	%rd5, %rd58;
	mov.u32 	%r1, %ctaid.x;
	mul.lo.s32 	%r2, %r1, 2304;
	sub.s32 	%r3, %r344, %r2;
	setp.lt.s32 	%p12, %r3, 2305;
	@%p12 bra 	$L__BB2_122;
	setp.ne.s32 	%p289, %r1, 0;
	@%p289 bra 	$L__BB2_52;
	mov.u32 	%r1556, %tid.x;
	and.b32  	%r1364, %r1556, 31;
	and.b32  	%r1365, %r1556, 992;
	add.s32 	%r1366, %r2, %r1364;
	mad.lo.s32 	%r1367, %r1365, 9, %r1366;
	mul.wide.u32 	%rd294, %r1367, 4;
	add.s64 	%rd276, %rd2, %rd294;
	// begin inline asm
	ld.global.nc.u32 %r1343, [%rd276];
	// end inline asm
	add.s64 	%rd277, %rd276, 128;
	// begin inline asm
	ld.global.nc.u32 %r1344, [%rd277];
	// end inline asm
	add.s64 	%rd278, %rd276, 256;
	// begin inline asm
	ld.global.nc.u32 %r1345, [%rd278];
	// end inline asm
	add.s64 	%rd279, %rd276, 384;
	// begin inline asm
	ld.global.nc.u32 %r1346, [%rd279];
	// end inline asm
	add.s64 	%rd280, %rd276, 512;
	// begin inline asm
	ld.global.nc.u32 %r1347, [%rd280];
	// end inline asm
	add.s64 	%rd281, %rd276, 640;
	// begin inline asm
	ld.global.nc.u32 %r1348, [%rd281];
	// end inline asm
	add.s64 	%rd282, %rd276, 768;
	// begin inline asm
	ld.global.nc.u32 %r1349, [%rd282];
	// end inline asm
	add.s64 	%rd283, %rd276, 896;
	// begin inline asm
	ld.global.nc.u32 %r1350, [%rd283];
	// end inline asm
	add.s64 	%rd284, %rd276, 1024;
	// begin inline asm
	ld.global.nc.u32 %r1351, [%rd284];
	// end inline asm
	// begin inline asm
	mov.u32 %r1352, %laneid;
	// end inline asm
	shr.u32 	%r6, %r1556, 5;
	mad.lo.s32 	%r1368, %r6, 288, %r1352;
	shl.b32 	%r1369, %r1368, 2;
	mov.u32 	%r1370, _ZN6thrust24THRUST_300001_SM_1000_NS8cuda_cub4core6detail5shmemE;
	add.s32 	%r1371, %r1370, %r1369;
	st.shared.u32 	[%r1371], %r1343;
	st.shared.u32 	[%r1371+128], %r1344;
	st.shared.u32 	[%r1371+256], %r1345;
	st.shared.u32 	[%r1371+384], %r1346;
	st.shared.u32 	[%r1371+512], %r1347;
	st.shared.u32 	[%r1371+640], %r1348;
	st.shared.u32 	[%r1371+768], %r1349;
	st.shared.u32 	[%r1371+896], %r1350;
	st.shared.u32 	[%r1371+1024], %r1351;
	bar.warp.sync 	-1;
	shl.b32 	%r1372, %r1352, 5;
	add.s32 	%r1373, %r1371, %r1372;
	ld.shared.u32 	%r7, [%r1373];
	ld.shared.u32 	%r8, [%r1373+4];
	ld.shared.u32 	%r9, [%r1373+8];
	ld.shared.u32 	%r10, [%r1373+12];
	ld.shared.u32 	%r11, [%r1373+16];
	ld.shared.u32 	%r12, [%r1373+20];
	ld.shared.u32 	%r13, [%r1373+24];
	ld.shared.u32 	%r14, [%r1373+28];
	ld.shared.u32 	%r15, [%r1373+32];
	bar.sync 	0;
	add.s64 	%rd285, %rd3, %rd294;
	// begin inline asm
	ld.global.nc.u32 %r1353, [%rd285];
	// end inline asm
	add.s64 	%rd286, %rd285, 128;
	// begin inline asm
	ld.global.nc.u32 %r1354, [%rd286];
	// end inline asm
	add.s64 	%rd287, %rd285, 256;
	// begin inline asm
	ld.global.nc.u32 %r1355, [%rd287];
	// end inline asm
	add.s64 	%rd288, %rd285, 384;
	// begin inline asm
	ld.global.nc.u32 %r1356, [%rd288];
	// end inline asm
	add.s64 	%rd289, %rd285, 512;
	// begin inline asm
	ld.global.nc.u32 %r1357, [%rd289];
	// end inline asm
	add.s64 	%rd290, %rd285, 640;
	// begin inline asm
	ld.global.nc.u32 %r1358, [%rd290];
	// end inline asm
	add.s64 	%rd291, %rd285, 768;
	// begin inline asm
	ld.global.nc.u32 %r1359, [%rd291];
	// end inline asm
	add.s64 	%rd292, %rd285, 896;
	// begin inline asm
	ld.global.nc.u32 %r1360, [%rd292];
	// end inline asm
	add.s64 	%rd293, %rd285, 1024;
	// begin inline asm
	ld.global.nc.u32 %r1361, [%rd293];
	// end inline asm
	st.shared.u32 	[%r1371], %r1353;
	st.shared.u32 	[%r1371+128], %r1354;
	st.shared.u32 	[%r1371+256], %r1355;
	st.shared.u32 	[%r1371+384], %r1356;
	st.shared.u32 	[%r1371+512], %r1357;
	st.shared.u32 	[%r1371+640], %r1358;
	st.shared.u32 	[%r1371+768], %r1359;
	st.shared.u32 	[%r1371+896], %r1360;
	st.shared.u32 	[%r1371+1024], %r1361;
	bar.warp.sync 	-1;
	ld.shared.f32 	%f1, [%r1373];
	ld.shared.f32 	%f2, [%r1373+4];
	ld.shared.f32 	%f3, [%r1373+8];
	ld.shared.f32 	%f4, [%r1373+12];
	ld.shared.f32 	%f5, [%r1373+16];
	ld.shared.f32 	%f6, [%r1373+20];
	ld.shared.f32 	%f7, [%r1373+24];
	ld.shared.f32 	%f8, [%r1373+28];
	ld.shared.f32 	%f9, [%r1373+32];
	bar.sync 	0;
	shl.b32 	%r1374, %r1556, 2;
	add.s32 	%r1375, %r1370, %r1374;
	add.s32 	%r16, %r1375, 1148;
	st.shared.u32 	[%r1375+1148], %r15;
	bar.sync 	0;
	setp.eq.s32 	%p399, %r1556, 0;
	mov.b32 	%r1550, 0;
	@%p399 bra 	$L__BB2_4;
	ld.shared.u32 	%r1551, [%r16+-4];
	setp.ne.s32 	%p400, %r1551, %r7;
	selp.u32 	%r1550, 1, 0, %p400;
$L__BB2_4:
	setp.ne.s32 	%p401, %r7, %r8;
	selp.u32 	%r1436, 1, 0, %p401;
	setp.ne.s32 	%p402, %r8, %r9;
	selp.u32 	%r1437, 1, 0, %p402;
	setp.ne.s32 	%p403, %r9, %r10;
	selp.u32 	%r1438, 1, 0, %p403;
	setp.ne.s32 	%p404, %r10, %r11;
	selp.u32 	%r1439, 1, 0, %p404;
	setp.ne.s32 	%p405, %r11, %r12;
	selp.u32 	%r1440, 1, 0, %p405;
	setp.ne.s32 	%p406, %r12, %r13;
	selp.u32 	%r1441, 1, 0, %p406;
	setp.ne.s32 	%p407, %r13, %r14;
	selp.u32 	%r1442, 1, 0, %p407;
	setp.ne.s32 	%p408, %r14, %r15;
	selp.u32 	%r1443, 1, 0, %p408;
	add.s32 	%r1444, %r1550, %r1436;
	add.f32 	%f408, %f1, %f2;
	selp.f32 	%f409, %f2, %f408, %p401;
	add.s32 	%r21, %r1444, %r1437;
	add.f32 	%f410, %f409, %f3;
	selp.f32 	%f411, %f3, %f410, %p402;
	add.s32 	%r1445, %r21, %r1438;
	add.f32 	%f412, %f411, %f4;
	selp.f32 	%f413, %f4, %f412, %p403;
	add.s32 	%r1446, %r1445, %r1439;
	add.f32 	%f414, %f413, %f5;
	selp.f32 	%f415, %f5, %f414, %p404;
	add.s32 	%r1447, %r1446, %r1440;
	add.f32 	%f416, %f415, %f6;
	selp.f32 	%f417, %f6, %f416, %p405;
	add.s32 	%r22, %r1447, %r1441;
	add.f32 	%f418, %f417, %f7;
	selp.f32 	%f419, %f7, %f418, %p406;
	add.s32 	%r23, %r22, %r1442;
	add.f32 	%f420, %f419, %f8;
	selp.f32 	%f421, %f8, %f420, %p407;
	add.s32 	%r1377, %r23, %r1443;
	add.f32 	%f422, %f421, %f9;
	selp.f32 	%f423, %f9, %f422, %p408;
	mov.b32 	%r1433, 1;
	mov.b32 	%r1434, 0;
	mov.b32 	%r1435, -1;
	// begin inline asm
	shfl.sync.up.b32 %r1376, %r1377, %r1433, %r1434, %r1435;
	// end inline asm
	mov.b32 	%r1382, %f423;
	// begin inline asm
	shfl.sync.up.b32 %r1381, %r1382, %r1433, %r1434, %r1435;
	// end inline asm
	mov.b32 	%f424, %r1381;
	setp.eq.s32 	%p409, %r1377, 0;
	add.f32 	%f425, %f423, %f424;
	selp.f32 	%f426, %f425, %f423, %p409;
	setp.lt.s32 	%p410, %r1352, 1;
	selp.f32 	%f427, %f423, %f426, %p410;
	selp.b32 	%r1448, 0, %r1376, %p410;
	add.s32 	%r1387, %r1448, %r1377;
	mov.b32 	%r1393, 2;
	// begin inline asm
	shfl.sync.up.b32 %r1386, %r1387, %r1393, %r1434, %r1435;
	// end inline asm
	mov.b32 	%r1392, %f427;
	// begin inline asm
	shfl.sync.up.b32 %r1391, %r1392, %r1393, %r1434, %r1435;
	// end inline asm
	mov.b32 	%f428, %r1391;
	setp.eq.s32 	%p411, %r1387, 0;
	add.f32 	%f429, %f427, %f428;
	selp.f32 	%f430, %f429, %f427, %p411;
	setp.lt.s32 	%p412, %r1352, 2;
	selp.f32 	%f431, %f427, %f430, %p412;
	selp.b32 	%r1449, 0, %r1386, %p412;
	add.s32 	%r1397, %r1449, %r1387;
	mov.b32 	%r1403, 4;
	// begin inline asm
	shfl.sync.up.b32 %r1396, %r1397, %r1403, %r1434, %r1435;
	// end inline asm
	mov.b32 	%r1402, %f431;
	// begin inline asm
	shfl.sync.up.b32 %r1401, %r1402, %r1403, %r1434, %r1435;
	// end inline asm
	mov.b32 	%f432, %r1401;
	setp.eq.s32 	%p413, %r1397, 0;
	add.f32 	%f433, %f431, %f432;
	selp.f32 	%f434, %f433, %f431, %p413;
	setp.lt.s32 	%p414, %r1352, 4;
	selp.f32 	%f435, %f431, %f434, %p414;
	selp.b32 	%r1450, 0, %r1396, %p414;
	add.s32 	%r1407, %r1450, %r1397;
	mov.b32 	%r1413, 8;
	// begin inline asm
	shfl.sync.up.b32 %r1406, %r1407, %r1413, %r1434, %r1435;
	// end inline asm
	mov.b32 	%r1412, %f435;
	// begin inline asm
	shfl.sync.up.b32 %r1411, %r1412, %r1413, %r1434, %r1435;
	// end inline asm
	mov.b32 	%f436, %r1411;
	setp.eq.s32 	%p415, %r1407, 0;
	add.f32 	%f437, %f435, %f436;
	selp.f32 	%f438, %f437, %f435, %p415;
	setp.lt.s32 	%p416, %r1352, 8;
	selp.f32 	%f439, %f435, %f438, %p416;
	selp.b32 	%r1451, 0, %r1406, %p416;
	add.s32 	%r1417, %r1451, %r1407;
	mov.b32 	%r1423, 16;
	// begin inline asm
	shfl.sync.up.b32 %r1416, %r1417, %r1423, %r1434, %r1435;
	// end inline asm
	mov.b32 	%r1422, %f439;
	// begin inline asm
	shfl.sync.up.b32 %r1421, %r1422, %r1423, %r1434, %r1435;
	// end inline asm
	mov.b32 	%f440, %r1421;
	setp.eq.s32 	%p417, %r1417, 0;
	add.f32 	%f441, %f439, %f440;
	selp.f32 	%f10, %f441, %f439, %p417;
	setp.lt.s32 	%p418, %r1352, 16;
	selp.f32 	%f442, %f439, %f10, %p418;
	selp.b32 	%r1452, 0, %r1416, %p418;
	add.s32 	%r1427, %r1452, %r1417;
	// begin inline asm
	shfl.sync.up.b32 %r1426, %r1427, %r1433, %r1434, %r1435;
	// end inline asm
	mov.b32 	%r1432, %f442;
	// begin inline asm
	shfl.sync.up.b32 %r1431, %r1432, %r1433, %r1434, %r1435;
	// end inline asm
	setp.ne.s32 	%p419, %r1352, 31;
	@%p419 bra 	$L__BB2_6;
	shl.b32 	%r1453, %r6, 3;
	mov.u32 	%r1454, _ZN6thrust24THRUST_300001_SM_1000_NS8cuda_cub4core6detail5shmemE;
	add.s32 	%r1455, %r1454, %r1453;
	mov.b32 	%r1456, %f10;
	st.shared.v2.u32 	[%r1455], {%r1427, %r1456};
$L__BB2_6:
	mov.b32 	%f443, %r1431;
	setp.ne.s32 	%p420, %r13, %r14;
	setp.ne.s32 	%p421, %r12, %r13;
	setp.ne.s32 	%p422, %r11, %r12;
	setp.ne.s32 	%p423, %r10, %r11;
	setp.ne.s32 	%p424, %r9, %r10;
	setp.ne.s32 	%p425, %r8, %r9;
	setp.ne.s32 	%p426, %r7, %r8;
	setp.ne.s32 	%p427, %r1556, 0;
	bar.sync 	0;
	ld.shared.v4.u32 	{%r27, %r1457, %r28, %r1458}, [_ZN6thrust24THRUST_300001_SM_1000_NS8cuda_cub4core6detail5shmemE];
	mov.b32 	%f444, %r1458;
	mov.b32 	%f445, %r1457;
	add.s32 	%r1459, %r28, %r27;
	setp.eq.s32 	%p428, %r28, 0;
	add.f32 	%f446, %f445, %f444;
	selp.f32 	%f447, %f446, %f444, %p428;
	setp.eq.s32 	%p429, %r6, 2;
	selp.f32 	%f448, %f447, %f445, %p429;
	selp.b32 	%r1460, %r1459, %r27, %p429;
	ld.shared.v4.u32 	{%r29, %r1461, %r30, %r1462}, [_ZN6thrust24THRUST_300001_SM_1000_NS8cuda_cub4core6detail5shmemE+16];
	mov.b32 	%f449, %r1462;
	mov.b32 	%f450, %r1461;
	add.s32 	%r1463, %r29, %r1459;
	setp.eq.s32 	%p430, %r29, 0;
	add.f32 	%f451, %f447, %f450;
	selp.f32 	%f452, %f451, %f450, %p430;
	setp.eq.s32 	%p431, %r6, 3;
	selp.f32 	%f453, %f452, %f448, %p431;
	selp.b32 	%r1464, %r1463, %r1460, %p431;
	add.s32 	%r1465, %r30, %r1463;
	setp.eq.s32 	%p432, %r30, 0;
	add.f32 	%f454, %f452, %f449;
	selp.f32 	%f455, %f454, %f449, %p432;
	setp.eq.s32 	%p433, %r6, 4;
	selp.f32 	%f456, %f455, %f453, %p433;
	selp.b32 	%r1466, %r1465, %r1464, %p433;
	ld.shared.v4.u32 	{%r31, %r1467, %r32, %r1468}, [_ZN6thrust24THRUST_300001_SM_1000_NS8cuda_cub4core6detail5shmemE+32];
	mov.b32 	%f457, %r1468;
	mov.b32 	%f458, %r1467;
	add.s32 	%r1469, %r31, %r1465;
	setp.eq.s32 	%p434, %r31, 0;
	add.f32 	%f459, %f455, %f458;
	selp.f32 	%f460, %f459, %f458, %p434;
	setp.eq.s32 	%p435, %r6, 5;
	selp.f32 	%f461, %f460, %f456, %p435;
	selp.b32 	%r1470, %r1469, %r1466, %p435;
	add.s32 	%r1471, %r32, %r1469;
	setp.eq.s32 	%p436, %r32, 0;
	add.f32 	%f462, %f460, %f457;
	selp.f32 	%f463, %f462, %f457, %p436;
	setp.eq.s32 	%p437, %r6, 6;
	selp.f32 	%f464, %f463, %f461, %p437;
	selp.b32 	%r1472, %r1471, %r1470, %p437;
	ld.shared.v4.u32 	{%r33, %r1473, %r34, %r1474}, [_ZN6thrust24THRUST_300001_SM_1000_NS8cuda_cub4core6detail5shmemE+48];
	mov.b32 	%f465, %r1474;
	mov.b32 	%f466, %r1473;
	add.s32 	%r1475, %r33, %r1471;
	setp.eq.s32 	%p438, %r33, 0;
	add.f32 	%f467, %f463, %f466;
	selp.f32 	%f468, %f467, %f466, %p438;
	setp.eq.s32 	%p439, %r6, 7;
	selp.f32 	%f469, %f468, %f464, %p439;
	selp.b32 	%r1476, %r1475, %r1472, %p439;
	add.s32 	%r35, %r34, %r1475;
	setp.eq.s32 	%p440, %r34, 0;
	add.f32 	%f470, %f468, %f465;
	selp.f32 	%f11, %f470, %f465, %p440;
	setp.eq.s32 	%p441, %r1476, 0;
	add.f32 	%f471, %f469, 0f00000000;
	selp.f32 	%f472, %f471, %f469, %p441;
	setp.lt.u32 	%p442, %r1556, 32;
	selp.f32 	%f473, 0f00000000, %f472, %p442;
	selp.b32 	%r1477, 0, %r1476, %p442;
	setp.eq.s32 	%p443, %r1426, 0;
	add.f32 	%f474, %f473, %f443;
	selp.f32 	%f475, %f474, %f443, %p443;
	setp.eq.s32 	%p444, %r1352, 0;
	selp.f32 	%f12, %f473, %f475, %p444;
	selp.b32 	%r1478, 0, %r1426, %p444;
	add.s32 	%r36, %r1477, %r1478;
	add.s32 	%r37, %r36, %r1550;
	setp.eq.s32 	%p445, %r1550, 0;
	add.f32 	%f476, %f1, %f12;
	selp.f32 	%f13, %f476, %f1, %p445;
	selp.u32 	%r1479, 1, 0, %p426;
	add.s32 	%r1480, %r1550, %r1479;
	add.s32 	%r38, %r1480, %r36;
	add.f32 	%f477, %f13, %f2;
	selp.f32 	%f14, %f2, %f477, %p426;
	add.s32 	%r39, %r21, %r36;
	add.f32 	%f478, %f14, %f3;
	selp.f32 	%f15, %f3, %f478, %p425;
	selp.u32 	%r1481, 1, 0, %p424;
	add.s32 	%r40, %r39, %r1481;
	add.f32 	%f479, %f15, %f4;
	selp.f32 	%f16, %f4, %f479, %p424;
	selp.u32 	%r1482, 1, 0, %p423;
	add.s32 	%r41, %r40, %r1482;
	add.f32 	%f480, %f16, %f5;
	selp.f32 	%f17, %f5, %f480, %p423;
	selp.u32 	%r1483, 1, 0, %p422;
	add.s32 	%r42, %r41, %r1483;
	add.f32 	%f481, %f17, %f6;
	selp.f32 	%f18, %f6, %f481, %p422;
	add.s32 	%r43, %r22, %r36;
	add.f32 	%f482, %f18, %f7;
	selp.f32 	%f19, %f7, %f482, %p421;
	add.s32 	%r44, %r23, %r36;
	add.f32 	%f483, %f19, %f8;
	selp.f32 	%f20, %f8, %f483, %p420;
	@%p427 bra 	$L__BB2_8;
	add.s64 	%rd295, %rd1, 512;
	mov.b32 	%r1484, %f11;
	mov.b64 	%rd296, {%r35, %r1484};
	mov.b64 	%rd297, 101;
	// begin inline asm
	st.relaxed.gpu.v2.u64 [%rd295], {%rd296, %rd297};
	// end inline asm
$L__BB2_8:
	setp.lt.s32 	%p446, %r35, 257;
	@%p446 bra 	$L__BB2_34;
	bar.sync 	0;
	@%p445 bra 	$L__BB2_11;
	shl.b32 	%r1485, %r36, 3;
	mov.u32 	%r1486, _ZN6thrust24THRUST_300001_SM_1000_NS8cuda_cub4core6detail5shmemE;
	add.s32 	%r1487, %r1486, %r1485;
	mov.b32 	%r1488, %f12;
	st.shared.v2.u32 	[%r1487], {%r1551, %r1488};
$L__BB2_11:
	setp.eq.s32 	%p457, %r7, %r8;
	@%p457 bra 	$L__BB2_13;
	shl.b32 	%r1489, %r37, 3;
	mov.u32 	%r1490, _ZN6thrust24THRUST_300001_SM_1000_NS8cuda_cub4core6detail5shmemE;
	add.s32 	%r1491, %r1490, %r1489;
	mov.b32 	%r1492, %f13;
	st.shared.v2.u32 	[%r1491], {%r7, %r1492};
$L__BB2_13:
	setp.eq.s32 	%p458, %r8, %r9;
	@%p458 bra 	$L__BB2_15;
	shl.b32 	%r1493, %r38, 3;
	mov.u32 	%r1494, _ZN6thrust24THRUST_300001_SM_1000_NS8cuda_cub4core6detail5shmemE;
	add.s32 	%r1495, %r1494, %r1493;
	mov.b32 	%r1496, %f14;
	st.shared.v2.u32 	[%r1495], {%r8, %r1496};
$L__BB2_15:
	setp.eq.s32 	%p459, %r9, %r10;
	@%p459 bra 	$L__BB2_17;
	shl.b32 	%r1497, %r39, 3;
	mov.u32 	%r1498, _ZN6thrust24THRUST_300001_SM_1000_NS8cuda_cub4core6detail5shmemE;
	add.s32 	%r1499, %r1498, %r1497;
	mov.b32 	%r1500, %f15;
	st.shared.v2.u32 	[%r1499], {%r9, %r1500};
$L__BB2_17:
	setp.eq.s32 	%p460, %r10, %r11;
	@%p460 bra 	$L__BB2_19;
	shl.b32 	%r1501, %r40, 3;
	mov.u32 	%r1502, _ZN6thrust24THRUST_300001_SM_1000_NS8cuda_cub4core6detail5shmemE;
	add.s32 	%r1503, %r1502, %r1501;
	mov.b32 	%r1504, %f16;
	st.shared.v2.u32 	[%r1503], {%r10, %r1504};
$L__BB2_19:
	setp.eq.s32 	%p461, %r11, %r12;
	@%p461 bra 	$L__BB2_21;
	shl.b32 	%r1505, %r41, 3;
	mov.u32 	%r1506, _ZN6thrust24THRUST_300001_SM_1000_NS8cuda_cub4core6detail5shmemE;
	add.s32 	%r1507, %r1506, %r1505;
	mov.b32 	%r1508, %f17;
	st.shared.v2.u32 	[%r1507], {%r11, %r1508};
$L__BB2_21:
	setp.eq.s32 	%p462, %r12, %r13;
	@%p462 bra 	$L__BB2_23;
	shl.b32 	%r1509, %r42, 3;
	mov.u32 	%r1510, _ZN6thrust24THRUST_300001_SM_1000_NS8cuda_cub4core6detail5shmemE;
	add.s32 	%r1511, %r1510, %r1509;
	mov.b32 	%r1512, %f18;
	st.shared.v2.u32 	[%r1511], {%r12, %r1512};
$L__BB2_23:
	setp.eq.s32 	%p463, %r13, %r14;
	@%p463 bra 	$L__BB2_25;
	shl.b32 	%r1513, %r43, 3;
	mov.u32 	%r1514, _ZN6thrust24THRUST_300001_SM_1000_NS8cuda_cub4core6detail5shmemE;
	add.s32 	%r1515, %r1514, %r1513;
	mov.b32 	%r1516, %f19;
	st.shared.v2.u32 	[%r1515], {%r13, %r1516};
$L__BB2_25:
	setp.eq.s32 	%p464, %r14, %r15;
	@%p464 bra 	$L__BB2_27;
	shl.b32 	%r1517, %r44, 3;
	mov.u32 	%r1518, _ZN6thrust24THRUST_300001_SM_1000_NS8cuda_cub4core6detail5shmemE;
	add.s32 	%r1519, %r1518, %r1517;
	mov.b32 	%r1520, %f20;
	st.shared.v2.u32 	[%r1519], {%r14, %r1520};
$L__BB2_27:
	bar.sync 	0;
	setp.ge.u32 	%p465, %r1556, %r35;
	@%p465 bra 	$L__BB2_322;
	add.s32 	%r1521, %r28, %r29;
	add.s32 	%r1522, %r1521, %r30;
	add.s32 	%r1523, %r1522, %r31;
	add.s32 	%r1524, %r1523, %r32;
	add.s32 	%r1525, %r1524, %r33;
	add.s32 	%r1526, %r1525, %r34;
	add.s32 	%r1527, %r1526, %r27;
	not.b32 	%r1528, %r1556;
	add.s32 	%r45, %r1527, %r1528;
	and.b32  	%r1529, %r45, 768;
	setp.eq.s32 	%p466, %r1529, 768;
	@%p466 bra 	$L__BB2_31;
	shr.u32 	%r1530, %r45, 8;
	add.s32 	%r1531, %r1530, 1;
	and.b32  	%r1532, %r1531, 3;
	mul.wide.u32 	%rd325, %r1556, 4;
	add.s64 	%rd331, %rd5, %rd325;
	add.s64 	%rd330, %rd4, %rd325;
	shl.b32 	%r1533, %r1556, 3;
	mov.u32 	%r1534, _ZN6thrust24THRUST_300001_SM_1000_NS8cuda_cub4core6detail5shmemE;
	add.s32 	%r1553, %r1534, %r1533;
	neg.s32 	%r1552, %r1532;
	shl.b32 	%r1535, %r1531, 8;
	and.b32  	%r1536, %r1535, 768;
	add.s32 	%r1556, %r1556, %r1536;
$L__BB2_30:
	.pragma "nounroll";
	ld.shared.v2.u32 	{%r1537, %r1538}, [%r1553];
	st.global.u32 	[%rd330], %r1537;
	st.global.u32 	[%rd331], %r1538;
	add.s64 	%rd331, %rd331, 1024;
	add.s64 	%rd330, %rd330, 1024;
	add.s32 	%r1553, %r1553, 2048;
	add.s32 	%r1552, %r1552, 1;
	setp.ne.s32 	%p467, %r1552, 0;
	@%p467 bra 	$L__BB2_30;
$L__BB2_31:
	setp.lt.u32 	%p468, %r45, 768;
	@%p468 bra 	$L__BB2_322;
	mul.wide.u32 	%rd326, %r1556, 4;
	add.s64 	%rd327, %rd326, 2048;
	add.s64 	%rd333, %rd4, %rd327;
	add.s64 	%rd332, %rd5, %rd327;
	shl.b32 	%r1539, %r1556, 3;
	mov.u32 	%r1540, _ZN6thrust24THRUST_300001_SM_1000_NS8cuda_cub4core6detail5shmemE;
	add.s32 	%r1541, %r1539, %r1540;
	add.s32 	%r1555, %r1541, 4096;
$L__BB2_33:
	ld.shared.v2.u32 	{%r1542, %r1543}, [%r1555+-4096];
	st.global.u32 	[%rd333+-2048], %r1542;
	st.global.u32 	[%rd332+-2048], %r1543;
	ld.shared.v2.u32 	{%r1544, %r1545}, [%r1555+-2048];
	st.global.u32 	[%rd333+-1024], %r1544;
	st.global.u32 	[%rd332+-1024], %r1545;
	ld.shared.v2.u32 	{%r1546, %r1547}, [%r1555];
	st.global.u32 	[%rd333], %r1546;
	st.global.u32 	[%rd332], %r1547;
	ld.shared.v2.u32 	{%r1548, %r1549}, [%r1555+2048];
	st.global.u32 	[%rd333+1024], %r1548;
	st.global.u32 	[%rd332+1024], %r1549;
	add.s32 	%r1556, %r1556, 1024;
	add.s64 	%rd333, %rd333, 4096;
	add.s64 	%rd332, %rd332, 4096;
	add.s32 	%r1555, %r1555, 8192;
	setp.lt.s32 	%p469, %r1556, %r35;
	@%p469 bra 	$L__BB2_33;
	bra.uni 	$L__BB2_322;
$L__BB2_34:
	@%p445 bra 	$L__BB2_36;
	mul.wide.s32 	%rd298, %r36, 4;
	add.s64 	%rd299, %rd4, %rd298;
	st.global.u32 	[%rd299], %r1551;
	add.s64 	%rd300, %rd5, %rd298;
	st.global.f32 	[%rd300], %f12;
$L__BB2_36:
	setp.eq.s32 	%p448, %r7, %r8;
	@%p448 bra 	$L__BB2_38;
	mul.wide.s32 	%rd301, %r37, 4;
	add.s64 	%rd302, %rd4, %rd301;
	st.global.u32 	[%rd302], %r7;
	add.s64 	%rd303, %rd5, %rd301;
	st.global.f32 	[%rd303], %f13;
$L__BB2_38:
	setp.eq.s32 	%p449, %r8, %r9;
	@%p449 bra 	$L__BB2_40;
	mul.wide.s32 	%rd304, %r38, 4;
	add.s64 	%rd305, %rd4, %rd304;
	st.global.u32 	[%rd305], %r8;
	add.s64 	%rd306, %rd5, %rd304;
	st.global.f32 	[%rd306], %f14;
$L__BB2_40:
	setp.eq.s32 	%p450, %r9, %r10;
	@%p450 bra 	$L__BB2_42;
	mul.wide.s32 	%rd307, %r39, 4;
	add.s64 	%rd308, %rd4, %rd307;
	st.global.u32 	[%rd308], %r9;
	add.s64 	%rd309, %rd5, %rd307;
	st.global.f32 	[%rd309], %f15;
$L__BB2_42:
	setp.eq.s32 	%p451, %r10, %r11;
	@%p451 bra 	$L__BB2_44;
	mul.wide.s32 	%rd310, %r40, 4;
	add.s64 	%rd311, %rd4, %rd310;
	st.global.u32 	[%rd311], %r10;
	add.s64 	%rd312, %rd5, %rd310;
	st.global.f32 	[%rd312], %f16;
$L__BB2_44:
	setp.eq.s32 	%p452, %r11, %r12;
	@%p452 bra 	$L__BB2_46;
	mul.wide.s32 	%rd313, %r41, 4;
	add.s64 	%rd314, %rd4, %rd313;
	st.global.u32 	[%rd314], %r11;
	add.s64 	%rd315, %rd5, %rd313;
	st.global.f32 	[%rd315], %f17;
$L__BB2_46:
	setp.eq.s32 	%p453, %r12, %r13;
	@%p453 bra 	$L__BB2_48;
	mul.wide.s32 	%rd316, %r42, 4;
	add.s64 	%rd317, %rd4, %rd316;
	st.global.u32 	[%rd317], %r12;
	add.s64 	%rd318, %rd5, %rd316;
	st.global.f32 	[%rd318], %f18;
$L__BB2_48:
	setp.eq.s32 	%p454, %r13, %r14;
	@%p454 bra 	$L__BB2_50;
	mul.wide.s32 	%rd319, %r43, 4;
	add.s64 	%rd320, %rd4, %rd319;
	st.global.u32 	[%rd320], %r13;
	add.s64 	%rd321, %rd5, %rd319;
	st.global.f32 	[%rd321], %f19;
$L__BB2_50:
	setp.eq.s32 	%p455, %r14, %r15;
	@%p455 bra 	$L__BB2_322;
	mul.wide.s32 	%rd322, %r44, 4;
	add.s64 	%rd323, %rd4, %rd322;
	st.global.u32 	[%rd323], %r14;
	add.s64 	%rd324, %rd5, %rd322;
	st.global.f32 	[%rd324], %f20;
	bra.uni 	$L__BB2_322;
$L__BB2_52:
	mov.u32 	%r1569, %tid.x;
	and.b32  	%r984, %r1569, 31;
	and.b32  	%r985, %r1569, 992;
	add.s32 	%r986, %r2, %r984;
	mad.lo.s32 	%r60, %r985, 9, %r986;
	mul.wide.u32 	%rd211, %r60, 4;
	add.s64 	%rd202, %rd2, %rd211;
	// begin inline asm
	ld.global.nc.u32 %r973, [%rd202];
	// end inline asm
	add.s64 	%rd203, %rd202, 128;
	// begin inline asm
	ld.global.nc.u32 %r974, [%rd203];
	// end inline asm
	add.s64 	%rd204, %rd202, 256;
	// begin inline asm
	ld.global.nc.u32 %r975, [%rd204];
	// end inline asm
	add.s64 	%rd205, %rd202, 384;
	// begin inline asm
	ld.global.nc.u32 %r976, [%rd205];
	// end inline asm
	add.s64 	%rd206, %rd202, 512;
	// begin inline asm
	ld.global.nc.u32 %r977, [%rd206];
	// end inline asm
	add.s64 	%rd207, %rd202, 640;
	// begin inline asm
	ld.global.nc.u32 %r978, [%rd207];
	// end inline asm
	add.s64 	%rd208, %rd202, 768;
	// begin inline asm
	ld.global.nc.u32 %r979, [%rd208];
	// end inline asm
	add.s64 	%rd209, %rd202, 896;
	// begin inline asm
	ld.global.nc.u32 %r980, [%rd209];
	// end inline asm
	add.s64 	%rd210, %rd202, 1024;
	// begin inline asm
	ld.global.nc.u32 %r981, [%rd210];
	// end inline asm
	// begin inline asm
	mov.u32 %r982, %laneid;
	// end inline asm
	shr.u32 	%r62, %r1569, 5;
	mad.lo.s32 	%r987, %r62, 288, %r982;
	shl.b32 	%r988, %r987, 2;
	mov.u32 	%r989, _ZN6thrust24THRUST_300001_SM_1000_NS8cuda_cub4core6detail5shmemE;
	add.s32 	%r63, %r989, %r988;
	st.shared.u32 	[%r63], %r973;
	st.shared.u32 	[%r63+128], %r974;
	st.shared.u32 	[%r63+256], %r975;
	st.shared.u32 	[%r63+384], %r976;
	st.shared.u32 	[%r63+512], %r977;
	st.shared.u32 	[%r63+640], %r978;
	st.shared.u32 	[%r63+768], %r979;
	st.shared.u32 	[%r63+896], %r980;
	st.shared.u32 	[%r63+1024], %r981;
	bar.warp.sync 	-1;
	shl.b32 	%r990, %r982, 5;
	add.s32 	%r64, %r63, %r990;
	ld.shared.u32 	%r65, [%r64];
	ld.shared.u32 	%r66, [%r64+4];
	ld.shared.u32 	%r67, [%r64+8];
	ld.shared.u32 	%r68, [%r64+12];
	ld.shared.u32 	%r69, [%r64+16];
	ld.shared.u32 	%r70, [%r64+20];
	ld.shared.u32 	%r71, [%r64+24];
	ld.shared.u32 	%r72, [%r64+28];
	ld.shared.u32 	%r73, [%r64+32];
	setp.ne.s32 	%p290, %r1569, 0;
	mov.b32 	%r1558, 0;
	@%p290 bra 	$L__BB2_54;
	mul.wide.u32 	%rd213, %r2, 4;
	add.s64 	%rd214, %rd2, %rd213;
	add.s64 	%rd212, %rd214, -4;
	// begin inline asm
	ld.global.nc.u32 %r1558, [%rd212];
	// end inline asm
$L__BB2_54:
	setp.eq.s32 	%p291, %r1569, 0;
	bar.sync 	0;
	add.s64 	%rd215, %rd3, %rd211;
	// begin inline asm
	ld.global.nc.u32 %r992, [%rd215];
	// end inline asm
	add.s64 	%rd216, %rd215, 128;
	// begin inline asm
	ld.global.nc.u32 %r993, [%rd216];
	// end inline asm
	add.s64 	%rd217, %rd215, 256;
	// begin inline asm
	ld.global.nc.u32 %r994, [%rd217];
	// end inline asm
	add.s64 	%rd218, %rd215, 384;
	// begin inline asm
	ld.global.nc.u32 %r995, [%rd218];
	// end inline asm
	add.s64 	%rd219, %rd215, 512;
	// begin inline asm
	ld.global.nc.u32 %r996, [%rd219];
	// end inline asm
	add.s64 	%rd220, %rd215, 640;
	// begin inline asm
	ld.global.nc.u32 %r997, [%rd220];
	// end inline asm
	add.s64 	%rd221, %rd215, 768;
	// begin inline asm
	ld.global.nc.u32 %r998, [%rd221];
	// end inline asm
	add.s64 	%rd222, %rd215, 896;
	// begin inline asm
	ld.global.nc.u32 %r999, [%rd222];
	// end inline asm
	add.s64 	%rd223, %rd215, 1024;
	// begin inline asm
	ld.global.nc.u32 %r1000, [%rd223];
	// end inline asm
	st.shared.u32 	[%r63], %r992;
	st.shared.u32 	[%r63+128], %r993;
	st.shared.u32 	[%r63+256], %r994;
	st.shared.u32 	[%r63+384], %r995;
	st.shared.u32 	[%r63+512], %r996;
	st.shared.u32 	[%r63+640], %r997;
	st.shared.u32 	[%r63+768], %r998;
	st.shared.u32 	[%r63+896], %r999;
	st.shared.u32 	[%r63+1024], %r1000;
	bar.warp.sync 	-1;
	ld.shared.f32 	%f21, [%r64];
	ld.shared.f32 	%f22, [%r64+4];
	ld.shared.f32 	%f23, [%r64+8];
	ld.shared.f32 	%f24, [%r64+12];
	ld.shared.f32 	%f25, [%r64+16];
	ld.shared.f32 	%f26, [%r64+20];
	ld.shared.f32 	%f27, [%r64+24];
	ld.shared.f32 	%f28, [%r64+28];
	ld.shared.f32 	%f29, [%r64+32];
	bar.sync 	0;
	shl.b32 	%r1001, %r1569, 2;
	add.s32 	%r1003, %r989, %r1001;
	add.s32 	%r76, %r1003, 1148;
	st.shared.u32 	[%r1003+1148], %r73;
	bar.sync 	0;
	@%p291 bra 	$L__BB2_56;
	ld.shared.u32 	%r1558, [%r76+-4];
$L__BB2_56:
	setp.ne.s32 	%p292, %r1558, %r65;
	selp.u32 	%r1064, 1, 0, %p292;
	setp.ne.s32 	%p293, %r65, %r66;
	selp.u32 	%r1065, 1, 0, %p293;
	setp.ne.s32 	%p294, %r66, %r67;
	selp.u32 	%r1066, 1, 0, %p294;
	setp.ne.s32 	%p295, %r67, %r68;
	selp.u32 	%r1067, 1, 0, %p295;
	setp.ne.s32 	%p296, %r68, %r69;
	selp.u32 	%r1068, 1, 0, %p296;
	setp.ne.s32 	%p297, %r69, %r70;
	selp.u32 	%r1069, 1, 0, %p297;
	setp.ne.s32 	%p298, %r70, %r71;
	selp.u32 	%r1070, 1, 0, %p298;
	setp.ne.s32 	%p299, %r71, %r72;
	selp.u32 	%r1071, 1, 0, %p299;
	setp.ne.s32 	%p300, %r72, %r73;
	selp.u32 	%r1072, 1, 0, %p300;
	add.s32 	%r1073, %r1065, %r1064;
	add.f32 	%f291, %f21, %f22;
	selp.f32 	%f292, %f22, %f291, %p293;
	add.s32 	%r1074, %r1073, %r1066;
	add.f32 	%f293, %f292, %f23;
	selp.f32 	%f294, %f23, %f293, %p294;
	add.s32 	%r1075, %r1074, %r1067;
	add.f32 	%f295, %f294, %f24;
	selp.f32 	%f296, %f24, %f295, %p295;
	add.s32 	%r1076, %r1075, %r1068;
	add.f32 	%f297, %f296, %f25;
	selp.f32 	%f298, %f25, %f297, %p296;
	add.s32 	%r1077, %r1076, %r1069;
	add.f32 	%f299, %f298, %f26;
	selp.f32 	%f300, %f26, %f299, %p297;
	add.s32 	%r1078, %r1077, %r1070;
	add.f32 	%f301, %f300, %f27;
	selp.f32 	%f302, %f27, %f301, %p298;
	add.s32 	%r1079, %r1078, %r1071;
	add.f32 	%f303, %f302, %f28;
	selp.f32 	%f304, %f28, %f303, %p299;
	add.s32 	%r1005, %r1079, %r1072;
	add.f32 	%f305, %f304, %f29;
	selp.f32 	%f306, %f29, %f305, %p300;
	mov.b32 	%r1061, 1;
	mov.b32 	%r1062, 0;
	mov.b32 	%r1063, -1;
	// begin inline asm
	shfl.sync.up.b32 %r1004, %r1005, %r1061, %r1062, %r1063;
	// end inline asm
	mov.b32 	%r1010, %f306;
	// begin inline asm
	shfl.sync.up.b32 %r1009, %r1010, %r1061, %r1062, %r1063;
	// end inline asm
	mov.b32 	%f307, %r1009;
	setp.eq.s32 	%p301, %r1005, 0;
	add.f32 	%f308, %f306, %f307;
	selp.f32 	%f309, %f308, %f306, %p301;
	setp.lt.s32 	%p302, %r982, 1;
	selp.b32 	%r1080, 0, %r1004, %p302;
	add.s32 	%r1015, %r1080, %r1005;
	selp.f32 	%f310, %f306, %f309, %p302;
	mov.b32 	%r1021, 2;
	// begin inline asm
	shfl.sync.up.b32 %r1014, %r1015, %r1021, %r1062, %r1063;
	// end inline asm
	mov.b32 	%r1020, %f310;
	// begin inline asm
	shfl.sync.up.b32 %r1019, %r1020, %r1021, %r1062, %r1063;
	// end inline asm
	mov.b32 	%f311, %r1019;
	setp.eq.s32 	%p303, %r1015, 0;
	add.f32 	%f312, %f310, %f311;
	selp.f32 	%f313, %f312, %f310, %p303;
	setp.lt.s32 	%p304, %r982, 2;
	selp.b32 	%r1081, 0, %r1014, %p304;
	add.s32 	%r1025, %r1081, %r1015;
	selp.f32 	%f314, %f310, %f313, %p304;
	mov.b32 	%r1031, 4;
	// begin inline asm
	shfl.sync.up.b32 %r1024, %r1025, %r1031, %r1062, %r1063;
	// end inline asm
	mov.b32 	%r1030, %f314;
	// begin inline asm
	shfl.sync.up.b32 %r1029, %r1030, %r1031, %r1062, %r1063;
	// end inline asm
	mov.b32 	%f315, %r1029;
	setp.eq.s32 	%p305, %r1025, 0;
	add.f32 	%f316, %f314, %f315;
	selp.f32 	%f317, %f316, %f314, %p305;
	setp.lt.s32 	%p306, %r982, 4;
	selp.b32 	%r1082, 0, %r1024, %p306;
	add.s32 	%r1035, %r1082, %r1025;
	selp.f32 	%f318, %f314, %f317, %p306;
	mov.b32 	%r1041, 8;
	// begin inline asm
	shfl.sync.up.b32 %r1034, %r1035, %r1041, %r1062, %r1063;
	// end inline asm
	mov.b32 	%r1040, %f318;
	// begin inline asm
	shfl.sync.up.b32 %r1039, %r1040, %r1041, %r1062, %r1063;
	// end inline asm
	mov.b32 	%f319, %r1039;
	setp.eq.s32 	%p307, %r1035, 0;
	add.f32 	%f320, %f318, %f319;
	selp.f32 	%f321, %f320, %f318, %p307;
	setp.lt.s32 	%p308, %r982, 8;
	selp.b32 	%r1083, 0, %r1034, %p308;
	add.s32 	%r1045, %r1083, %r1035;
	selp.f32 	%f322, %f318, %f321, %p308;
	mov.b32 	%r1051, 16;
	// begin inline asm
	shfl.sync.up.b32 %r1044, %r1045, %r1051, %r1062, %r1063;
	// end inline asm
	mov.b32 	%r1050, %f322;
	// begin inline asm
	shfl.sync.up.b32 %r1049, %r1050, %r1051, %r1062, %r1063;
	// end inline asm
	mov.b32 	%f323, %r1049;
	setp.eq.s32 	%p309, %r1045, 0;
	add.f32 	%f324, %f322, %f323;
	selp.f32 	%f30, %f324, %f322, %p309;
	setp.lt.s32 	%p310, %r982, 16;
	selp.b32 	%r1084, 0, %r1044, %p310;
	add.s32 	%r1055, %r1084, %r1045;
	selp.f32 	%f325, %f322, %f30, %p310;
	// begin inline asm
	shfl.sync.up.b32 %r1561, %r1055, %r1061, %r1062, %r1063;
	// end inline asm
	mov.b32 	%r1060, %f325;
	// begin inline asm
	shfl.sync.up.b32 %r1059, %r1060, %r1061, %r1062, %r1063;
	// end inline asm
	mov.b32 	%f485, %r1059;
	setp.ne.s32 	%p311, %r982, 31;
	@%p311 bra 	$L__BB2_58;
	shl.b32 	%r1085, %r62, 3;
	mov.u32 	%r1086, _ZN6thrust24THRUST_300001_SM_1000_NS8cuda_cub4core6detail5shmemE;
	add.s32 	%r1087, %r1086, %r1085;
	mov.b32 	%r1088, %f30;
	st.shared.v2.u32 	[%r1087], {%r1055, %r1088};
$L__BB2_58:
	bar.sync 	0;
	ld.shared.v4.u32 	{%r1089, %r1090, %r1091, %r1092}, [_ZN6thrust24THRUST_300001_SM_1000_NS8cuda_cub4core6detail5shmemE];
	mov.b32 	%f326, %r1092;
	mov.b32 	%f327, %r1090;
	add.s32 	%r1093, %r1091, %r1089;
	setp.eq.s32 	%p312, %r1091, 0;
	add.f32 	%f328, %f327, %f326;
	selp.f32 	%f329, %f328, %f326, %p312;
	setp.eq.s32 	%p313, %r62, 2;
	selp.b32 	%r1094, %r1093, %r1089, %p313;
	selp.f32 	%f330, %f329, %f327, %p313;
	ld.shared.v4.u32 	{%r1095, %r1096, %r1097, %r1098}, [_ZN6thrust24THRUST_300001_SM_1000_NS8cuda_cub4core6detail5shmemE+16];
	mov.b32 	%f331, %r1098;
	mov.b32 	%f332, %r1096;
	add.s32 	%r1099, %r1095, %r1093;
	setp.eq.s32 	%p314, %r1095, 0;
	add.f32 	%f333, %f329, %f332;
	selp.f32 	%f334, %f333, %f332, %p314;
	setp.eq.s32 	%p315, %r62, 3;
	selp.b32 	%r1100, %r1099, %r1094, %p315;
	selp.f32 	%f335, %f334, %f330, %p315;
	add.s32 	%r1101, %r1097, %r1099;
	setp.eq.s32 	%p316, %r1097, 0;
	add.f32 	%f336, %f334, %f331;
	selp.f32 	%f337, %f336, %f331, %p316;
	setp.eq.s32 	%p317, %r62, 4;
	selp.b32 	%r1102, %r1101, %r1100, %p317;
	selp.f32 	%f338, %f337, %f335, %p317;
	ld.shared.v4.u32 	{%r1103, %r1104, %r1105, %r1106}, [_ZN6thrust24THRUST_300001_SM_1000_NS8cuda_cub4core6detail5shmemE+32];
	mov.b32 	%f339, %r1106;
	mov.b32 	%f340, %r1104;
	add.s32 	%r1107, %r1103, %r1101;
	setp.eq.s32 	%p318, %r1103, 0;
	add.f32 	%f341, %f337, %f340;
	selp.f32 	%f342, %f341, %f340, %p318;
	setp.eq.s32 	%p319, %r62, 5;
	selp.b32 	%r1108, %r1107, %r1102, %p319;
	selp.f32 	%f343, %f342, %f338, %p319;
	add.s32 	%r1109, %r1105, %r1107;
	setp.eq.s32 	%p320, %r1105, 0;
	add.f32 	%f344, %f342, %f339;
	selp.f32 	%f345, %f344, %f339, %p320;
	setp.eq.s32 	%p321, %r62, 6;
	selp.b32 	%r1110, %r1109, %r1108, %p321;
	selp.f32 	%f346, %f345, %f343, %p321;
	ld.shared.v4.u32 	{%r1111, %r1112, %r1113, %r1114}, [_ZN6thrust24THRUST_300001_SM_1000_NS8cuda_cub4core6detail5shmemE+48];
	mov.b32 	%f347, %r1114;
	mov.b32 	%f348, %r1112;
	add.s32 	%r1115, %r1111, %r1109;
	setp.eq.s32 	%p322, %r1111, 0;
	add.f32 	%f349, %f345, %f348;
	selp.f32 	%f350, %f349, %f348, %p322;
	setp.eq.s32 	%p323, %r62, 7;
	selp.b32 	%r81, %r1115, %r1110, %p323;
	selp.f32 	%f32, %f350, %f346, %p323;
	add.s32 	%r82, %r1113, %r1115;
	setp.eq.s32 	%p324, %r1113, 0;
	add.f32 	%f351, %f350, %f347;
	selp.f32 	%f33, %f351, %f347, %p324;
	setp.lt.u32 	%p325, %r1569, 32;
	@%p325 bra 	$L__BB2_60;
	setp.eq.s32 	%p326, %r1561, 0;
	add.f32 	%f352, %f32, %f485;
	selp.f32 	%f353, %f352, %f485, %p326;
	setp.eq.s32 	%p327, %r982, 0;
	selp.b32 	%r1116, 0, %r1561, %p327;
	add.s32 	%r1561, %r81, %r1116;
	selp.f32 	%f485, %f32, %f353, %p327;
	bra.uni 	$L__BB2_76;
$L__BB2_60:
	setp.ne.s32 	%p328, %r1569, 0;
	mul.wide.u32 	%rd225, %r1, 16;
	add.s64 	%rd18, %rd1, %rd225;
	@%p328 bra 	$L__BB2_62;
	st.shared.u32 	[_ZN6thrust24THRUST_300001_SM_1000_NS8cuda_cub4core6detail5shmemE+116], %r82;
	st.shared.f32 	[_ZN6thrust24THRUST_300001_SM_1000_NS8cuda_cub4core6detail5shmemE+120], %f33;
	add.s64 	%rd226, %rd18, 512;
	mov.b32 	%r1117, %f33;
	mov.b64 	%rd227, {%r82, %r1117};
	mov.b64 	%rd228, 100;
	// begin inline asm
	st.relaxed.gpu.v2.u64 [%rd226], {%rd227, %rd228};
	// end inline asm
$L__BB2_62:
	mov.u32 	%r1118, %nctaid.x;
	setp.gt.u32 	%p329, %r1118, 499;
	@%p329 bra 	$L__BB2_64;
	membar.cta;
	bra.uni 	$L__BB2_65;
$L__BB2_64:
	mov.b32 	%r1119, 450;
	// begin inline asm
	nanosleep.u32 %r1119;
	// end inline asm
$L__BB2_65:
	mul.wide.u32 	%rd229, %r1569, 16;
	xor.b64  	%rd230, %rd229, -16;
	add.s64 	%rd231, %rd18, %rd230;
	add.s64 	%rd19, %rd231, 512;
$L__BB2_66:
	// begin inline asm
	ld.relaxed.gpu.v2.u64 {%rd232, %rd334}, [%rd19];
	// end inline asm
	setp.eq.s64 	%p330, %rd334, 99;
	mov.b32 	%r1120, -1;
	vote.sync.any.pred 	%p331, %p330, %r1120;
	@%p331 bra 	$L__BB2_66;
	mov.b64 	{%r1173, %r1129}, %rd232;
	mov.b32 	%f354, %r1129;
	cvt.u32.u64 	%r1124, %rd232;
	setp.eq.s64 	%p332, %rd334, 101;
	mov.b32 	%r1172, -1;
	vote.sync.ballot.b32 	%r1174, %p332, %r1172;
	// begin inline asm
	mov.u32 %r1122, %lanemask_ge;
	// end inline asm
	and.b32  	%r1175, %r1174, %r1122;
	or.b32  	%r1176, %r1175, -2147483648;
	add.s32 	%r1177, %r1176, -1;
	not.b32 	%r1178, %r1176;
	and.b32  	%r1179, %r1178, %r1177;
	popc.b32 	%r1126, %r1179;
	mov.b32 	%r1130, 1;
	// begin inline asm
	shfl.sync.down.b32 %r1123, %r1124, %r1130, %r1126, %r1172;
	// end inline asm
	// begin inline asm
	shfl.sync.down.b32 %r1128, %r1129, %r1130, %r1126, %r1172;
	// end inline asm
	mov.b32 	%f355, %r1128;
	setp.lt.s32 	%p334, %r982, %r1126;
	setp.eq.s32 	%p335, %r1124, 0;
	add.f32 	%f356, %f354, %f355;
	selp.b32 	%r1180, %r1123, 0, %p334;
	add.s32 	%r1134, %r1180, %r1124;
	selp.f32 	%f357, %f356, %f354, %p335;
	selp.f32 	%f358, %f357, %f354, %p334;
	mov.b32 	%r1140, 2;
	// begin inline asm
	shfl.sync.down.b32 %r1133, %r1134, %r1140, %r1126, %r1172;
	// end inline asm
	mov.b32 	%r1139, %f358;
	// begin inline asm
	shfl.sync.down.b32 %r1138, %r1139, %r1140, %r1126, %r1172;
	// end inline asm
	mov.b32 	%f359, %r1138;
	add.s32 	%r1181, %r982, 2;
	setp.gt.s32 	%p336, %r1181, %r1126;
	setp.eq.s32 	%p337, %r1134, 0;
	add.f32 	%f360, %f358, %f359;
	selp.f32 	%f361, %f360, %f358, %p337;
	selp.b32 	%r1182, 0, %r1133, %p336;
	add.s32 	%r1144, %r1134, %r1182;
	selp.f32 	%f362, %f358, %f361, %p336;
	mov.b32 	%r1150, 4;
	// begin inline asm
	shfl.sync.down.b32 %r1143, %r1144, %r1150, %r1126, %r1172;
	// end inline asm
	mov.b32 	%r1149, %f362;
	// begin inline asm
	shfl.sync.down.b32 %r1148, %r1149, %r1150, %r1126, %r1172;
	// end inline asm
	mov.b32 	%f363, %r1148;
	add.s32 	%r1183, %r982, 4;
	setp.gt.s32 	%p338, %r1183, %r1126;
	setp.eq.s32 	%p339, %r1144, 0;
	add.f32 	%f364, %f362, %f363;
	selp.f32 	%f365, %f364, %f362, %p339;
	selp.b32 	%r1184, 0, %r1143, %p338;
	add.s32 	%r1154, %r1144, %r1184;
	selp.f32 	%f366, %f362, %f365, %p338;
	mov.b32 	%r1160, 8;
	// begin inline asm
	shfl.sync.down.b32 %r1153, %r1154, %r1160, %r1126, %r1172;
	// end inline asm
	mov.b32 	%r1159, %f366;
	// begin inline asm
	shfl.sync.down.b32 %r1158, %r1159, %r1160, %r1126, %r1172;
	// end inline asm
	mov.b32 	%f367, %r1158;
	add.s32 	%r1185, %r982, 8;
	setp.gt.s32 	%p340, %r1185, %r1126;
	setp.eq.s32 	%p341, %r1154, 0;
	add.f32 	%f368, %f366, %f367;
	selp.f32 	%f369, %f368, %f366, %p341;
	selp.b32 	%r1186, 0, %r1153, %p340;
	add.s32 	%r1164, %r1154, %r1186;
	selp.f32 	%f370, %f366, %f369, %p340;
	mov.b32 	%r1170, 16;
	// begin inline asm
	shfl.sync.down.b32 %r1163, %r1164, %r1170, %r1126, %r1172;
	// end inline asm
	mov.b32 	%r1169, %f370;
	// begin inline asm
	shfl.sync.down.b32 %r1168, %r1169, %r1170, %r1126, %r1172;
	// end inline asm
	mov.b32 	%f371, %r1168;
	add.s32 	%r1187, %r982, 16;
	setp.gt.s32 	%p342, %r1187, %r1126;
	setp.eq.s32 	%p343, %r1164, 0;
	add.f32 	%f372, %f370, %f371;
	selp.f32 	%f373, %f372, %f370, %p343;
	selp.b32 	%r1188, 0, %r1163, %p342;
	add.s32 	%r1559, %r1188, %r1164;
	selp.f32 	%f484, %f370, %f373, %p342;
	not.b32 	%r1189, %r1569;
	add.s32 	%r1560, %r1, %r1189;
	add.s64 	%rd22, %rd1, 512;
$L__BB2_68:
	setp.ne.s64 	%p344, %rd334, 101;
	mov.b32 	%r1190, -1;
	vote.sync.all.pred 	%p345, %p344, %r1190;
	not.pred 	%p346, %p345;
	@%p346 bra 	$L__BB2_72;
	mul.wide.s32 	%rd274, %r1560, 16;
	add.s64 	%rd275, %rd22, %rd274;
	add.s64 	%rd273, %rd275, -512;
$L__BB2_70:
	// begin inline asm
	ld.relaxed.gpu.v2.u64 {%rd271, %rd334}, [%rd273];
	// end inline asm
	setp.eq.s64 	%p384, %rd334, 99;
	mov.b32 	%r1274, -1;
	vote.sync.any.pred 	%p385, %p384, %r1274;
	@%p385 bra 	$L__BB2_70;
	mov.b64 	{%r1326, %r1282}, %rd271;
	mov.b32 	%f386, %r1282;
	cvt.u32.u64 	%r1277, %rd271;
	setp.eq.s64 	%p386, %rd334, 101;
	mov.b32 	%r1325, -1;
	vote.sync.ballot.b32 	%r1327, %p386, %r1325;
	and.b32  	%r1328, %r1327, %r1122;
	or.b32  	%r1329, %r1328, -2147483648;
	add.s32 	%r1330, %r1329, -1;
	not.b32 	%r1331, %r1329;
	and.b32  	%r1332, %r1331, %r1330;
	popc.b32 	%r1279, %r1332;
	mov.b32 	%r1283, 1;
	// begin inline asm
	shfl.sync.down.b32 %r1276, %r1277, %r1283, %r1279, %r1325;
	// end inline asm
	// begin inline asm
	shfl.sync.down.b32 %r1281, %r1282, %r1283, %r1279, %r1325;
	// end inline asm
	mov.b32 	%f387, %r1281;
	setp.lt.s32 	%p388, %r982, %r1279;
	setp.eq.s32 	%p389, %r1277, 0;
	add.f32 	%f388, %f386, %f387;
	selp.b32 	%r1333, %r1276, 0, %p388;
	add.s32 	%r1287, %r1333, %r1277;
	selp.f32 	%f389, %f388, %f386, %p389;
	selp.f32 	%f390, %f389, %f386, %p388;
	mov.b32 	%r1293, 2;
	// begin inline asm
	shfl.sync.down.b32 %r1286, %r1287, %r1293, %r1279, %r1325;
	// end inline asm
	mov.b32 	%r1292, %f390;
	// begin inline asm
	shfl.sync.down.b32 %r1291, %r1292, %r1293, %r1279, %r1325;
	// end inline asm
	mov.b32 	%f391, %r1291;
	add.s32 	%r1334, %r982, 2;
	setp.gt.s32 	%p390, %r1334, %r1279;
	setp.eq.s32 	%p391, %r1287, 0;
	add.f32 	%f392, %f390, %f391;
	selp.f32 	%f393, %f392, %f390, %p391;
	selp.b32 	%r1335, 0, %r1286, %p390;
	add.s32 	%r1297, %r1287, %r1335;
	selp.f32 	%f394, %f390, %f393, %p390;
	mov.b32 	%r1303, 4;
	// begin inline asm
	shfl.sync.down.b32 %r1296, %r1297, %r1303, %r1279, %r1325;
	// end inline asm
	mov.b32 	%r1302, %f394;
	// begin inline asm
	shfl.sync.down.b32 %r1301, %r1302, %r1303, %r1279, %r1325;
	// end inline asm
	mov.b32 	%f395, %r1301;
	add.s32 	%r1336, %r982, 4;
	setp.gt.s32 	%p392, %r1336, %r1279;
	setp.eq.s32 	%p393, %r1297, 0;
	add.f32 	%f396, %f394, %f395;
	selp.f32 	%f397, %f396, %f394, %p393;
	selp.b32 	%r1337, 0, %r1296, %p392;
	add.s32 	%r1307, %r1297, %r1337;
	selp.f32 	%f398, %f394, %f397, %p392;
	mov.b32 	%r1313, 8;
	// begin inline asm
	shfl.sync.down.b32 %r1306, %r1307, %r1313, %r1279, %r1325;
	// end inline asm
	mov.b32 	%r1312, %f398;
	// begin inline asm
	shfl.sync.down.b32 %r1311, %r1312, %r1313, %r1279, %r1325;
	// end inline asm
	mov.b32 	%f399, %r1311;
	add.s32 	%r1338, %r982, 8;
	setp.gt.s32 	%p394, %r1338, %r1279;
	setp.eq.s32 	%p395, %r1307, 0;
	add.f32 	%f400, %f398, %f399;
	selp.f32 	%f401, %f400, %f398, %p395;
	selp.b32 	%r1339, 0, %r1306, %p394;
	add.s32 	%r1317, %r1307, %r1339;
	selp.f32 	%f402, %f398, %f401, %p394;
	mov.b32 	%r1323, 16;
	// begin inline asm
	shfl.sync.down.b32 %r1316, %r1317, %r1323, %r1279, %r1325;
	// end inline asm
	mov.b32 	%r1322, %f402;
	// begin inline asm
	shfl.sync.down.b32 %r1321, %r1322, %r1323, %r1279, %r1325;
	// end inline asm
	mov.b32 	%f403, %r1321;
	add.s32 	%r1340, %r982, 16;
	setp.gt.s32 	%p396, %r1340, %r1279;
	setp.eq.s32 	%p397, %r1317, 0;
	add.f32 	%f404, %f402, %f403;
	selp.f32 	%f405, %f404, %f402, %p397;
	selp.b32 	%r1341, 0, %r1316, %p396;
	selp.f32 	%f406, %f402, %f405, %p396;
	add.s32 	%r1342, %r1341, %r1559;
	add.s32 	%r89, %r1342, %r1317;
	setp.eq.s32 	%p398, %r1559, 0;
	add.f32 	%f407, %f484, %f406;
	selp.f32 	%f484, %f407, %f484, %p398;
	add.s32 	%r1560, %r1560, -32;
	mov.u32 	%r1559, %r89;
	bra.uni 	$L__BB2_68;
$L__BB2_72:
	@%p328 bra 	$L__BB2_74;
	add.s32 	%r1192, %r1559, %r82;
	setp.eq.s32 	%p348, %r82, 0;
	add.f32 	%f374, %f33, %f484;
	selp.f32 	%f375, %f374, %f33, %p348;
	add.s64 	%rd235, %rd18, 512;
	mov.b32 	%r1193, %f375;
	mov.b64 	%rd236, {%r1192, %r1193};
	mov.b64 	%rd237, 101;
	// begin inline asm
	st.relaxed.gpu.v2.u64 [%rd235], {%rd236, %rd237};
	// end inline asm
	st.shared.u32 	[_ZN6thrust24THRUST_300001_SM_1000_NS8cuda_cub4core6detail5shmemE+100], %r1559;
	mov.b32 	%r1194, %f484;
	st.shared.v2.u32 	[_ZN6thrust24THRUST_300001_SM_1000_NS8cuda_cub4core6detail5shmemE+104], {%r1194, %r1192};
	st.shared.f32 	[_ZN6thrust24THRUST_300001_SM_1000_NS8cuda_cub4core6detail5shmemE+112], %f375;
$L__BB2_74:
	setp.ne.s32 	%p349, %r982, 0;
	@%p349 bra 	$L__BB2_76;
	mov.b32 	%r1195, %f484;
	st.shared.v2.u32 	[_ZN6thrust24THRUST_300001_SM_1000_NS8cuda_cub4core6detail5shmemE+72], {%r1559, %r1195};
	mov.u32 	%r1561, %r1559;
	mov.f32 	%f485, %f484;
$L__BB2_76:
	setp.eq.s32 	%p350, %r1569, 0;
	bar.sync 	0;
	@%p350 bra 	$L__BB2_78;
	ld.shared.v2.u32 	{%r1196, %r1197}, [_ZN6thrust24THRUST_300001_SM_1000_NS8cuda_cub4core6detail5shmemE+72];
	mov.b32 	%f376, %r1197;
	add.s32 	%r92, %r1196, %r1561;
	setp.eq.s32 	%p351, %r1561, 0;
	add.f32 	%f377, %f485, %f376;
	selp.f32 	%f485, %f377, %f485, %p351;
	mov.u32 	%r1561, %r92;
$L__BB2_78:
	setp.ne.s32 	%p352, %r71, %r72;
	setp.ne.s32 	%p353, %r70, %r71;
	setp.ne.s32 	%p354, %r69, %r70;
	setp.ne.s32 	%p355, %r68, %r69;
	setp.ne.s32 	%p356, %r67, %r68;
	setp.ne.s32 	%p357, %r66, %r67;
	setp.ne.s32 	%p358, %r65, %r66;
	setp.ne.s32 	%p359, %r1558, %r65;
	selp.u32 	%r1198, 1, 0, %p359;
	add.s32 	%r94, %r1561, %r1198;
	add.f32 	%f378, %f485, %f21;
	selp.f32 	%f41, %f21, %f378, %p359;
	selp.u32 	%r1199, 1, 0, %p358;
	add.s32 	%r1200, %r1199, %r1198;
	add.s32 	%r95, %r1200, %r1561;
	add.f32 	%f379, %f41, %f22;
	selp.f32 	%f42, %f22, %f379, %p358;
	selp.u32 	%r1201, 1, 0, %p357;
	add.s32 	%r96, %r95, %r1201;
	add.f32 	%f380, %f42, %f23;
	selp.f32 	%f43, %f23, %f380, %p357;
	selp.u32 	%r1202, 1, 0, %p356;
	add.s32 	%r97, %r96, %r1202;
	add.f32 	%f381, %f43, %f24;
	selp.f32 	%f44, %f24, %f381, %p356;
	selp.u32 	%r1203, 1, 0, %p355;
	add.s32 	%r98, %r97, %r1203;
	add.f32 	%f382, %f44, %f25;
	selp.f32 	%f45, %f25, %f382, %p355;
	selp.u32 	%r1204, 1, 0, %p354;
	add.s32 	%r99, %r98, %r1204;
	add.f32 	%f383, %f45, %f26;
	selp.f32 	%f46, %f26, %f383, %p354;
	selp.u32 	%r1205, 1, 0, %p353;
	add.s32 	%r100, %r99, %r1205;
	add.f32 	%f384, %f46, %f27;
	selp.f32 	%f47, %f27, %f384, %p353;
	selp.u32 	%r1206, 1, 0, %p352;
	add.s32 	%r101, %r100, %r1206;
	add.f32 	%f385, %f47, %f28;
	selp.f32 	%f48, %f28, %f385, %p352;
	ld.shared.u32 	%r102, [_ZN6thrust24THRUST_300001_SM_1000_NS8cuda_cub4core6detail5shmemE+116];
	ld.shared.u32 	%r103, [_ZN6thrust24THRUST_300001_SM_1000_NS8cuda_cub4core6detail5shmemE+100];
	setp.lt.s32 	%p360, %r102, 257;
	@%p360 bra 	$L__BB2_104;
	setp.eq.s32 	%p370, %r1558, %r65;
	bar.sync 	0;
	@%p370 bra 	$L__BB2_81;
	sub.s32 	%r1207, %r1561, %r103;
	shl.b32 	%r1208, %r1207, 3;
	mov.u32 	%r1209, _ZN6thrust24THRUST_300001_SM_1000_NS8cuda_cub4core6detail5shmemE;
	add.s32 	%r1210, %r1209, %r1208;
	mov.b32 	%r1211, %f485;
	st.shared.v2.u32 	[%r1210], {%r1558, %r1211};
$L__BB2_81:
	setp.eq.s32 	%p371, %r65, %r66;
	@%p371 bra 	$L__BB2_83;
	sub.s32 	%r1212, %r94, %r103;
	shl.b32 	%r1213, %r1212, 3;
	mov.u32 	%r1214, _ZN6thrust24THRUST_300001_SM_1000_NS8cuda_cub4core6detail5shmemE;
	add.s32 	%r1215, %r1214, %r1213;
	mov.b32 	%r1216, %f41;
	st.shared.v2.u32 	[%r1215], {%r65, %r1216};
$L__BB2_83:
	setp.eq.s32 	%p372, %r66, %r67;
	@%p372 bra 	$L__BB2_85;
	sub.s32 	%r1217, %r95, %r103;
	shl.b32 	%r1218, %r1217, 3;
	mov.u32 	%r1219, _ZN6thrust24THRUST_300001_SM_1000_NS8cuda_cub4core6detail5shmemE;
	add.s32 	%r1220, %r1219, %r1218;
	mov.b32 	%r1221, %f42;
	st.shared.v2.u32 	[%r1220], {%r66, %r1221};
$L__BB2_85:
	setp.eq.s32 	%p373, %r67, %r68;
	@%p373 bra 	$L__BB2_87;
	sub.s32 	%r1222, %r96, %r103;
	shl.b32 	%r1223, %r1222, 3;
	mov.u32 	%r1224, _ZN6thrust24THRUST_300001_SM_1000_NS8cuda_cub4core6detail5shmemE;
	add.s32 	%r1225, %r1224, %r1223;
	mov.b32 	%r1226, %f43;
	st.shared.v2.u32 	[%r1225], {%r67, %r1226};
$L__BB2_87:
	setp.eq.s32 	%p374, %r68, %r69;
	@%p374 bra 	$L__BB2_89;
	sub.s32 	%r1227, %r97, %r103;
	shl.b32 	%r1228, %r1227, 3;
	mov.u32 	%r1229, _ZN6thrust24THRUST_300001_SM_1000_NS8cuda_cub4core6detail5shmemE;
	add.s32 	%r1230, %r1229, %r1228;
	mov.b32 	%r1231, %f44;
	st.shared.v2.u32 	[%r1230], {%r68, %r1231};
$L__BB2_89:
	setp.eq.s32 	%p375, %r69, %r70;
	@%p375 bra 	$L__BB2_91;
	sub.s32 	%r1232, %r98, %r103;
	shl.b32 	%r1233, %r1232, 3;
	mov.u32 	%r1234, _ZN6thrust24THRUST_300001_SM_1000_NS8cuda_cub4core6detail5shmemE;
	add.s32 	%r1235, %r1234, %r1233;
	mov.b32 	%r1236, %f45;
	st.shared.v2.u32 	[%r1235], {%r69, %r1236};
$L__BB2_91:
	setp.eq.s32 	%p376, %r70, %r71;
	@%p376 bra 	$L__BB2_93;
	sub.s32 	%r1237, %r99, %r103;
	shl.b32 	%r1238, %r1237, 3;
	mov.u32 	%r1239, _ZN6thrust24THRUST_300001_SM_1000_NS8cuda_cub4core6detail5shmemE;
	add.s32 	%r1240, %r1239, %r1238;
	mov.b32 	%r1241, %f46;
	st.shared.v2.u32 	[%r1240], {%r70, %r1241};
$L__BB2_93:
	setp.eq.s32 	%p377, %r71, %r72;
	@%p377 bra 	$L__BB2_95;
	sub.s32 	%r1242, %r100, %r103;
	shl.b32 	%r1243, %r1242, 3;
	mov.u32 	%r1244, _ZN6thrust24THRUST_300001_SM_1000_NS8cuda_cub4core6detail5shmemE;
	add.s32 	%r1245, %r1244, %r1243;
	mov.b32 	%r1246, %f47;
	st.shared.v2.u32 	[%r1245], {%r71, %r1246};
$L__BB2_95:
	setp.eq.s32 	%p378, %r72, %r73;
	@%p378 bra 	$L__BB2_97;
	sub.s32 	%r1247, %r101, %r103;
	shl.b32 	%r1248, %r1247, 3;
	mov.u32 	%r1249, _ZN6thrust24THRUST_300001_SM_1000_NS8cuda_cub4core6detail5shmemE;
	add.s32 	%r1250, %r1249, %r1248;
	mov.b32 	%r1251, %f48;
	st.shared.v2.u32 	[%r1250], {%r72, %r1251};
$L__BB2_97:
	bar.sync 	0;
	setp.ge.s32 	%p379, %r1569, %r102;
	@%p379 bra 	$L__BB2_322;
	not.b32 	%r1252, %r1569;
	add.s32 	%r104, %r102, %r1252;
	and.b32  	%r1253, %r104, 768;
	setp.eq.s32 	%p380, %r1253, 768;
	@%p380 bra 	$L__BB2_101;
	shr.u32 	%r1254, %r104, 8;
	add.s32 	%r1255, %r1254, 1;
	and.b32  	%r1256, %r1255, 3;
	shl.b32 	%r1257, %r1569, 3;
	mov.u32 	%r1258, _ZN6thrust24THRUST_300001_SM_1000_NS8cuda_cub4core6detail5shmemE;
	add.s32 	%r1565, %r1258, %r1257;
	add.s32 	%r1564, %r1569, %r103;
	neg.s32 	%r1563, %r1256;
	shl.b32 	%r1259, %r1255, 8;
	and.b32  	%r1260, %r1259, 768;
	add.s32 	%r1569, %r1569, %r1260;
$L__BB2_100:
	.pragma "nounroll";
	mul.wide.s32 	%rd265, %r1564, 4;
	add.s64 	%rd266, %rd5, %rd265;
	add.s64 	%rd267, %rd4, %rd265;
	ld.shared.v2.u32 	{%r1261, %r1262}, [%r1565];
	st.global.u32 	[%rd267], %r1261;
	st.global.u32 	[%rd266], %r1262;
	add.s32 	%r1565, %r1565, 2048;
	add.s32 	%r1564, %r1564, 256;
	add.s32 	%r1563, %r1563, 1;
	setp.ne.s32 	%p381, %r1563, 0;
	@%p381 bra 	$L__BB2_100;
$L__BB2_101:
	setp.lt.u32 	%p382, %r104, 768;
	@%p382 bra 	$L__BB2_322;
	add.s64 	%rd26, %rd4, 2048;
	add.s32 	%r1568, %r1569, %r103;
	add.s64 	%rd27, %rd5, 2048;
	shl.b32 	%r1263, %r1569, 3;
	mov.u32 	%r1264, _ZN6thrust24THRUST_300001_SM_1000_NS8cuda_cub4core6detail5shmemE;
	add.s32 	%r1265, %r1263, %r1264;
	add.s32 	%r1567, %r1265, 4096;
$L__BB2_103:
	mul.wide.s32 	%rd268, %r1568, 4;
	add.s64 	%rd269, %rd26, %rd268;
	add.s64 	%rd270, %rd27, %rd268;
	ld.shared.v2.u32 	{%r1266, %r1267}, [%r1567+-4096];
	st.global.u32 	[%rd269+-2048], %r1266;
	st.global.u32 	[%rd270+-2048], %r1267;
	ld.shared.v2.u32 	{%r1268, %r1269}, [%r1567+-2048];
	st.global.u32 	[%rd269+-1024], %r1268;
	st.global.u32 	[%rd270+-1024], %r1269;
	ld.shared.v2.u32 	{%r1270, %r1271}, [%r1567];
	st.global.u32 	[%rd269], %r1270;
	st.global.u32 	[%rd270], %r1271;
	ld.shared.v2.u32 	{%r1272, %r1273}, [%r1567+2048];
	st.global.u32 	[%rd269+1024], %r1272;
	st.global.u32 	[%rd270+1024], %r1273;
	add.s32 	%r1569, %r1569, 1024;
	add.s32 	%r1568, %r1568, 1024;
	add.s32 	%r1567, %r1567, 8192;
	setp.lt.s32 	%p383, %r1569, %r102;
	@%p383 bra 	$L__BB2_103;
	bra.uni 	$L__BB2_322;
$L__BB2_104:
	setp.eq.s32 	%p361, %r1558, %r65;
	@%p361 bra 	$L__BB2_106;
	mul.wide.s32 	%rd238, %r1561, 4;
	add.s64 	%rd239, %rd4, %rd238;
	st.global.u32 	[%rd239], %r1558;
	add.s64 	%rd240, %rd5, %rd238;
	st.global.f32 	[%rd240], %f485;
$L__BB2_106:
	setp.eq.s32 	%p362, %r65, %r66;
	@%p362 bra 	$L__BB2_108;
	mul.wide.s32 	%rd241, %r94, 4;
	add.s64 	%rd242, %rd4, %rd241;
	st.global.u32 	[%rd242], %r65;
	add.s64 	%rd243, %rd5, %rd241;
	st.global.f32 	[%rd243], %f41;
$L__BB2_108:
	setp.eq.s32 	%p363, %r66, %r67;
	@%p363 bra 	$L__BB2_110;
	mul.wide.s32 	%rd244, %r95, 4;
	add.s64 	%rd245, %rd4, %rd244;
	st.global.u32 	[%rd245], %r66;
	add.s64 	%rd246, %rd5, %rd244;
	st.global.f32 	[%rd246], %f42;
$L__BB2_110:
	setp.eq.s32 	%p364, %r67, %r68;
	@%p364 bra 	$L__BB2_112;
	mul.wide.s32 	%rd247, %r96, 4;
	add.s64 	%rd248, %rd4, %rd247;
	st.global.u32 	[%rd248], %r67;
	add.s64 	%rd249, %rd5, %rd247;
	st.global.f32 	[%rd249], %f43;
$L__BB2_112:
	setp.eq.s32 	%p365, %r68, %r69;
	@%p365 bra 	$L__BB2_114;
	mul.wide.s32 	%rd250, %r97, 4;
	add.s64 	%rd251, %rd4, %rd250;
	st.global.u32 	[%rd251], %r68;
	add.s64 	%rd252, %rd5, %rd250;
	st.global.f32 	[%rd252], %f44;
$L__BB2_114:
	setp.eq.s32 	%p366, %r69, %r70;
	@%p366 bra 	$L__BB2_116;
	mul.wide.s32 	%rd253, %r98, 4;
	add.s64 	%rd254, %rd4, %rd253;
	st.global.u32 	[%rd254], %r69;
	add.s64 	%rd255, %rd5, %rd253;
	st.global.f32 	[%rd255], %f45;
$L__BB2_116:
	setp.eq.s32 	%p367, %r70, %r71;
	@%p367 bra 	$L__BB2_118;
	mul.wide.s32 	%rd256, %r99, 4;
	add.s64 	%rd257, %rd4, %rd256;
	st.global.u32 	[%rd257], %r70;
	add.s64 	%rd258, %rd5, %rd256;
	st.global.f32 	[%rd258], %f46;
$L__BB2_118:
	setp.eq.s32 	%p368, %r71, %r72;
	@%p368 bra 	$L__BB2_120;
	mul.wide.s32 	%rd259, %r100, 4;
	add.s64 	%rd260, %rd4, %rd259;
	st.global.u32 	[%rd260], %r71;
	add.s64 	%rd261, %rd5, %rd259;
	st.global.f32 	[%rd261], %f47;
$L__BB2_120:
	setp.eq.s32 	%p369, %r72, %r73;
	@%p369 bra 	$L__BB2_322;
	mul.wide.s32 	%rd262, %r101, 4;
	add.s64 	%rd263, %rd4, %rd262;
	st.global.u32 	[%rd263], %r72;
	add.s64 	%rd264, %rd5, %rd262;
	st.global.f32 	[%rd264], %f48;
	bra.uni 	$L__BB2_322;
$L__BB2_122:
	setp.lt.s32 	%p13, %r3, 1;
	@%p13 bra 	$L__BB2_322;
	setp.ne.s32 	%p14, %r1, 0;
	@%p14 bra 	$L__BB2_212;
	mul.wide.u32 	%rd143, %r2, 4;
	add.s64 	%rd142, %rd2, %rd143;
	// begin inline asm
	ld.global.nc.u32 %r1578, [%rd142];
	// end inline asm
	mov.u32 	%r125, %tid.x;
	and.b32  	%r741, %r125, 31;
	and.b32  	%r742, %r125, 992;
	mul.lo.s32 	%r743, %r742, 9;
	or.b32  	%r126, %r743, %r741;
	setp.ge.u32 	%p175, %r126, %r3;
	mov.u32 	%r1570, %r1578;
	@%p175 bra 	$L__BB2_126;
	mul.wide.u32 	%rd145, %r126, 4;
	add.s64 	%rd144, %rd142, %rd145;
	// begin inline asm
	ld.global.nc.u32 %r1570, [%rd144];
	// end inline asm
$L__BB2_126:
	add.s32 	%r129, %r126, 32;
	setp.ge.u32 	%p176, %r129, %r3;
	shl.b32 	%r130, %r126, 2;
	cvt.u64.u32 	%rd146, %r130;
	add.s64 	%rd29, %rd142, %rd146;
	mov.u32 	%r1571, %r1578;
	@%p176 bra 	$L__BB2_128;
	add.s64 	%rd147, %rd29, 128;
	// begin inline asm
	ld.global.nc.u32 %r1571, [%rd147];
	// end inline asm
$L__BB2_128:
	add.s32 	%r133, %r126, 64;
	setp.ge.u32 	%p177, %r133, %r3;
	mov.u32 	%r1572, %r1578;
	@%p177 bra 	$L__BB2_130;
	add.s64 	%rd148, %rd29, 256;
	// begin inline asm
	ld.global.nc.u32 %r1572, [%rd148];
	// end inline asm
$L__BB2_130:
	add.s32 	%r136, %r126, 96;
	setp.ge.u32 	%p178, %r136, %r3;
	mov.u32 	%r1573, %r1578;
	@%p178 bra 	$L__BB2_132;
	add.s64 	%rd149, %rd29, 384;
	// begin inline asm
	ld.global.nc.u32 %r1573, [%rd149];
	// end inline asm
$L__BB2_132:
	add.s32 	%r139, %r126, 128;
	setp.ge.u32 	%p179, %r139, %r3;
	mov.u32 	%r1574, %r1578;
	@%p179 bra 	$L__BB2_134;
	add.s64 	%rd150, %rd29, 512;
	// begin inline asm
	ld.global.nc.u32 %r1574, [%rd150];
	// end inline asm
$L__BB2_134:
	add.s32 	%r142, %r126, 160;
	setp.ge.u32 	%p180, %r142, %r3;
	mov.u32 	%r1575, %r1578;
	@%p180 bra 	$L__BB2_136;
	add.s64 	%rd151, %rd29, 640;
	// begin inline asm
	ld.global.nc.u32 %r1575, [%rd151];
	// end inline asm
$L__BB2_136:
	add.s32 	%r145, %r126, 192;
	setp.ge.u32 	%p181, %r145, %r3;
	mov.u32 	%r1576, %r1578;
	@%p181 bra 	$L__BB2_138;
	add.s64 	%rd152, %rd29, 768;
	// begin inline asm
	ld.global.nc.u32 %r1576, [%rd152];
	// end inline asm
$L__BB2_138:
	add.s32 	%r148, %r126, 224;
	setp.ge.u32 	%p182, %r148, %r3;
	mov.u32 	%r1577, %r1578;
	@%p182 bra 	$L__BB2_140;
	add.s64 	%rd153, %rd29, 896;
	// begin inline asm
	ld.global.nc.u32 %r1577, [%rd153];
	// end inline asm
$L__BB2_140:
	add.s32 	%r151, %r126, 256;
	setp.ge.u32 	%p183, %r151, %r3;
	@%p183 bra 	$L__BB2_142;
	add.s64 	%rd154, %rd29, 1024;
	// begin inline asm
	ld.global.nc.u32 %r1578, [%rd154];
	// end inline asm
$L__BB2_142:
	setp.ge.u32 	%p184, %r126, %r3;
	// begin inline asm
	mov.u32 %r753, %laneid;
	// end inline asm
	shr.u32 	%r155, %r125, 5;
	mad.lo.s32 	%r755, %r155, 288, %r753;
	shl.b32 	%r756, %r755, 2;
	mov.u32 	%r757, _ZN6thrust24THRUST_300001_SM_1000_NS8cuda_cub4core6detail5shmemE;
	add.s32 	%r156, %r757, %r756;
	st.shared.u32 	[%r156], %r1570;
	st.shared.u32 	[%r156+128], %r1571;
	st.shared.u32 	[%r156+256], %r1572;
	st.shared.u32 	[%r156+384], %r1573;
	st.shared.u32 	[%r156+512], %r1574;
	st.shared.u32 	[%r156+640], %r1575;
	st.shared.u32 	[%r156+768], %r1576;
	st.shared.u32 	[%r156+896], %r1577;
	st.shared.u32 	[%r156+1024], %r1578;
	bar.warp.sync 	-1;
	shl.b32 	%r758, %r753, 5;
	add.s32 	%r157, %r156, %r758;
	ld.shared.u32 	%r158, [%r157];
	ld.shared.u32 	%r159, [%r157+4];
	ld.shared.u32 	%r160, [%r157+8];
	ld.shared.u32 	%r161, [%r157+12];
	ld.shared.u32 	%r162, [%r157+16];
	ld.shared.u32 	%r163, [%r157+20];
	ld.shared.u32 	%r164, [%r157+24];
	ld.shared.u32 	%r165, [%r157+28];
	ld.shared.u32 	%r166, [%r157+32];
	bar.sync 	0;
	add.s64 	%rd155, %rd3, %rd143;
	// begin inline asm
	ld.global.nc.u32 %r1587, [%rd155];
	// end inline asm
	mov.u32 	%r1579, %r1587;
	@%p184 bra 	$L__BB2_144;
	mul.wide.u32 	%rd158, %r126, 4;
	add.s64 	%rd157, %rd155, %rd158;
	// begin inline asm
	ld.global.nc.u32 %r1579, [%rd157];
	// end inline asm
$L__BB2_144:
	setp.ge.u32 	%p185, %r129, %r3;
	add.s64 	%rd31, %rd155, %rd146;
	mov.u32 	%r1580, %r1587;
	@%p185 bra 	$L__BB2_146;
	add.s64 	%rd160, %rd31, 128;
	// begin inline asm
	ld.global.nc.u32 %r1580, [%rd160];
	// end inline asm
$L__BB2_146:
	setp.ge.u32 	%p186, %r133, %r3;
	mov.u32 	%r1581, %r1587;
	@%p186 bra 	$L__BB2_148;
	add.s64 	%rd161, %rd31, 256;
	// begin inline asm
	ld.global.nc.u32 %r1581, [%rd161];
	// end inline asm
$L__BB2_148:
	setp.ge.u32 	%p187, %r136, %r3;
	mov.u32 	%r1582, %r1587;
	@%p187 bra 	$L__BB2_150;
	add.s64 	%rd162, %rd31, 384;
	// begin inline asm
	ld.global.nc.u32 %r1582, [%rd162];
	// end inline asm
$L__BB2_150:
	setp.ge.u32 	%p188, %r139, %r3;
	mov.u32 	%r1583, %r1587;
	@%p188 bra 	$L__BB2_152;
	add.s64 	%rd163, %rd31, 512;
	// begin inline asm
	ld.global.nc.u32 %r1583, [%rd163];
	// end inline asm
$L__BB2_152:
	setp.ge.u32 	%p189, %r142, %r3;
	mov.u32 	%r1584, %r1587;
	@%p189 bra 	$L__BB2_154;
	add.s64 	%rd164, %rd31, 640;
	// begin inline asm
	ld.global.nc.u32 %r1584, [%rd164];
	// end inline asm
$L__BB2_154:
	setp.ge.u32 	%p190, %r145, %r3;
	mov.u32 	%r1585, %r1587;
	@%p190 bra 	$L__BB2_156;
	add.s64 	%rd165, %rd31, 768;
	// begin inline asm
	ld.global.nc.u32 %r1585, [%rd165];
	// end inline asm
$L__BB2_156:
	setp.ge.u32 	%p191, %r148, %r3;
	mov.u32 	%r1586, %r1587;
	@%p191 bra 	$L__BB2_158;
	add.s64 	%rd166, %rd31, 896;
	// begin inline asm
	ld.global.nc.u32 %r1586, [%rd166];
	// end inline asm
$L__BB2_158:
	setp.ge.u32 	%p192, %r151, %r3;
	@%p192 bra 	$L__BB2_160;
	add.s64 	%rd167, %rd31, 1024;
	// begin inline asm
	ld.global.nc.u32 %r1587, [%rd167];
	// end inline asm
$L__BB2_160:
	st.shared.u32 	[%r156], %r1579;
	st.shared.u32 	[%r156+128], %r1580;
	st.shared.u32 	[%r156+256], %r1581;
	st.shared.u32 	[%r156+384], %r1582;
	st.shared.u32 	[%r156+512], %r1583;
	st.shared.u32 	[%r156+640], %r1584;
	st.shared.u32 	[%r156+768], %r1585;
	st.shared.u32 	[%r156+896], %r1586;
	st.shared.u32 	[%r156+1024], %r1587;
	bar.warp.sync 	-1;
	ld.shared.f32 	%f49, [%r157];
	ld.shared.f32 	%f50, [%r157+4];
	ld.shared.f32 	%f51, [%r157+8];
	ld.shared.f32 	%f52, [%r157+12];
	ld.shared.f32 	%f53, [%r157+16];
	ld.shared.f32 	%f54, [%r157+20];
	ld.shared.f32 	%f55, [%r157+24];
	ld.shared.f32 	%f56, [%r157+28];
	ld.shared.f32 	%f57, [%r157+32];
	bar.sync 	0;
	shl.b32 	%r770, %r125, 2;
	add.s32 	%r772, %r757, %r770;
	add.s32 	%r186, %r772, 1148;
	st.shared.u32 	[%r772+1148], %r166;
	bar.sync 	0;
	setp.eq.s32 	%p193, %r125, 0;
	mov.b32 	%r1589, 1;
	@%p193 bra 	$L__BB2_162;
	ld.shared.u32 	%r1588, [%r186+-4];
	setp.ne.s32 	%p194, %r1588, %r158;
	selp.u32 	%r1589, 1, 0, %p194;
$L__BB2_162:
	setp.eq.s32 	%p195, %r125, 0;
	setp.ne.s32 	%p196, %r158, %r159;
	setp.ne.s32 	%p197, %r159, %r160;
	setp.ne.s32 	%p198, %r160, %r161;
	setp.ne.s32 	%p199, %r161, %r162;
	setp.ne.s32 	%p200, %r162, %r163;
	setp.ne.s32 	%p201, %r163, %r164;
	setp.ne.s32 	%p202, %r164, %r165;
	setp.ne.s32 	%p203, %r165, %r166;
	mul.lo.s32 	%r833, %r125, 9;
	setp.eq.s32 	%p204, %r833, %r3;
	selp.u32 	%r834, 1, 0, %p204;
	selp.b32 	%r835, %r834, %r1589, %p204;
	selp.b32 	%r191, %r834, %r835, %p195;
	add.s32 	%r836, %r833, 1;
	setp.eq.s32 	%p205, %r836, %r3;
	or.pred  	%p1, %p205, %p196;
	selp.u32 	%r837, 1, 0, %p1;
	add.s32 	%r838, %r833, 2;
	setp.eq.s32 	%p206, %r838, %r3;
	or.pred  	%p2, %p206, %p197;
	selp.u32 	%r839, 1, 0, %p2;
	add.s32 	%r840, %r833, 3;
	setp.eq.s32 	%p207, %r840, %r3;
	or.pred  	%p3, %p207, %p198;
	selp.u32 	%r841, 1, 0, %p3;
	add.s32 	%r842, %r833, 4;
	setp.eq.s32 	%p208, %r842, %r3;
	or.pred  	%p4, %p208, %p199;
	selp.u32 	%r843, 1, 0, %p4;
	add.s32 	%r844, %r833, 5;
	setp.eq.s32 	%p209, %r844, %r3;
	or.pred  	%p5, %p209, %p200;
	selp.u32 	%r845, 1, 0, %p5;
	add.s32 	%r846, %r833, 6;
	setp.eq.s32 	%p210, %r846, %r3;
	or.pred  	%p211, %p210, %p201;
	selp.u32 	%r847, 1, 0, %p211;
	add.s32 	%r848, %r833, 7;
	setp.eq.s32 	%p212, %r848, %r3;
	or.pred  	%p213, %p212, %p202;
	selp.u32 	%r849, 1, 0, %p213;
	add.s32 	%r850, %r833, 8;
	setp.eq.s32 	%p214, %r850, %r3;
	or.pred  	%p215, %p214, %p203;
	selp.u32 	%r851, 1, 0, %p215;
	add.s32 	%r852, %r191, %r837;
	add.f32 	%f215, %f49, %f50;
	selp.f32 	%f216, %f50, %f215, %p1;
	add.s32 	%r853, %r852, %r839;
	add.f32 	%f217, %f216, %f51;
	selp.f32 	%f218, %f51, %f217, %p2;
	add.s32 	%r854, %r853, %r841;
	add.f32 	%f219, %f218, %f52;
	selp.f32 	%f220, %f52, %f219, %p3;
	add.s32 	%r855, %r854, %r843;
	add.f32 	%f221, %f220, %f53;
	selp.f32 	%f222, %f53, %f221, %p4;
	add.s32 	%r856, %r855, %r845;
	add.f32 	%f223, %f222, %f54;
	selp.f32 	%f224, %f54, %f223, %p5;
	add.s32 	%r857, %r856, %r847;
	add.f32 	%f225, %f224, %f55;
	selp.f32 	%f226, %f55, %f225, %p211;
	add.s32 	%r858, %r857, %r849;
	add.f32 	%f227, %f226, %f56;
	selp.f32 	%f228, %f56, %f227, %p213;
	add.s32 	%r774, %r858, %r851;
	add.f32 	%f229, %f228, %f57;
	selp.f32 	%f230, %f57, %f229, %p215;
	mov.b32 	%r830, 1;
	mov.b32 	%r831, 0;
	mov.b32 	%r832, -1;
	// begin inline asm
	shfl.sync.up.b32 %r773, %r774, %r830, %r831, %r832;
	// end inline asm
	mov.b32 	%r779, %f230;
	// begin inline asm
	shfl.sync.up.b32 %r778, %r779, %r830, %r831, %r832;
	// end inline asm
	mov.b32 	%f231, %r778;
	setp.eq.s32 	%p216, %r774, 0;
	add.f32 	%f232, %f230, %f231;
	selp.f32 	%f233, %f232, %f230, %p216;
	setp.lt.s32 	%p217, %r753, 1;
	selp.b32 	%r859, 0, %r773, %p217;
	add.s32 	%r784, %r859, %r774;
	selp.f32 	%f234, %f230, %f233, %p217;
	mov.b32 	%r790, 2;
	// begin inline asm
	shfl.sync.up.b32 %r783, %r784, %r790, %r831, %r832;
	// end inline asm
	mov.b32 	%r789, %f234;
	// begin inline asm
	shfl.sync.up.b32 %r788, %r789, %r790, %r831, %r832;
	// end inline asm
	mov.b32 	%f235, %r788;
	setp.eq.s32 	%p218, %r784, 0;
	add.f32 	%f236, %f234, %f235;
	selp.f32 	%f237, %f236, %f234, %p218;
	setp.lt.s32 	%p219, %r753, 2;
	selp.b32 	%r860, 0, %r783, %p219;
	add.s32 	%r794, %r860, %r784;
	selp.f32 	%f238, %f234, %f237, %p219;
	mov.b32 	%r800, 4;
	// begin inline asm
	shfl.sync.up.b32 %r793, %r794, %r800, %r831, %r832;
	// end inline asm
	mov.b32 	%r799, %f238;
	// begin inline asm
	shfl.sync.up.b32 %r798, %r799, %r800, %r831, %r832;
	// end inline asm
	mov.b32 	%f239, %r798;
	setp.eq.s32 	%p220, %r794, 0;
	add.f32 	%f240, %f238, %f239;
	selp.f32 	%f241, %f240, %f238, %p220;
	setp.lt.s32 	%p221, %r753, 4;
	selp.b32 	%r861, 0, %r793, %p221;
	add.s32 	%r804, %r861, %r794;
	selp.f32 	%f242, %f238, %f241, %p221;
	mov.b32 	%r810, 8;
	// begin inline asm
	shfl.sync.up.b32 %r803, %r804, %r810, %r831, %r832;
	// end inline asm
	mov.b32 	%r809, %f242;
	// begin inline asm
	shfl.sync.up.b32 %r808, %r809, %r810, %r831, %r832;
	// end inline asm
	mov.b32 	%f243, %r808;
	setp.eq.s32 	%p222, %r804, 0;
	add.f32 	%f244, %f242, %f243;
	selp.f32 	%f245, %f244, %f242, %p222;
	setp.lt.s32 	%p223, %r753, 8;
	selp.b32 	%r862, 0, %r803, %p223;
	add.s32 	%r814, %r862, %r804;
	selp.f32 	%f246, %f242, %f245, %p223;
	mov.b32 	%r820, 16;
	// begin inline asm
	shfl.sync.up.b32 %r813, %r814, %r820, %r831, %r832;
	// end inline asm
	mov.b32 	%r819, %f246;
	// begin inline asm
	shfl.sync.up.b32 %r818, %r819, %r820, %r831, %r832;
	// end inline asm
	mov.b32 	%f247, %r818;
	setp.eq.s32 	%p224, %r814, 0;
	add.f32 	%f248, %f246, %f247;
	selp.f32 	%f58, %f248, %f246, %p224;
	setp.lt.s32 	%p225, %r753, 16;
	selp.b32 	%r863, 0, %r813, %p225;
	add.s32 	%r824, %r863, %r814;
	selp.f32 	%f249, %f246, %f58, %p225;
	// begin inline asm
	shfl.sync.up.b32 %r823, %r824, %r830, %r831, %r832;
	// end inline asm
	mov.b32 	%r829, %f249;
	// begin inline asm
	shfl.sync.up.b32 %r828, %r829, %r830, %r831, %r832;
	// end inline asm
	setp.ne.s32 	%p226, %r753, 31;
	@%p226 bra 	$L__BB2_164;
	shl.b32 	%r864, %r155, 3;
	mov.u32 	%r865, _ZN6thrust24THRUST_300001_SM_1000_NS8cuda_cub4core6detail5shmemE;
	add.s32 	%r866, %r865, %r864;
	mov.b32 	%r867, %f58;
	st.shared.v2.u32 	[%r866], {%r824, %r867};
$L__BB2_164:
	mov.b32 	%f250, %r828;
	bar.sync 	0;
	ld.shared.v4.u32 	{%r195, %r868, %r196, %r869}, [_ZN6thrust24THRUST_300001_SM_1000_NS8cuda_cub4core6detail5shmemE];
	mov.b32 	%f251, %r869;
	mov.b32 	%f252, %r868;
	shr.u32 	%r870, %r125, 5;
	add.s32 	%r871, %r196, %r195;
	setp.eq.s32 	%p227, %r196, 0;
	add.f32 	%f253, %f252, %f251;
	selp.f32 	%f254, %f253, %f251, %p227;
	setp.eq.s32 	%p228, %r870, 2;
	selp.b32 	%r872, %r871, %r195, %p228;
	selp.f32 	%f255, %f254, %f252, %p228;
	ld.shared.v4.u32 	{%r197, %r873, %r198, %r874}, [_ZN6thrust24THRUST_300001_SM_1000_NS8cuda_cub4core6detail5shmemE+16];
	mov.b32 	%f256, %r874;
	mov.b32 	%f257, %r873;
	add.s32 	%r875, %r197, %r871;
	setp.eq.s32 	%p229, %r197, 0;
	add.f32 	%f258, %f254, %f257;
	selp.f32 	%f259, %f258, %f257, %p229;
	setp.eq.s32 	%p230, %r870, 3;
	selp.b32 	%r876, %r875, %r872, %p230;
	selp.f32 	%f260, %f259, %f255, %p230;
	add.s32 	%r877, %r198, %r875;
	setp.eq.s32 	%p231, %r198, 0;
	add.f32 	%f261, %f259, %f256;
	selp.f32 	%f262, %f261, %f256, %p231;
	setp.eq.s32 	%p232, %r870, 4;
	selp.b32 	%r878, %r877, %r876, %p232;
	selp.f32 	%f263, %f262, %f260, %p232;
	ld.shared.v4.u32 	{%r199, %r879, %r200, %r880}, [_ZN6thrust24THRUST_300001_SM_1000_NS8cuda_cub4core6detail5shmemE+32];
	mov.b32 	%f264, %r880;
	mov.b32 	%f265, %r879;
	add.s32 	%r881, %r199, %r877;
	setp.eq.s32 	%p233, %r199, 0;
	add.f32 	%f266, %f262, %f265;
	selp.f32 	%f267, %f266, %f265, %p233;
	setp.eq.s32 	%p234, %r870, 5;
	selp.b32 	%r882, %r881, %r878, %p234;
	selp.f32 	%f268, %f267, %f263, %p234;
	add.s32 	%r883, %r200, %r881;
	setp.eq.s32 	%p235, %r200, 0;
	add.f32 	%f269, %f267, %f264;
	selp.f32 	%f270, %f269, %f264, %p235;
	setp.eq.s32 	%p236, %r870, 6;
	selp.b32 	%r884, %r883, %r882, %p236;
	selp.f32 	%f271, %f270, %f268, %p236;
	ld.shared.v4.u32 	{%r201, %r885, %r202, %r886}, [_ZN6thrust24THRUST_300001_SM_1000_NS8cuda_cub4core6detail5shmemE+48];
	mov.b32 	%f272, %r886;
	mov.b32 	%f273, %r885;
	add.s32 	%r887, %r201, %r883;
	setp.eq.s32 	%p237, %r201, 0;
	add.f32 	%f274, %f270, %f273;
	selp.f32 	%f275, %f274, %f273, %p237;
	setp.eq.s32 	%p238, %r870, 7;
	selp.b32 	%r888, %r887, %r884, %p238;
	selp.f32 	%f276, %f275, %f271, %p238;
	add.s32 	%r1595, %r202, %r887;
	setp.eq.s32 	%p239, %r202, 0;
	add.f32 	%f277, %f275, %f272;
	selp.f32 	%f59, %f277, %f272, %p239;
	setp.eq.s32 	%p240, %r888, 0;
	add.f32 	%f278, %f276, 0f00000000;
	selp.f32 	%f279, %f278, %f276, %p240;
	setp.lt.u32 	%p241, %r125, 32;
	selp.b32 	%r889, 0, %r888, %p241;
	selp.f32 	%f280, 0f00000000, %f279, %p241;
	setp.eq.s32 	%p242, %r823, 0;
	add.f32 	%f281, %f280, %f250;
	selp.f32 	%f282, %f281, %f250, %p242;
	setp.eq.s32 	%p243, %r753, 0;
	selp.b32 	%r890, 0, %r823, %p243;
	add.s32 	%r204, %r889, %r890;
	selp.f32 	%f60, %f280, %f282, %p243;
	add.s32 	%r205, %r204, %r191;
	setp.eq.s32 	%p244, %r191, 0;
	add.f32 	%f283, %f49, %f60;
	selp.f32 	%f61, %f283, %f49, %p244;
	selp.u32 	%r891, 1, 0, %p1;
	add.s32 	%r892, %r191, %r891;
	add.s32 	%r206, %r892, %r204;
	add.f32 	%f284, %f61, %f50;
	selp.f32 	%f62, %f50, %f284, %p1;
	selp.u32 	%r893, 1, 0, %p2;
	add.s32 	%r207, %r206, %r893;
	add.f32 	%f285, %f62, %f51;
	selp.f32 	%f63, %f51, %f285, %p2;
	selp.u32 	%r894, 1, 0, %p3;
	add.s32 	%r208, %r207, %r894;
	add.f32 	%f286, %f63, %f52;
	selp.f32 	%f64, %f52, %f286, %p3;
	selp.u32 	%r895, 1, 0, %p4;
	add.s32 	%r209, %r208, %r895;
	add.f32 	%f287, %f64, %f53;
	selp.f32 	%f65, %f53, %f287, %p4;
	selp.u32 	%r896, 1, 0, %p5;
	add.s32 	%r210, %r209, %r896;
	add.f32 	%f288, %f65, %f54;
	selp.f32 	%f66, %f54, %f288, %p5;
	mul.lo.s32 	%r897, %r125, 9;
	add.s32 	%r898, %r897, 6;
	setp.eq.s32 	%p245, %r898, %r3;
	setp.ne.s32 	%p246, %r163, %r164;
	or.pred  	%p247, %p245, %p246;
	selp.u32 	%r899, 1, 0, %p247;
	add.s32 	%r211, %r210, %r899;
	add.f32 	%f289, %f66, %f55;
	selp.f32 	%f67, %f55, %f289, %p247;
	add.s32 	%r900, %r897, 7;
	setp.eq.s32 	%p248, %r900, %r3;
	setp.ne.s32 	%p249, %r164, %r165;
	or.pred  	%p250, %p248, %p249;
	selp.u32 	%r901, 1, 0, %p250;
	add.s32 	%r212, %r211, %r901;
	add.f32 	%f290, %f67, %f56;
	selp.f32 	%f68, %f56, %f290, %p250;
	setp.lt.s32 	%p251, %r1595, 257;
	@%p251 bra 	$L__BB2_190;
	bar.sync 	0;
	@%p244 bra 	$L__BB2_167;
	shl.b32 	%r905, %r204, 3;
	mov.u32 	%r906, _ZN6thrust24THRUST_300001_SM_1000_NS8cuda_cub4core6detail5shmemE;
	add.s32 	%r907, %r906, %r905;
	mov.b32 	%r908, %f60;
	st.shared.v2.u32 	[%r907], {%r1588, %r908};
$L__BB2_167:
	not.pred 	%p268, %p1;
	@%p268 bra 	$L__BB2_169;
	shl.b32 	%r909, %r205, 3;
	mov.u32 	%r910, _ZN6thrust24THRUST_300001_SM_1000_NS8cuda_cub4core6detail5shmemE;
	add.s32 	%r911, %r910, %r909;
	mov.b32 	%r912, %f61;
	st.shared.v2.u32 	[%r911], {%r158, %r912};
$L__BB2_169:
	not.pred 	%p269, %p2;
	@%p269 bra 	$L__BB2_171;
	shl.b32 	%r913, %r206, 3;
	mov.u32 	%r914, _ZN6thrust24THRUST_300001_SM_1000_NS8cuda_cub4core6detail5shmemE;
	add.s32 	%r915, %r914, %r913;
	mov.b32 	%r916, %f62;
	st.shared.v2.u32 	[%r915], {%r159, %r916};
$L__BB2_171:
	not.pred 	%p270, %p3;
	@%p270 bra 	$L__BB2_173;
	shl.b32 	%r917, %r207, 3;
	mov.u32 	%r918, _ZN6thrust24THRUST_300001_SM_1000_NS8cuda_cub4core6detail5shmemE;
	add.s32 	%r919, %r918, %r917;
	mov.b32 	%r920, %f63;
	st.shared.v2.u32 	[%r919], {%r160, %r920};
$L__BB2_173:
	not.pred 	%p271, %p4;
	@%p271 bra 	$L__BB2_175;
	shl.b32 	%r921, %r208, 3;
	mov.u32 	%r922, _ZN6thrust24THRUST_300001_SM_1000_NS8cuda_cub4core6detail5shmemE;
	add.s32 	%r923, %r922, %r921;
	mov.b32 	%r924, %f64;
	st.shared.v2.u32 	[%r923], {%r161, %r924};
$L__BB2_175:
	not.pred 	%p272, %p5;
	@%p272 bra 	$L__BB2_177;
	shl.b32 	%r925, %r209, 3;
	mov.u32 	%r926, _ZN6thrust24THRUST_300001_SM_1000_NS8cuda_cub4core6detail5shmemE;
	add.s32 	%r927, %r926, %r925;
	mov.b32 	%r928, %f65;
	st.shared.v2.u32 	[%r927], {%r162, %r928};
$L__BB2_177:
	mad.lo.s32 	%r929, %r125, 9, 6;
	setp.ne.s32 	%p273, %r929, %r3;
	setp.eq.s32 	%p274, %r163, %r164;
	and.pred  	%p275, %p273, %p274;
	@%p275 bra 	$L__BB2_179;
	shl.b32 	%r930, %r210, 3;
	mov.u32 	%r931, _ZN6thrust24THRUST_300001_SM_1000_NS8cuda_cub4core6detail5shmemE;
	add.s32 	%r932, %r931, %r930;
	mov.b32 	%r933, %f66;
	st.shared.v2.u32 	[%r932], {%r163, %r933};
$L__BB2_179:
	mad.lo.s32 	%r934, %r125, 9, 7;
	setp.ne.s32 	%p276, %r934, %r3;
	setp.eq.s32 	%p277, %r164, %r165;
	and.pred  	%p278, %p276, %p277;
	@%p278 bra 	$L__BB2_181;
	shl.b32 	%r935, %r211, 3;
	mov.u32 	%r936, _ZN6thrust24THRUST_300001_SM_1000_NS8cuda_cub4core6detail5shmemE;
	add.s32 	%r937, %r936, %r935;
	mov.b32 	%r938, %f67;
	st.shared.v2.u32 	[%r937], {%r164, %r938};
$L__BB2_181:
	mad.lo.s32 	%r939, %r125, 9, 8;
	setp.ne.s32 	%p279, %r939, %r3;
	setp.eq.s32 	%p280, %r165, %r166;
	and.pred  	%p281, %p279, %p280;
	@%p281 bra 	$L__BB2_183;
	shl.b32 	%r940, %r212, 3;
	mov.u32 	%r941, _ZN6thrust24THRUST_300001_SM_1000_NS8cuda_cub4core6detail5shmemE;
	add.s32 	%r942, %r941, %r940;
	mov.b32 	%r943, %f68;
	st.shared.v2.u32 	[%r942], {%r165, %r943};
$L__BB2_183:
	bar.sync 	0;
	setp.ge.u32 	%p282, %r125, %r1595;
	@%p282 bra 	$L__BB2_208;
	add.s32 	%r944, %r196, %r197;
	add.s32 	%r945, %r944, %r198;
	add.s32 	%r946, %r945, %r199;
	add.s32 	%r947, %r946, %r200;
	add.s32 	%r948, %r947, %r201;
	add.s32 	%r949, %r948, %r202;
	add.s32 	%r950, %r949, %r195;
	not.b32 	%r951, %r125;
	add.s32 	%r213, %r950, %r951;
	and.b32  	%r952, %r213, 768;
	setp.eq.s32 	%p283, %r952, 768;
	mov.u32 	%r1594, %r125;
	@%p283 bra 	$L__BB2_187;
	shr.u32 	%r953, %r213, 8;
	add.s32 	%r954, %r953, 1;
	and.b32  	%r955, %r954, 3;
	mul.wide.u32 	%rd195, %r125, 4;
	add.s64 	%rd336, %rd5, %rd195;
	add.s64 	%rd335, %rd4, %rd195;
	shl.b32 	%r956, %r125, 3;
	mov.u32 	%r957, _ZN6thrust24THRUST_300001_SM_1000_NS8cuda_cub4core6detail5shmemE;
	add.s32 	%r1591, %r957, %r956;
	neg.s32 	%r1590, %r955;
	shl.b32 	%r958, %r954, 8;
	and.b32  	%r959, %r958, 768;
	add.s32 	%r1594, %r125, %r959;
$L__BB2_186:
	.pragma "nounroll";
	ld.shared.v2.u32 	{%r960, %r961}, [%r1591];
	st.global.u32 	[%rd335], %r960;
	st.global.u32 	[%rd336], %r961;
	add.s64 	%rd336, %rd336, 1024;
	add.s64 	%rd335, %rd335, 1024;
	add.s32 	%r1591, %r1591, 2048;
	add.s32 	%r1590, %r1590, 1;
	setp.ne.s32 	%p284, %r1590, 0;
	@%p284 bra 	$L__BB2_186;
$L__BB2_187:
	setp.lt.u32 	%p285, %r213, 768;
	@%p285 bra 	$L__BB2_208;
	mul.wide.u32 	%rd196, %r1594, 4;
	add.s64 	%rd197, %rd196, 2048;
	add.s64 	%rd338, %rd4, %rd197;
	add.s64 	%rd337, %rd5, %rd197;
	shl.b32 	%r962, %r1594, 3;
	mov.u32 	%r963, _ZN6thrust24THRUST_300001_SM_1000_NS8cuda_cub4core6detail5shmemE;
	add.s32 	%r964, %r962, %r963;
	add.s32 	%r1593, %r964, 4096;
$L__BB2_189:
	ld.shared.v2.u32 	{%r965, %r966}, [%r1593+-4096];
	st.global.u32 	[%rd338+-2048], %r965;
	st.global.u32 	[%rd337+-2048], %r966;
	ld.shared.v2.u32 	{%r967, %r968}, [%r1593+-2048];
	st.global.u32 	[%rd338+-1024], %r967;
	st.global.u32 	[%rd337+-1024], %r968;
	ld.shared.v2.u32 	{%r969, %r970}, [%r1593];
	st.global.u32 	[%rd338], %r969;
	st.global.u32 	[%rd337], %r970;
	ld.shared.v2.u32 	{%r971, %r972}, [%r1593+2048];
	st.global.u32 	[%rd338+1024], %r971;
	st.global.u32 	[%rd337+1024], %r972;
	add.s32 	%r1594, %r1594, 1024;
	add.s64 	%rd338, %rd338, 4096;
	add.s64 	%rd337, %rd337, 4096;
	add.s32 	%r1593, %r1593, 8192;
	setp.lt.s32 	%p286, %r1594, %r1595;
	@%p286 bra 	$L__BB2_189;
	bra.uni 	$L__BB2_208;
$L__BB2_190:
	@%p244 bra 	$L__BB2_192;
	mul.wide.s32 	%rd168, %r204, 4;
	add.s64 	%rd169, %rd4, %rd168;
	st.global.u32 	[%rd169], %r1588;
	add.s64 	%rd170, %rd5, %rd168;
	st.global.f32 	[%rd170], %f60;
$L__BB2_192:
	not.pred 	%p253, %p1;
	@%p253 bra 	$L__BB2_194;
	mul.wide.s32 	%rd171, %r205, 4;
	add.s64 	%rd172, %rd4, %rd171;
	st.global.u32 	[%rd172], %r158;
	add.s64 	%rd173, %rd5, %rd171;
	st.global.f32 	[%rd173], %f61;
$L__BB2_194:
	not.pred 	%p254, %p2;
	@%p254 bra 	$L__BB2_196;
	mul.wide.s32 	%rd174, %r206, 4;
	add.s64 	%rd175, %rd4, %rd174;
	st.global.u32 	[%rd175], %r159;
	add.s64 	%rd176, %rd5, %rd174;
	st.global.f32 	[%rd176], %f62;
$L__BB2_196:
	not.pred 	%p255, %p3;
	@%p255 bra 	$L__BB2_198;
	mul.wide.s32 	%rd177, %r207, 4;
	add.s64 	%rd178, %rd4, %rd177;
	st.global.u32 	[%rd178], %r160;
	add.s64 	%rd179, %rd5, %rd177;
	st.global.f32 	[%rd179], %f63;
$L__BB2_198:
	not.pred 	%p256, %p4;
	@%p256 bra 	$L__BB2_200;
	mul.wide.s32 	%rd180, %r208, 4;
	add.s64 	%rd181, %rd4, %rd180;
	st.global.u32 	[%rd181], %r161;
	add.s64 	%rd182, %rd5, %rd180;
	st.global.f32 	[%rd182], %f64;
$L__BB2_200:
	not.pred 	%p257, %p5;
	@%p257 bra 	$L__BB2_202;
	mul.wide.s32 	%rd183, %r209, 4;
	add.s64 	%rd184, %rd4, %rd183;
	st.global.u32 	[%rd184], %r162;
	add.s64 	%rd185, %rd5, %rd183;
	st.global.f32 	[%rd185], %f65;
$L__BB2_202:
	mad.lo.s32 	%r902, %r125, 9, 6;
	setp.ne.s32 	%p258, %r902, %r3;
	setp.eq.s32 	%p259, %r163, %r164;
	and.pred  	%p260, %p258, %p259;
	@%p260 bra 	$L__BB2_204;
	mul.wide.s32 	%rd186, %r210, 4;
	add.s64 	%rd187, %rd4, %rd186;
	st.global.u32 	[%rd187], %r163;
	add.s64 	%rd188, %rd5, %rd186;
	st.global.f32 	[%rd188], %f66;
$L__BB2_204:
	mad.lo.s32 	%r903, %r125, 9, 7;
	setp.ne.s32 	%p261, %r903, %r3;
	setp.eq.s32 	%p262, %r164, %r165;
	and.pred  	%p263, %p261, %p262;
	@%p263 bra 	$L__BB2_206;
	mul.wide.s32 	%rd189, %r211, 4;
	add.s64 	%rd190, %rd4, %rd189;
	st.global.u32 	[%rd190], %r164;
	add.s64 	%rd191, %rd5, %rd189;
	st.global.f32 	[%rd191], %f67;
$L__BB2_206:
	mad.lo.s32 	%r904, %r125, 9, 8;
	setp.ne.s32 	%p264, %r904, %r3;
	setp.eq.s32 	%p265, %r165, %r166;
	and.pred  	%p266, %p264, %p265;
	@%p266 bra 	$L__BB2_208;
	mul.wide.s32 	%rd192, %r212, 4;
	add.s64 	%rd193, %rd4, %rd192;
	st.global.u32 	[%rd193], %r165;
	add.s64 	%rd194, %rd5, %rd192;
	st.global.f32 	[%rd194], %f68;
$L__BB2_208:
	setp.ne.s32 	%p287, %r125, 255;
	@%p287 bra 	$L__BB2_322;
	setp.ne.s32 	%p288, %r3, 2304;
	@%p288 bra 	$L__BB2_211;
	mul.wide.s32 	%rd198, %r1595, 4;
	add.s64 	%rd199, %rd4, %rd198;
	st.global.u32 	[%rd199], %r166;
	add.s64 	%rd200, %rd5, %rd198;
	st.global.f32 	[%rd200], %f59;
	add.s32 	%r1595, %r1595, 1;
$L__BB2_211:
	ld.param.u64 	%rd329, [_ZN6thrust24THRUST_300001_SM_1000_NS8cuda_cub4core6detail13_kernel_agentINS1_15__reduce_by_key16ReduceByKeyAgentINS0_6detail15normal_iteratorINS0_10device_ptrIiEEEENS8_INS9_IfEEEESB_SD_N4cuda3std3__48equal_toIiEENSG_4plusIfEEPiiEEJSB_SD_SB_SD_SL_N3cub18CUB_300001_SM_100024ReduceByKeyScanTileStateIfiLb1EEESI_SK_iiEEEvDpT0__param_4];
	cvta.to.global.u64 	%rd201, %rd329;
	st.global.u32 	[%rd201], %r1595;
	bra.uni 	$L__BB2_322;
$L__BB2_212:
	mul.wide.u32 	%rd61, %r2, 4;
	add.s64 	%rd60, %rd2, %rd61;
	// begin inline asm
	ld.global.nc.u32 %r1604, [%rd60];
	// end inline asm
	mov.u32 	%r230, %tid.x;
	and.b32  	%r346, %r230, 31;
	and.b32  	%r347, %r230, 992;
	mul.lo.s32 	%r348, %r347, 9;
	or.b32  	%r231, %r348, %r346;
	setp.ge.u32 	%p15, %r231, %r3;
	mov.u32 	%r1596, %r1604;
	@%p15 bra 	$L__BB2_214;
	add.s32 	%r350, %r231, %r2;
	mul.wide.u32 	%rd63, %r350, 4;
	add.s64 	%rd62, %rd2, %rd63;
	// begin inline asm
	ld.global.nc.u32 %r1596, [%rd62];
	// end inline asm
$L__BB2_214:
	add.s32 	%r234, %r231, 32;
	setp.ge.u32 	%p16, %r234, %r3;
	shl.b32 	%r235, %r231, 2;
	cvt.u64.u32 	%rd64, %r235;
	add.s64 	%rd45, %rd60, %rd64;
	mov.u32 	%r1597, %r1604;
	@%p16 bra 	$L__BB2_216;
	add.s64 	%rd65, %rd45, 128;
	// begin inline asm
	ld.global.nc.u32 %r1597, [%rd65];
	// end inline asm
$L__BB2_216:
	add.s32 	%r238, %r231, 64;
	setp.ge.u32 	%p17, %r238, %r3;
	mov.u32 	%r1598, %r1604;
	@%p17 bra 	$L__BB2_218;
	add.s64 	%rd66, %rd45, 256;
	// begin inline asm
	ld.global.nc.u32 %r1598, [%rd66];
	// end inline asm
$L__BB2_218:
	add.s32 	%r241, %r231, 96;
	setp.ge.u32 	%p18, %r241, %r3;
	mov.u32 	%r1599, %r1604;
	@%p18 bra 	$L__BB2_220;
	add.s64 	%rd67, %rd45, 384;
	// begin inline asm
	ld.global.nc.u32 %r1599, [%rd67];
	// end inline asm
$L__BB2_220:
	add.s32 	%r244, %r231, 128;
	setp.ge.u32 	%p19, %r244, %r3;
	mov.u32 	%r1600, %r1604;
	@%p19 bra 	$L__BB2_222;
	add.s64 	%rd68, %rd45, 512;
	// begin inline asm
	ld.global.nc.u32 %r1600, [%rd68];
	// end inline asm
$L__BB2_222:
	add.s32 	%r247, %r231, 160;
	setp.ge.u32 	%p20, %r247, %r3;
	mov.u32 	%r1601, %r1604;
	@%p20 bra 	$L__BB2_224;
	add.s64 	%rd69, %rd45, 640;
	// begin inline asm
	ld.global.nc.u32 %r1601, [%rd69];
	// end inline asm
$L__BB2_224:
	add.s32 	%r250, %r231, 192;
	setp.ge.u32 	%p21, %r250, %r3;
	mov.u32 	%r1602, %r1604;
	@%p21 bra 	$L__BB2_226;
	add.s64 	%rd70, %rd45, 768;
	// begin inline asm
	ld.global.nc.u32 %r1602, [%rd70];
	// end inline asm
$L__BB2_226:
	add.s32 	%r253, %r231, 224;
	setp.ge.u32 	%p22, %r253, %r3;
	mov.u32 	%r1603, %r1604;
	@%p22 bra 	$L__BB2_228;
	add.s64 	%rd71, %rd45, 896;
	// begin inline asm
	ld.global.nc.u32 %r1603, [%rd71];
	// end inline asm
$L__BB2_228:
	add.s32 	%r256, %r231, 256;
	setp.ge.u32 	%p23, %r256, %r3;
	@%p23 bra 	$L__BB2_230;
	add.s64 	%rd72, %rd45, 1024;
	// begin inline asm
	ld.global.nc.u32 %r1604, [%rd72];
	// end inline asm
$L__BB2_230:
	// begin inline asm
	mov.u32 %r359, %laneid;
	// end inline asm
	shr.u32 	%r260, %r230, 5;
	mad.lo.s32 	%r361, %r260, 288, %r359;
	shl.b32 	%r362, %r361, 2;
	mov.u32 	%r363, _ZN6thrust24THRUST_300001_SM_1000_NS8cuda_cub4core6detail5shmemE;
	add.s32 	%r261, %r363, %r362;
	st.shared.u32 	[%r261], %r1596;
	st.shared.u32 	[%r261+128], %r1597;
	st.shared.u32 	[%r261+256], %r1598;
	st.shared.u32 	[%r261+384], %r1599;
	st.shared.u32 	[%r261+512], %r1600;
	st.shared.u32 	[%r261+640], %r1601;
	st.shared.u32 	[%r261+768], %r1602;
	st.shared.u32 	[%r261+896], %r1603;
	st.shared.u32 	[%r261+1024], %r1604;
	bar.warp.sync 	-1;
	shl.b32 	%r364, %r359, 5;
	add.s32 	%r262, %r261, %r364;
	ld.shared.u32 	%r263, [%r262];
	ld.shared.u32 	%r264, [%r262+4];
	ld.shared.u32 	%r265, [%r262+8];
	ld.shared.u32 	%r266, [%r262+12];
	ld.shared.u32 	%r267, [%r262+16];
	ld.shared.u32 	%r268, [%r262+20];
	ld.shared.u32 	%r269, [%r262+24];
	ld.shared.u32 	%r270, [%r262+28];
	ld.shared.u32 	%r271, [%r262+32];
	setp.ne.s32 	%p24, %r230, 0;
	mov.b32 	%r1615, 0;
	@%p24 bra 	$L__BB2_232;
	add.s64 	%rd73, %rd60, -4;
	// begin inline asm
	ld.global.nc.u32 %r1615, [%rd73];
	// end inline asm
$L__BB2_232:
	setp.ge.u32 	%p25, %r231, %r3;
	bar.sync 	0;
	mul.wide.u32 	%rd75, %r2, 4;
	add.s64 	%rd74, %rd3, %rd75;
	// begin inline asm
	ld.global.nc.u32 %r1614, [%rd74];
	// end inline asm
	mov.u32 	%r1606, %r1614;
	@%p25 bra 	$L__BB2_234;
	add.s32 	%r368, %r231, %r2;
	mul.wide.u32 	%rd77, %r368, 4;
	add.s64 	%rd76, %rd3, %rd77;
	// begin inline asm
	ld.global.nc.u32 %r1606, [%rd76];
	// end inline asm
$L__BB2_234:
	cvt.u64.u32 	%rd78, %r235;
	setp.ge.u32 	%p26, %r234, %r3;
	add.s64 	%rd47, %rd74, %rd78;
	mov.u32 	%r1607, %r1614;
	@%p26 bra 	$L__BB2_236;
	add.s64 	%rd79, %rd47, 128;
	// begin inline asm
	ld.global.nc.u32 %r1607, [%rd79];
	// end inline asm
$L__BB2_236:
	setp.ge.u32 	%p27, %r238, %r3;
	mov.u32 	%r1608, %r1614;
	@%p27 bra 	$L__BB2_238;
	add.s64 	%rd80, %rd47, 256;
	// begin inline asm
	ld.global.nc.u32 %r1608, [%rd80];
	// end inline asm
$L__BB2_238:
	setp.ge.u32 	%p28, %r241, %r3;
	mov.u32 	%r1609, %r1614;
	@%p28 bra 	$L__BB2_240;
	add.s64 	%rd81, %rd47, 384;
	// begin inline asm
	ld.global.nc.u32 %r1609, [%rd81];
	// end inline asm
$L__BB2_240:
	setp.ge.u32 	%p29, %r244, %r3;
	mov.u32 	%r1610, %r1614;
	@%p29 bra 	$L__BB2_242;
	add.s64 	%rd82, %rd47, 512;
	// begin inline asm
	ld.global.nc.u32 %r1610, [%rd82];
	// end inline asm
$L__BB2_242:
	setp.ge.u32 	%p30, %r247, %r3;
	mov.u32 	%r1611, %r1614;
	@%p30 bra 	$L__BB2_244;
	add.s64 	%rd83, %rd47, 640;
	// begin inline asm
	ld.global.nc.u32 %r1611, [%rd83];
	// end inline asm
$L__BB2_244:
	mov.u32 	%r1612, %r1614;
	@%p21 bra 	$L__BB2_246;
	add.s64 	%rd84, %rd47, 768;
	// begin inline asm
	ld.global.nc.u32 %r1612, [%rd84];
	// end inline asm
$L__BB2_246:
	mov.u32 	%r1613, %r1614;
	@%p22 bra 	$L__BB2_248;
	add.s64 	%rd85, %rd47, 896;
	// begin inline asm
	ld.global.nc.u32 %r1613, [%rd85];
	// end inline asm
$L__BB2_248:
	@%p23 bra 	$L__BB2_250;
	add.s64 	%rd86, %rd47, 1024;
	// begin inline asm
	ld.global.nc.u32 %r1614, [%rd86];
	// end inline asm
$L__BB2_250:
	setp.eq.s32 	%p34, %r230, 0;
	st.shared.u32 	[%r261], %r1606;
	st.shared.u32 	[%r261+128], %r1607;
	st.shared.u32 	[%r261+256], %r1608;
	st.shared.u32 	[%r261+384], %r1609;
	st.shared.u32 	[%r261+512], %r1610;
	st.shared.u32 	[%r261+640], %r1611;
	st.shared.u32 	[%r261+768], %r1612;
	st.shared.u32 	[%r261+896], %r1613;
	st.shared.u32 	[%r261+1024], %r1614;
	bar.warp.sync 	-1;
	ld.shared.f32 	%f69, [%r262];
	ld.shared.f32 	%f70, [%r262+4];
	ld.shared.f32 	%f71, [%r262+8];
	ld.shared.f32 	%f72, [%r262+12];
	ld.shared.f32 	%f73, [%r262+16];
	ld.shared.f32 	%f74, [%r262+20];
	ld.shared.f32 	%f75, [%r262+24];
	ld.shared.f32 	%f76, [%r262+28];
	ld.shared.f32 	%f77, [%r262+32];
	bar.sync 	0;
	shl.b32 	%r377, %r230, 2;
	add.s32 	%r379, %r363, %r377;
	add.s32 	%r293, %r379, 1148;
	st.shared.u32 	[%r379+1148], %r271;
	bar.sync 	0;
	@%p34 bra 	$L__BB2_252;
	ld.shared.u32 	%r1615, [%r293+-4];
$L__BB2_252:
	setp.ne.s32 	%p35, %r1615, %r263;
	setp.ne.s32 	%p36, %r263, %r264;
	setp.ne.s32 	%p37, %r264, %r265;
	setp.ne.s32 	%p38, %r265, %r266;
	setp.ne.s32 	%p39, %r266, %r267;
	setp.ne.s32 	%p40, %r267, %r268;
	setp.ne.s32 	%p41, %r268, %r269;
	setp.ne.s32 	%p42, %r269, %r270;
	setp.ne.s32 	%p43, %r270, %r271;
	mul.lo.s32 	%r440, %r230, 9;
	setp.eq.s32 	%p44, %r440, %r3;
	or.pred  	%p45, %p44, %p35;
	selp.u32 	%r441, 1, 0, %p45;
	add.s32 	%r442, %r440, 1;
	setp.eq.s32 	%p46, %r442, %r3;
	or.pred  	%p6, %p46, %p36;
	selp.u32 	%r443, 1, 0, %p6;
	add.s32 	%r444, %r440, 2;
	setp.eq.s32 	%p47, %r444, %r3;
	or.pred  	%p48, %p47, %p37;
	selp.u32 	%r445, 1, 0, %p48;
	add.s32 	%r446, %r440, 3;
	setp.eq.s32 	%p49, %r446, %r3;
	or.pred  	%p50, %p49, %p38;
	selp.u32 	%r447, 1, 0, %p50;
	add.s32 	%r448, %r440, 4;
	setp.eq.s32 	%p51, %r448, %r3;
	or.pred  	%p52, %p51, %p39;
	selp.u32 	%r449, 1, 0, %p52;
	add.s32 	%r450, %r440, 5;
	setp.eq.s32 	%p53, %r450, %r3;
	or.pred  	%p54, %p53, %p40;
	selp.u32 	%r451, 1, 0, %p54;
	add.s32 	%r452, %r440, 6;
	setp.eq.s32 	%p55, %r452, %r3;
	or.pred  	%p7, %p55, %p41;
	selp.u32 	%r453, 1, 0, %p7;
	add.s32 	%r454, %r440, 7;
	setp.eq.s32 	%p56, %r454, %r3;
	or.pred  	%p8, %p56, %p42;
	selp.u32 	%r455, 1, 0, %p8;
	add.s32 	%r456, %r440, 8;
	setp.eq.s32 	%p57, %r456, %r3;
	or.pred  	%p58, %p57, %p43;
	selp.u32 	%r457, 1, 0, %p58;
	add.s32 	%r458, %r443, %r441;
	add.f32 	%f98, %f69, %f70;
	selp.f32 	%f99, %f70, %f98, %p6;
	add.s32 	%r459, %r458, %r445;
	add.f32 	%f100, %f99, %f71;
	selp.f32 	%f101, %f71, %f100, %p48;
	add.s32 	%r460, %r459, %r447;
	add.f32 	%f102, %f101, %f72;
	selp.f32 	%f103, %f72, %f102, %p50;
	add.s32 	%r461, %r460, %r449;
	add.f32 	%f104, %f103, %f73;
	selp.f32 	%f105, %f73, %f104, %p52;
	add.s32 	%r462, %r461, %r451;
	add.f32 	%f106, %f105, %f74;
	selp.f32 	%f107, %f74, %f106, %p54;
	add.s32 	%r463, %r462, %r453;
	add.f32 	%f108, %f107, %f75;
	selp.f32 	%f109, %f75, %f108, %p7;
	add.s32 	%r464, %r463, %r455;
	add.f32 	%f110, %f109, %f76;
	selp.f32 	%f111, %f76, %f110, %p8;
	add.s32 	%r381, %r464, %r457;
	add.f32 	%f112, %f111, %f77;
	selp.f32 	%f113, %f77, %f112, %p58;
	mov.b32 	%r437, 1;
	mov.b32 	%r438, 0;
	mov.b32 	%r439, -1;
	// begin inline asm
	shfl.sync.up.b32 %r380, %r381, %r437, %r438, %r439;
	// end inline asm
	mov.b32 	%r386, %f113;
	// begin inline asm
	shfl.sync.up.b32 %r385, %r386, %r437, %r438, %r439;
	// end inline asm
	mov.b32 	%f114, %r385;
	setp.eq.s32 	%p59, %r381, 0;
	add.f32 	%f115, %f113, %f114;
	selp.f32 	%f116, %f115, %f113, %p59;
	setp.lt.s32 	%p60, %r359, 1;
	selp.b32 	%r465, 0, %r380, %p60;
	add.s32 	%r391, %r465, %r381;
	selp.f32 	%f117, %f113, %f116, %p60;
	mov.b32 	%r397, 2;
	// begin inline asm
	shfl.sync.up.b32 %r390, %r391, %r397, %r438, %r439;
	// end inline asm
	mov.b32 	%r396, %f117;
	// begin inline asm
	shfl.sync.up.b32 %r395, %r396, %r397, %r438, %r439;
	// end inline asm
	mov.b32 	%f118, %r395;
	setp.eq.s32 	%p61, %r391, 0;
	add.f32 	%f119, %f117, %f118;
	selp.f32 	%f120, %f119, %f117, %p61;
	setp.lt.s32 	%p62, %r359, 2;
	selp.b32 	%r466, 0, %r390, %p62;
	add.s32 	%r401, %r466, %r391;
	selp.f32 	%f121, %f117, %f120, %p62;
	mov.b32 	%r407, 4;
	// begin inline asm
	shfl.sync.up.b32 %r400, %r401, %r407, %r438, %r439;
	// end inline asm
	mov.b32 	%r406, %f121;
	// begin inline asm
	shfl.sync.up.b32 %r405, %r406, %r407, %r438, %r439;
	// end inline asm
	mov.b32 	%f122, %r405;
	setp.eq.s32 	%p63, %r401, 0;
	add.f32 	%f123, %f121, %f122;
	selp.f32 	%f124, %f123, %f121, %p63;
	setp.lt.s32 	%p64, %r359, 4;
	selp.b32 	%r467, 0, %r400, %p64;
	add.s32 	%r411, %r467, %r401;
	selp.f32 	%f125, %f121, %f124, %p64;
	mov.b32 	%r417, 8;
	// begin inline asm
	shfl.sync.up.b32 %r410, %r411, %r417, %r438, %r439;
	// end inline asm
	mov.b32 	%r416, %f125;
	// begin inline asm
	shfl.sync.up.b32 %r415, %r416, %r417, %r438, %r439;
	// end inline asm
	mov.b32 	%f126, %r415;
	setp.eq.s32 	%p65, %r411, 0;
	add.f32 	%f127, %f125, %f126;
	selp.f32 	%f128, %f127, %f125, %p65;
	setp.lt.s32 	%p66, %r359, 8;
	selp.b32 	%r468, 0, %r410, %p66;
	add.s32 	%r421, %r468, %r411;
	selp.f32 	%f129, %f125, %f128, %p66;
	mov.b32 	%r427, 16;
	// begin inline asm
	shfl.sync.up.b32 %r420, %r421, %r427, %r438, %r439;
	// end inline asm
	mov.b32 	%r426, %f129;
	// begin inline asm
	shfl.sync.up.b32 %r425, %r426, %r427, %r438, %r439;
	// end inline asm
	mov.b32 	%f130, %r425;
	setp.eq.s32 	%p67, %r421, 0;
	add.f32 	%f131, %f129, %f130;
	selp.f32 	%f78, %f131, %f129, %p67;
	setp.lt.s32 	%p68, %r359, 16;
	selp.b32 	%r469, 0, %r420, %p68;
	add.s32 	%r431, %r469, %r421;
	selp.f32 	%f132, %f129, %f78, %p68;
	// begin inline asm
	shfl.sync.up.b32 %r1618, %r431, %r437, %r438, %r439;
	// end inline asm
	mov.b32 	%r436, %f132;
	// begin inline asm
	shfl.sync.up.b32 %r435, %r436, %r437, %r438, %r439;
	// end inline asm
	mov.b32 	%f488, %r435;
	setp.ne.s32 	%p69, %r359, 31;
	@%p69 bra 	$L__BB2_254;
	shl.b32 	%r470, %r260, 3;
	mov.u32 	%r471, _ZN6thrust24THRUST_300001_SM_1000_NS8cuda_cub4core6detail5shmemE;
	add.s32 	%r472, %r471, %r470;
	mov.b32 	%r473, %f78;
	st.shared.v2.u32 	[%r472], {%r431, %r473};
$L__BB2_254:
	bar.sync 	0;
	ld.shared.v4.u32 	{%r474, %r475, %r476, %r477}, [_ZN6thrust24THRUST_300001_SM_1000_NS8cuda_cub4core6detail5shmemE];
	mov.b32 	%f133, %r477;
	mov.b32 	%f134, %r475;
	add.s32 	%r478, %r476, %r474;
	setp.eq.s32 	%p70, %r476, 0;
	add.f32 	%f135, %f134, %f133;
	selp.f32 	%f136, %f135, %f133, %p70;
	setp.eq.s32 	%p71, %r260, 2;
	selp.b32 	%r479, %r478, %r474, %p71;
	selp.f32 	%f137, %f136, %f134, %p71;
	ld.shared.v4.u32 	{%r480, %r481, %r482, %r483}, [_ZN6thrust24THRUST_300001_SM_1000_NS8cuda_cub4core6detail5shmemE+16];
	mov.b32 	%f138, %r483;
	mov.b32 	%f139, %r481;
	add.s32 	%r484, %r480, %r478;
	setp.eq.s32 	%p72, %r480, 0;
	add.f32 	%f140, %f136, %f139;
	selp.f32 	%f141, %f140, %f139, %p72;
	setp.eq.s32 	%p73, %r260, 3;
	selp.b32 	%r485, %r484, %r479, %p73;
	selp.f32 	%f142, %f141, %f137, %p73;
	add.s32 	%r486, %r482, %r484;
	setp.eq.s32 	%p74, %r482, 0;
	add.f32 	%f143, %f141, %f138;
	selp.f32 	%f144, %f143, %f138, %p74;
	setp.eq.s32 	%p75, %r260, 4;
	selp.b32 	%r487, %r486, %r485, %p75;
	selp.f32 	%f145, %f144, %f142, %p75;
	ld.shared.v4.u32 	{%r488, %r489, %r490, %r491}, [_ZN6thrust24THRUST_300001_SM_1000_NS8cuda_cub4core6detail5shmemE+32];
	mov.b32 	%f146, %r491;
	mov.b32 	%f147, %r489;
	add.s32 	%r492, %r488, %r486;
	setp.eq.s32 	%p76, %r488, 0;
	add.f32 	%f148, %f144, %f147;
	selp.f32 	%f149, %f148, %f147, %p76;
	setp.eq.s32 	%p77, %r260, 5;
	selp.b32 	%r493, %r492, %r487, %p77;
	selp.f32 	%f150, %f149, %f145, %p77;
	add.s32 	%r494, %r490, %r492;
	setp.eq.s32 	%p78, %r490, 0;
	add.f32 	%f151, %f149, %f146;
	selp.f32 	%f152, %f151, %f146, %p78;
	setp.eq.s32 	%p79, %r260, 6;
	selp.b32 	%r495, %r494, %r493, %p79;
	selp.f32 	%f153, %f152, %f150, %p79;
	ld.shared.v4.u32 	{%r496, %r497, %r498, %r499}, [_ZN6thrust24THRUST_300001_SM_1000_NS8cuda_cub4core6detail5shmemE+48];
	mov.b32 	%f154, %r499;
	mov.b32 	%f155, %r497;
	add.s32 	%r500, %r496, %r494;
	setp.eq.s32 	%p80, %r496, 0;
	add.f32 	%f156, %f152, %f155;
	selp.f32 	%f157, %f156, %f155, %p80;
	setp.eq.s32 	%p81, %r260, 7;
	selp.b32 	%r298, %r500, %r495, %p81;
	selp.f32 	%f80, %f157, %f153, %p81;
	add.s32 	%r299, %r498, %r500;
	setp.eq.s32 	%p82, %r498, 0;
	add.f32 	%f158, %f157, %f154;
	selp.f32 	%f81, %f158, %f154, %p82;
	setp.lt.u32 	%p83, %r230, 32;
	@%p83 bra 	$L__BB2_256;
	setp.eq.s32 	%p84, %r1618, 0;
	add.f32 	%f159, %f80, %f488;
	selp.f32 	%f160, %f159, %f488, %p84;
	setp.eq.s32 	%p85, %r359, 0;
	selp.b32 	%r501, 0, %r1618, %p85;
	add.s32 	%r1618, %r298, %r501;
	selp.f32 	%f488, %f80, %f160, %p85;
	bra.uni 	$L__BB2_272;
$L__BB2_256:
	setp.ne.s32 	%p86, %r230, 0;
	mul.wide.u32 	%rd87, %r1, 16;
	add.s64 	%rd48, %rd1, %rd87;
	@%p86 bra 	$L__BB2_258;
	st.shared.u32 	[_ZN6thrust24THRUST_300001_SM_1000_NS8cuda_cub4core6detail5shmemE+116], %r299;
	st.shared.f32 	[_ZN6thrust24THRUST_300001_SM_1000_NS8cuda_cub4core6detail5shmemE+120], %f81;
	add.s64 	%rd88, %rd48, 512;
	mov.b32 	%r502, %f81;
	mov.b64 	%rd89, {%r299, %r502};
	mov.b64 	%rd90, 100;
	// begin inline asm
	st.relaxed.gpu.v2.u64 [%rd88], {%rd89, %rd90};
	// end inline asm
$L__BB2_258:
	mov.u32 	%r503, %nctaid.x;
	setp.gt.u32 	%p87, %r503, 499;
	@%p87 bra 	$L__BB2_260;
	membar.cta;
	bra.uni 	$L__BB2_261;
$L__BB2_260:
	mov.b32 	%r504, 450;
	// begin inline asm
	nanosleep.u32 %r504;
	// end inline asm
$L__BB2_261:
	mul.wide.u32 	%rd94, %r230, 16;
	xor.b64  	%rd95, %rd94, -16;
	add.s64 	%rd96, %rd48, %rd95;
	add.s64 	%rd93, %rd96, 512;
$L__BB2_262:
	// begin inline asm
	ld.relaxed.gpu.v2.u64 {%rd91, %rd339}, [%rd93];
	// end inline asm
	setp.eq.s64 	%p88, %rd339, 99;
	mov.b32 	%r505, -1;
	vote.sync.any.pred 	%p89, %p88, %r505;
	@%p89 bra 	$L__BB2_262;
	mov.b64 	{%r558, %r514}, %rd91;
	mov.b32 	%f161, %r514;
	cvt.u32.u64 	%r509, %rd91;
	setp.eq.s64 	%p90, %rd339, 101;
	mov.b32 	%r557, -1;
	vote.sync.ballot.b32 	%r559, %p90, %r557;
	// begin inline asm
	mov.u32 %r507, %lanemask_ge;
	// end inline asm
	and.b32  	%r560, %r559, %r507;
	or.b32  	%r561, %r560, -2147483648;
	add.s32 	%r562, %r561, -1;
	not.b32 	%r563, %r561;
	and.b32  	%r564, %r563, %r562;
	popc.b32 	%r511, %r564;
	mov.b32 	%r515, 1;
	// begin inline asm
	shfl.sync.down.b32 %r508, %r509, %r515, %r511, %r557;
	// end inline asm
	// begin inline asm
	shfl.sync.down.b32 %r513, %r514, %r515, %r511, %r557;
	// end inline asm
	mov.b32 	%f162, %r513;
	setp.lt.s32 	%p92, %r359, %r511;
	setp.eq.s32 	%p93, %r509, 0;
	add.f32 	%f163, %f161, %f162;
	selp.b32 	%r565, %r508, 0, %p92;
	add.s32 	%r519, %r565, %r509;
	selp.f32 	%f164, %f163, %f161, %p93;
	selp.f32 	%f165, %f164, %f161, %p92;
	mov.b32 	%r525, 2;
	// begin inline asm
	shfl.sync.down.b32 %r518, %r519, %r525, %r511, %r557;
	// end inline asm
	mov.b32 	%r524, %f165;
	// begin inline asm
	shfl.sync.down.b32 %r523, %r524, %r525, %r511, %r557;
	// end inline asm
	mov.b32 	%f166, %r523;
	add.s32 	%r566, %r359, 2;
	setp.gt.s32 	%p94, %r566, %r511;
	setp.eq.s32 	%p95, %r519, 0;
	add.f32 	%f167, %f165, %f166;
	selp.f32 	%f168, %f167, %f165, %p95;
	selp.b32 	%r567, 0, %r518, %p94;
	add.s32 	%r529, %r519, %r567;
	selp.f32 	%f169, %f165, %f168, %p94;
	mov.b32 	%r535, 4;
	// begin inline asm
	shfl.sync.down.b32 %r528, %r529, %r535, %r511, %r557;
	// end inline asm
	mov.b32 	%r534, %f169;
	// begin inline asm
	shfl.sync.down.b32 %r533, %r534, %r535, %r511, %r557;
	// end inline asm
	mov.b32 	%f170, %r533;
	add.s32 	%r568, %r359, 4;
	setp.gt.s32 	%p96, %r568, %r511;
	setp.eq.s32 	%p97, %r529, 0;
	add.f32 	%f171, %f169, %f170;
	selp.f32 	%f172, %f171, %f169, %p97;
	selp.b32 	%r569, 0, %r528, %p96;
	add.s32 	%r539, %r529, %r569;
	selp.f32 	%f173, %f169, %f172, %p96;
	mov.b32 	%r545, 8;
	// begin inline asm
	shfl.sync.down.b32 %r538, %r539, %r545, %r511, %r557;
	// end inline asm
	mov.b32 	%r544, %f173;
	// begin inline asm
	shfl.sync.down.b32 %r543, %r544, %r545, %r511, %r557;
	// end inline asm
	mov.b32 	%f174, %r543;
	add.s32 	%r570, %r359, 8;
	setp.gt.s32 	%p98, %r570, %r511;
	setp.eq.s32 	%p99, %r539, 0;
	add.f32 	%f175, %f173, %f174;
	selp.f32 	%f176, %f175, %f173, %p99;
	selp.b32 	%r571, 0, %r538, %p98;
	add.s32 	%r549, %r539, %r571;
	selp.f32 	%f177, %f173, %f176, %p98;
	mov.b32 	%r555, 16;
	// begin inline asm
	shfl.sync.down.b32 %r548, %r549, %r555, %r511, %r557;
	// end inline asm
	mov.b32 	%r554, %f177;
	// begin inline asm
	shfl.sync.down.b32 %r553, %r554, %r555, %r511, %r557;
	// end inline asm
	mov.b32 	%f178, %r553;
	add.s32 	%r572, %r359, 16;
	setp.gt.s32 	%p100, %r572, %r511;
	setp.eq.s32 	%p101, %r549, 0;
	add.f32 	%f179, %f177, %f178;
	selp.f32 	%f180, %f179, %f177, %p101;
	selp.b32 	%r573, 0, %r548, %p100;
	add.s32 	%r1616, %r573, %r549;
	selp.f32 	%f487, %f177, %f180, %p100;
	not.b32 	%r574, %r230;
	add.s32 	%r1617, %r1, %r574;
	add.s64 	%rd51, %rd1, 512;
$L__BB2_264:
	setp.ne.s64 	%p102, %rd339, 101;
	mov.b32 	%r575, -1;
	vote.sync.all.pred 	%p103, %p102, %r575;
	not.pred 	%p104, %p103;
	@%p104 bra 	$L__BB2_268;
	mul.wide.s32 	%rd140, %r1617, 16;
	add.s64 	%rd141, %rd51, %rd140;
	add.s64 	%rd139, %rd141, -512;
$L__BB2_266:
	// begin inline asm
	ld.relaxed.gpu.v2.u64 {%rd137, %rd339}, [%rd139];
	// end inline asm
	setp.eq.s64 	%p160, %rd339, 99;
	mov.b32 	%r671, -1;
	vote.sync.any.pred 	%p161, %p160, %r671;
	@%p161 bra 	$L__BB2_266;
	mov.b64 	{%r723, %r679}, %rd137;
	mov.b32 	%f193, %r679;
	cvt.u32.u64 	%r674, %rd137;
	setp.eq.s64 	%p162, %rd339, 101;
	mov.b32 	%r722, -1;
	vote.sync.ballot.b32 	%r724, %p162, %r722;
	and.b32  	%r725, %r724, %r507;
	or.b32  	%r726, %r725, -2147483648;
	add.s32 	%r727, %r726, -1;
	not.b32 	%r728, %r726;
	and.b32  	%r729, %r728, %r727;
	popc.b32 	%r676, %r729;
	mov.b32 	%r680, 1;
	// begin inline asm
	shfl.sync.down.b32 %r673, %r674, %r680, %r676, %r722;
	// end inline asm
	// begin inline asm
	shfl.sync.down.b32 %r678, %r679, %r680, %r676, %r722;
	// end inline asm
	mov.b32 	%f194, %r678;
	setp.lt.s32 	%p164, %r359, %r676;
	setp.eq.s32 	%p165, %r674, 0;
	add.f32 	%f195, %f193, %f194;
	selp.b32 	%r730, %r673, 0, %p164;
	add.s32 	%r684, %r730, %r674;
	selp.f32 	%f196, %f195, %f193, %p165;
	selp.f32 	%f197, %f196, %f193, %p164;
	mov.b32 	%r690, 2;
	// begin inline asm
	shfl.sync.down.b32 %r683, %r684, %r690, %r676, %r722;
	// end inline asm
	mov.b32 	%r689, %f197;
	// begin inline asm
	shfl.sync.down.b32 %r688, %r689, %r690, %r676, %r722;
	// end inline asm
	mov.b32 	%f198, %r688;
	add.s32 	%r731, %r359, 2;
	setp.gt.s32 	%p166, %r731, %r676;
	setp.eq.s32 	%p167, %r684, 0;
	add.f32 	%f199, %f197, %f198;
	selp.f32 	%f200, %f199, %f197, %p167;
	selp.b32 	%r732, 0, %r683, %p166;
	add.s32 	%r694, %r684, %r732;
	selp.f32 	%f201, %f197, %f200, %p166;
	mov.b32 	%r700, 4;
	// begin inline asm
	shfl.sync.down.b32 %r693, %r694, %r700, %r676, %r722;
	// end inline asm
	mov.b32 	%r699, %f201;
	// begin inline asm
	shfl.sync.down.b32 %r698, %r699, %r700, %r676, %r722;
	// end inline asm
	mov.b32 	%f202, %r698;
	add.s32 	%r733, %r359, 4;
	setp.gt.s32 	%p168, %r733, %r676;
	setp.eq.s32 	%p169, %r694, 0;
	add.f32 	%f203, %f201, %f202;
	selp.f32 	%f204, %f203, %f201, %p169;
	selp.b32 	%r734, 0, %r693, %p168;
	add.s32 	%r704, %r694, %r734;
	selp.f32 	%f205, %f201, %f204, %p168;
	mov.b32 	%r710, 8;
	// begin inline asm
	shfl.sync.down.b32 %r703, %r704, %r710, %r676, %r722;
	// end inline asm
	mov.b32 	%r709, %f205;
	// begin inline asm
	shfl.sync.down.b32 %r708, %r709, %r710, %r676, %r722;
	// end inline asm
	mov.b32 	%f206, %r708;
	add.s32 	%r735, %r359, 8;
	setp.gt.s32 	%p170, %r735, %r676;
	setp.eq.s32 	%p171, %r704, 0;
	add.f32 	%f207, %f205, %f206;
	selp.f32 	%f208, %f207, %f205, %p171;
	selp.b32 	%r736, 0, %r703, %p170;
	add.s32 	%r714, %r704, %r736;
	selp.f32 	%f209, %f205, %f208, %p170;
	mov.b32 	%r720, 16;
	// begin inline asm
	shfl.sync.down.b32 %r713, %r714, %r720, %r676, %r722;
	// end inline asm
	mov.b32 	%r719, %f209;
	// begin inline asm
	shfl.sync.down.b32 %r718, %r719, %r720, %r676, %r722;
	// end inline asm
	mov.b32 	%f210, %r718;
	add.s32 	%r737, %r359, 16;
	setp.gt.s32 	%p172, %r737, %r676;
	setp.eq.s32 	%p173, %r714, 0;
	add.f32 	%f211, %f209, %f210;
	selp.f32 	%f212, %f211, %f209, %p173;
	selp.b32 	%r738, 0, %r713, %p172;
	selp.f32 	%f213, %f209, %f212, %p172;
	add.s32 	%r739, %r738, %r1616;
	add.s32 	%r306, %r739, %r714;
	setp.eq.s32 	%p174, %r1616, 0;
	add.f32 	%f214, %f487, %f213;
	selp.f32 	%f487, %f214, %f487, %p174;
	add.s32 	%r1617, %r1617, -32;
	mov.u32 	%r1616, %r306;
	bra.uni 	$L__BB2_264;
$L__BB2_268:
	@%p86 bra 	$L__BB2_270;
	add.s32 	%r577, %r1616, %r299;
	setp.eq.s32 	%p106, %r299, 0;
	add.f32 	%f181, %f81, %f487;
	selp.f32 	%f182, %f181, %f81, %p106;
	add.s64 	%rd97, %rd48, 512;
	mov.b32 	%r578, %f182;
	mov.b64 	%rd98, {%r577, %r578};
	mov.b64 	%rd99, 101;
	// begin inline asm
	st.relaxed.gpu.v2.u64 [%rd97], {%rd98, %rd99};
	// end inline asm
	st.shared.u32 	[_ZN6thrust24THRUST_300001_SM_1000_NS8cuda_cub4core6detail5shmemE+100], %r1616;
	mov.b32 	%r579, %f487;
	st.shared.v2.u32 	[_ZN6thrust24THRUST_300001_SM_1000_NS8cuda_cub4core6detail5shmemE+104], {%r579, %r577};
	st.shared.f32 	[_ZN6thrust24THRUST_300001_SM_1000_NS8cuda_cub4core6detail5shmemE+112], %f182;
$L__BB2_270:
	setp.ne.s32 	%p107, %r359, 0;
	@%p107 bra 	$L__BB2_272;
	mov.b32 	%r580, %f487;
	st.shared.v2.u32 	[_ZN6thrust24THRUST_300001_SM_1000_NS8cuda_cub4core6detail5shmemE+72], {%r1616, %r580};
	mov.u32 	%r1618, %r1616;
	mov.f32 	%f488, %f487;
$L__BB2_272:
	setp.eq.s32 	%p108, %r230, 0;
	bar.sync 	0;
	@%p108 bra 	$L__BB2_274;
	ld.shared.v2.u32 	{%r581, %r582}, [_ZN6thrust24THRUST_300001_SM_1000_NS8cuda_cub4core6detail5shmemE+72];
	mov.b32 	%f183, %r582;
	add.s32 	%r309, %r581, %r1618;
	setp.eq.s32 	%p109, %r1618, 0;
	add.f32 	%f184, %f488, %f183;
	selp.f32 	%f488, %f184, %f488, %p109;
	mov.u32 	%r1618, %r309;
$L__BB2_274:
	mul.lo.s32 	%r583, %r230, 9;
	setp.eq.s32 	%p110, %r583, %r3;
	setp.ne.s32 	%p111, %r1615, %r263;
	or.pred  	%p112, %p110, %p111;
	selp.u32 	%r584, 1, 0, %p112;
	add.s32 	%r311, %r1618, %r584;
	add.f32 	%f185, %f488, %f69;
	selp.f32 	%f89, %f69, %f185, %p112;
	selp.u32 	%r585, 1, 0, %p6;
	add.s32 	%r586, %r585, %r584;
	add.s32 	%r312, %r586, %r1618;
	add.f32 	%f186, %f89, %f70;
	selp.f32 	%f90, %f70, %f186, %p6;
	add.s32 	%r587, %r583, 2;
	setp.eq.s32 	%p113, %r587, %r3;
	setp.ne.s32 	%p114, %r264, %r265;
	or.pred  	%p115, %p113, %p114;
	selp.u32 	%r588, 1, 0, %p115;
	add.s32 	%r313, %r312, %r588;
	add.f32 	%f187, %f90, %f71;
	selp.f32 	%f91, %f71, %f187, %p115;
	add.s32 	%r589, %r583, 3;
	setp.eq.s32 	%p116, %r589, %r3;
	setp.ne.s32 	%p117, %r265, %r266;
	or.pred  	%p9, %p116, %p117;
	selp.u32 	%r590, 1, 0, %p9;
	add.s32 	%r314, %r313, %r590;
	add.f32 	%f188, %f91, %f72;
	selp.f32 	%f92, %f72, %f188, %p9;
	add.s32 	%r591, %r583, 4;
	setp.eq.s32 	%p118, %r591, %r3;
	setp.ne.s32 	%p119, %r266, %r267;
	or.pred  	%p10, %p118, %p119;
	selp.u32 	%r592, 1, 0, %p10;
	add.s32 	%r315, %r314, %r592;
	add.f32 	%f189, %f92, %f73;
	selp.f32 	%f93, %f73, %f189, %p10;
	add.s32 	%r593, %r583, 5;
	setp.eq.s32 	%p120, %r593, %r3;
	setp.ne.s32 	%p121, %r267, %r268;
	or.pred  	%p11, %p120, %p121;
	selp.u32 	%r594, 1, 0, %p11;
	add.s32 	%r316, %r315, %r594;
	add.f32 	%f190, %f93, %f74;
	selp.f32 	%f94, %f74, %f190, %p11;
	selp.u32 	%r595, 1, 0, %p7;
	add.s32 	%r317, %r316, %r595;
	add.f32 	%f191, %f94, %f75;
	selp.f32 	%f95, %f75, %f191, %p7;
	selp.u32 	%r596, 1, 0, %p8;
	add.s32 	%r318, %r317, %r596;
	add.f32 	%f192, %f95, %f76;
	selp.f32 	%f96, %f76, %f192, %p8;
	ld.shared.v2.u32 	{%r597, %r319}, [_ZN6thrust24THRUST_300001_SM_1000_NS8cuda_cub4core6detail5shmemE+112];
	mov.b32 	%f97, %r597;
	ld.shared.u32 	%r1627, [_ZN6thrust24THRUST_300001_SM_1000_NS8cuda_cub4core6detail5shmemE+108];
	ld.shared.u32 	%r321, [_ZN6thrust24THRUST_300001_SM_1000_NS8cuda_cub4core6detail5shmemE+100];
	setp.lt.s32 	%p122, %r319, 257;
	@%p122 bra 	$L__BB2_300;
	bar.sync 	0;
	mul.lo.s32 	%r601, %r230, 9;
	setp.ne.s32 	%p138, %r601, %r3;
	setp.eq.s32 	%p139, %r1615, %r263;
	and.pred  	%p140, %p138, %p139;
	@%p140 bra 	$L__BB2_277;
	sub.s32 	%r602, %r1618, %r321;
	shl.b32 	%r603, %r602, 3;
	mov.u32 	%r604, _ZN6thrust24THRUST_300001_SM_1000_NS8cuda_cub4core6detail5shmemE;
	add.s32 	%r605, %r604, %r603;
	mov.b32 	%r606, %f488;
	st.shared.v2.u32 	[%r605], {%r1615, %r606};
$L__BB2_277:
	not.pred 	%p141, %p6;
	@%p141 bra 	$L__BB2_279;
	sub.s32 	%r607, %r311, %r321;
	shl.b32 	%r608, %r607, 3;
	mov.u32 	%r609, _ZN6thrust24THRUST_300001_SM_1000_NS8cuda_cub4core6detail5shmemE;
	add.s32 	%r610, %r609, %r608;
	mov.b32 	%r611, %f89;
	st.shared.v2.u32 	[%r610], {%r263, %r611};
$L__BB2_279:
	mad.lo.s32 	%r612, %r230, 9, 2;
	setp.ne.s32 	%p142, %r612, %r3;
	setp.eq.s32 	%p143, %r264, %r265;
	and.pred  	%p144, %p142, %p143;
	@%p144 bra 	$L__BB2_281;
	sub.s32 	%r613, %r312, %r321;
	shl.b32 	%r614, %r613, 3;
	mov.u32 	%r615, _ZN6thrust24THRUST_300001_SM_1000_NS8cuda_cub4core6detail5shmemE;
	add.s32 	%r616, %r615, %r614;
	mov.b32 	%r617, %f90;
	st.shared.v2.u32 	[%r616], {%r264, %r617};
$L__BB2_281:
	not.pred 	%p145, %p9;
	@%p145 bra 	$L__BB2_283;
	sub.s32 	%r618, %r313, %r321;
	shl.b32 	%r619, %r618, 3;
	mov.u32 	%r620, _ZN6thrust24THRUST_300001_SM_1000_NS8cuda_cub4core6detail5shmemE;
	add.s32 	%r621, %r620, %r619;
	mov.b32 	%r622, %f91;
	st.shared.v2.u32 	[%r621], {%r265, %r622};
$L__BB2_283:
	not.pred 	%p146, %p10;
	@%p146 bra 	$L__BB2_285;
	sub.s32 	%r623, %r314, %r321;
	shl.b32 	%r624, %r623, 3;
	mov.u32 	%r625, _ZN6thrust24THRUST_300001_SM_1000_NS8cuda_cub4core6detail5shmemE;
	add.s32 	%r626, %r625, %r624;
	mov.b32 	%r627, %f92;
	st.shared.v2.u32 	[%r626], {%r266, %r627};
$L__BB2_285:
	not.pred 	%p147, %p11;
	@%p147 bra 	$L__BB2_287;
	sub.s32 	%r628, %r315, %r321;
	shl.b32 	%r629, %r628, 3;
	mov.u32 	%r630, _ZN6thrust24THRUST_300001_SM_1000_NS8cuda_cub4core6detail5shmemE;
	add.s32 	%r631, %r630, %r629;
	mov.b32 	%r632, %f93;
	st.shared.v2.u32 	[%r631], {%r267, %r632};
$L__BB2_287:
	not.pred 	%p148, %p7;
	@%p148 bra 	$L__BB2_289;
	sub.s32 	%r633, %r316, %r321;
	shl.b32 	%r634, %r633, 3;
	mov.u32 	%r635, _ZN6thrust24THRUST_300001_SM_1000_NS8cuda_cub4core6detail5shmemE;
	add.s32 	%r636, %r635, %r634;
	mov.b32 	%r637, %f94;
	st.shared.v2.u32 	[%r636], {%r268, %r637};
$L__BB2_289:
	not.pred 	%p149, %p8;
	@%p149 bra 	$L__BB2_291;
	sub.s32 	%r638, %r317, %r321;
	shl.b32 	%r639, %r638, 3;
	mov.u32 	%r640, _ZN6thrust24THRUST_300001_SM_1000_NS8cuda_cub4core6detail5shmemE;
	add.s32 	%r641, %r640, %r639;
	mov.b32 	%r642, %f95;
	st.shared.v2.u32 	[%r641], {%r269, %r642};
$L__BB2_291:
	mad.lo.s32 	%r643, %r230, 9, 8;
	setp.ne.s32 	%p150, %r643, %r3;
	setp.eq.s32 	%p151, %r270, %r271;
	and.pred  	%p152, %p150, %p151;
	@%p152 bra 	$L__BB2_293;
	sub.s32 	%r644, %r318, %r321;
	shl.b32 	%r645, %r644, 3;
	mov.u32 	%r646, _ZN6thrust24THRUST_300001_SM_1000_NS8cuda_cub4core6detail5shmemE;
	add.s32 	%r647, %r646, %r645;
	mov.b32 	%r648, %f96;
	st.shared.v2.u32 	[%r647], {%r270, %r648};
$L__BB2_293:
	bar.sync 	0;
	setp.ge.s32 	%p153, %r230, %r319;
	@%p153 bra 	$L__BB2_318;
	not.b32 	%r649, %r230;
	add.s32 	%r322, %r319, %r649;
	and.b32  	%r650, %r322, 768;
	setp.eq.s32 	%p154, %r650, 768;
	mov.u32 	%r1626, %r230;
	@%p154 bra 	$L__BB2_297;
	shr.u32 	%r651, %r322, 8;
	add.s32 	%r652, %r651, 1;
	and.b32  	%r653, %r652, 3;
	shl.b32 	%r654, %r230, 3;
	mov.u32 	%r655, _ZN6thrust24THRUST_300001_SM_1000_NS8cuda_cub4core6detail5shmemE;
	add.s32 	%r1622, %r655, %r654;
	add.s32 	%r1621, %r230, %r321;
	neg.s32 	%r1620, %r653;
	shl.b32 	%r656, %r652, 8;
	and.b32  	%r657, %r656, 768;
	add.s32 	%r1626, %r230, %r657;
$L__BB2_296:
	.pragma "nounroll";
	mul.wide.s32 	%rd127, %r1621, 4;
	add.s64 	%rd128, %rd5, %rd127;
	add.s64 	%rd129, %rd4, %rd127;
	ld.shared.v2.u32 	{%r658, %r659}, [%r1622];
	st.global.u32 	[%rd129], %r658;
	st.global.u32 	[%rd128], %r659;
	add.s32 	%r1622, %r1622, 2048;
	add.s32 	%r1621, %r1621, 256;
	add.s32 	%r1620, %r1620, 1;
	setp.ne.s32 	%p155, %r1620, 0;
	@%p155 bra 	$L__BB2_296;
$L__BB2_297:
	setp.lt.u32 	%p156, %r322, 768;
	@%p156 bra 	$L__BB2_318;
	add.s64 	%rd55, %rd4, 2048;
	add.s32 	%r1625, %r1626, %r321;
	add.s64 	%rd56, %rd5, 2048;
	shl.b32 	%r660, %r1626, 3;
	mov.u32 	%r661, _ZN6thrust24THRUST_300001_SM_1000_NS8cuda_cub4core6detail5shmemE;
	add.s32 	%r662, %r660, %r661;
	add.s32 	%r1624, %r662, 4096;
$L__BB2_299:
	mul.wide.s32 	%rd130, %r1625, 4;
	add.s64 	%rd131, %rd55, %rd130;
	add.s64 	%rd132, %rd56, %rd130;
	ld.shared.v2.u32 	{%r663, %r664}, [%r1624+-4096];
	st.global.u32 	[%rd131+-2048], %r663;
	st.global.u32 	[%rd132+-2048], %r664;
	ld.shared.v2.u32 	{%r665, %r666}, [%r1624+-2048];
	st.global.u32 	[%rd131+-1024], %r665;
	st.global.u32 	[%rd132+-1024], %r666;
	ld.shared.v2.u32 	{%r667, %r668}, [%r1624];
	st.global.u32 	[%rd131], %r667;
	st.global.u32 	[%rd132], %r668;
	ld.shared.v2.u32 	{%r669, %r670}, [%r1624+2048];
	st.global.u32 	[%rd131+1024], %r669;
	st.global.u32 	[%rd132+1024], %r670;
	add.s32 	%r1626, %r1626, 1024;
	add.s32 	%r1625, %r1625, 1024;
	add.s32 	%r1624, %r1624, 8192;
	setp.lt.s32 	%p157, %r1626, %r319;
	@%p157 bra 	$L__BB2_299;
	bra.uni 	$L__BB2_318;
$L__BB2_300:
	mul.lo.s32 	%r598, %r230, 9;
	setp.ne.s32 	%p123, %r598, %r3;
	setp.eq.s32 	%p124, %r1615, %r263;
	and.pred  	%p125, %p123, %p124;
	@%p125 bra 	$L__BB2_302;
	mul.wide.s32 	%rd100, %r1618, 4;
	add.s64 	%rd101, %rd4, %rd100;
	st.global.u32 	[%rd101], %r1615;
	add.s64 	%rd102, %rd5, %rd100;
	st.global.f32 	[%rd102], %f488;
$L__BB2_302:
	not.pred 	%p126, %p6;
	@%p126 bra 	$L__BB2_304;
	mul.wide.s32 	%rd103, %r311, 4;
	add.s64 	%rd104, %rd4, %rd103;
	st.global.u32 	[%rd104], %r263;
	add.s64 	%rd105, %rd5, %rd103;
	st.global.f32 	[%rd105], %f89;
$L__BB2_304:
	mad.lo.s32 	%r599, %r230, 9, 2;
	setp.ne.s32 	%p127, %r599, %r3;
	setp.eq.s32 	%p128, %r264, %r265;
	and.pred  	%p129, %p127, %p128;
	@%p129 bra 	$L__BB2_306;
	mul.wide.s32 	%rd106, %r312, 4;
	add.s64 	%rd107, %rd4, %rd106;
	st.global.u32 	[%rd107], %r264;
	add.s64 	%rd108, %rd5, %rd106;
	st.global.f32 	[%rd108], %f90;
$L__BB2_306:
	not.pred 	%p130, %p9;
	@%p130 bra 	$L__BB2_308;
	mul.wide.s32 	%rd109, %r313, 4;
	add.s64 	%rd110, %rd4, %rd109;
	st.global.u32 	[%rd110], %r265;
	add.s64 	%rd111, %rd5, %rd109;
	st.global.f32 	[%rd111], %f91;
$L__BB2_308:
	not.pred 	%p131, %p10;
	@%p131 bra 	$L__BB2_310;
	mul.wide.s32 	%rd112, %r314, 4;
	add.s64 	%rd113, %rd4, %rd112;
	st.global.u32 	[%rd113], %r266;
	add.s64 	%rd114, %rd5, %rd112;
	st.global.f32 	[%rd114], %f92;
$L__BB2_310:
	not.pred 	%p132, %p11;
	@%p132 bra 	$L__BB2_312;
	mul.wide.s32 	%rd115, %r315, 4;
	add.s64 	%rd116, %rd4, %rd115;
	st.global.u32 	[%rd116], %r267;
	add.s64 	%rd117, %rd5, %rd115;
	st.global.f32 	[%rd117], %f93;
$L__BB2_312:
	not.pred 	%p133, %p7;
	@%p133 bra 	$L__BB2_314;
	mul.wide.s32 	%rd118, %r316, 4;
	add.s64 	%rd119, %rd4, %rd118;
	st.global.u32 	[%rd119], %r268;
	add.s64 	%rd120, %rd5, %rd118;
	st.global.f32 	[%rd120], %f94;
$L__BB2_314:
	not.pred 	%p134, %p8;
	@%p134 bra 	$L__BB2_316;
	mul.wide.s32 	%rd121, %r317, 4;
	add.s64 	%rd122, %rd4, %rd121;
	st.global.u32 	[%rd122], %r269;
	add.s64 	%rd123, %rd5, %rd121;
	st.global.f32 	[%rd123], %f95;
$L__BB2_316:
	mad.lo.s32 	%r600, %r230, 9, 8;
	setp.ne.s32 	%p135, %r600, %r3;
	setp.eq.s32 	%p136, %r270, %r271;
	and.pred  	%p137, %p135, %p136;
	@%p137 bra 	$L__BB2_318;
	mul.wide.s32 	%rd124, %r318, 4;
	add.s64 	%rd125, %rd4, %rd124;
	st.global.u32 	[%rd125], %r270;
	add.s64 	%rd126, %rd5, %rd124;
	st.global.f32 	[%rd126], %f96;
$L__BB2_318:
	setp.ne.s32 	%p158, %r230, 255;
	@%p158 bra 	$L__BB2_322;
	setp.ne.s32 	%p159, %r3, 2304;
	@%p159 bra 	$L__BB2_321;
	mul.wide.s32 	%rd133, %r1627, 4;
	add.s64 	%rd134, %rd4, %rd133;
	st.global.u32 	[%rd134], %r271;
	add.s64 	%rd135, %rd5, %rd133;
	st.global.f32 	[%rd135], %f97;
	add.s32 	%r1627, %r1627, 1;
$L__BB2_321:
	ld.param.u64 	%rd328, [_ZN6thrust24THRUST_300001_SM_1000_NS8cuda_cub4core6detail13_kernel_agentINS1_15__reduce_by_key16ReduceByKeyAgentINS0_6detail15normal_iteratorINS0_10device_ptrIiEEEENS8_INS9_IfEEEESB_SD_N4cuda3std3__48equal_toIiEENSG_4plusIfEEPiiEEJSB_SD_SB_SD_SL_N3cub18CUB_300001_SM_100024ReduceByKeyScanTileStateIfiLb1EEESI_SK_iiEEEvDpT0__param_4];
	cvta.to.global.u64 	%rd136, %rd328;
	st.global.u32 	[%rd136], %r1627;
$L__BB2_322:
	ret;

}
	// .globl	_ZN6thrust24THRUST_300001_SM_1000_NS8cuda_cub4core6detail13_kernel_agentINS1_15__reduce_by_key9InitAgentIN3cub18CUB_300001_SM_100024ReduceByKeyScanTileStateIflLb1EEElPlEEJSA_lSB_EEEvDpT0_
.visible .entry _ZN6thrust24THRUST_300001_SM_1000_NS8cuda_cub4core6detail13_kernel_agentINS1_15__reduce_by_key9InitAgentIN3cub18CUB_300001_SM_100024ReduceByKeyScanTileStateIflLb1EEElPlEEJSA_lSB_EEEvDpT0_(
	.param .align 8 .b8 _ZN6thrust24THRUST_300001_SM_1000_NS8cuda_cub4core6detail13_kernel_agentINS1_15__reduce_by_key9InitAgentIN3cub18CUB_300001_SM_100024ReduceByKeyScanTileStateIflLb1EEElPlEEJSA_lSB_EEEvDpT0__param_0[8],
	.param .u64 _ZN6thrust24THRUST_300001_SM_1000_NS8cuda_cub4core6detail13_kernel_agentINS1_15__reduce_by_key9InitAgentIN3cub18CUB_300001_SM_100024ReduceByKeyScanTileStateIflLb1EEElPlEEJSA_lSB_EEEvDpT0__param_1,
	.param .u64 .ptr .align 1 _ZN6thrust24THRUST_300001_SM_1000_NS8cuda_cub4core6detail13_kernel_agentINS1_15__reduce_by_key9InitAgentIN3cub18CUB_300001_SM_100024ReduceByKeyScanTileStateIflLb1EEElPlEEJSA_lSB_EEEvDpT0__param_2
)
.maxntid 128
{
	.reg .pred 	%p<6>;
	.reg .b32 	%r<16>;
	.reg .b64 	%rd<12>;

	ld.param.u64 	%rd3, [_ZN6thrust24THRUST_300001_SM_1000_NS8cuda_cub4core6detail13_kernel_agentINS1_15__reduce_by_key9InitAgentIN3cub18CUB_300001_SM_100024ReduceByKeyScanTileStateIflLb1EEElPlEEJSA_lSB_EEEvDpT0__param_0];
	ld.param.u32 	%r8, [_ZN6thrust24THRUST_300001_SM_1000_NS8cuda_cub4core6detail13_kernel_agentINS1_15__reduce_by_key9InitAgentIN3cub18CUB_300001_SM_100024ReduceByKeyScanTileStateIflLb1EEElPlEEJSA_lSB_EEEvDpT0__param_1];
	ld.param.u64 	%rd2, [_ZN6thrust24THRUST_300001_SM_1000_NS8cuda_cub4core6detail13_kernel_agentINS1_15__reduce_by_key9InitAgentIN3cub18CUB_300001_SM_100024ReduceByKeyScanTileStateIflLb1EEElPlEEJSA_lSB_EEEvDpT0__param_2];
	cvta.to.global.u64 	%rd1, %rd3;
	mov.u32 	%r1, %ctaid.x;
	mov.u32 	%r9, %ntid.x;
	mov.u32 	%r2, %tid.x;
	mad.lo.s32 	%r3, %r1, %r9, %r2;
	setp.ge.s32 	%p1, %r3, %r8;
	@%p1 bra 	$L__BB3_2;
	mul.wide.s32 	%rd4, %r3, 16;
	add.s64 	%rd5, %rd1, %rd4;
	mov.b64 	%rd6, 0;
	mov.b64 	%rd7, 425201762304;
	st.global.v2.u64 	[%rd5+512], {%rd7, %rd6};
$L__BB3_2:
	mov.b32 	%r15, 0;
	setp.ne.s32 	%p2, %r1, 0;
	setp.gt.u32 	%p3, %r2, 31;
	or.pred  	%p4, %p2, %p3;
	@%p4 bra 	$L__BB3_4;
	mul.wide.u32 	%rd8, %r2, 16;
	add.s64 	%rd9, %rd1, %rd8;
	st.global.v4.u32 	[%rd9], {%r15, %r15, %r15, %r15};
$L__BB3_4:
	or.b32  	%r14, %r1, %r2;
	setp.ne.s32 	%p5, %r14, 0;
	@%p5 bra 	$L__BB3_6;
	cvta.to.global.u64 	%rd10, %rd2;
	mov.b64 	%rd11, 0;
	st.global.u64 	[%rd10], %rd11;
$L__BB3_6:
	ret;

}
	// .globl	_ZN6thrust24THRUST_300001_SM_1000_NS8cuda_cub4core6detail13_kernel_agentINS1_15__reduce_by_key16ReduceByKeyAgentINS0_6detail15normal_iteratorINS0_10device_ptrIiEEEENS8_INS9_IfEEEESB_SD_N4cuda3std3__48equal_toIiEENSG_4plusIfEEPllEEJSB_SD_SB_SD_SL_N3cub18CUB_300001_SM_100024ReduceByKeyScanTileStateIflLb1EEESI_SK_llEEEvDpT0_
.visible .entry _ZN6thrust24THRUST_300001_SM_1000_NS8cuda_cub4core6detail13_kernel_agentINS1_15__reduce_by_key16ReduceByKeyAgentINS0_6detail15normal_iteratorINS0_10device_ptrIiEEEENS8_INS9_IfEEEESB_SD_N4cuda3std3__48equal_toIiEENSG_4plusIfEEPllEEJSB_SD_SB_SD_SL_N3cub18CUB_300001_SM_100024ReduceByKeyScanTileStateIflLb1EEESI_SK_llEEEvDpT0_(
	.param .align 8 .b8 _ZN6thrust24THRUST_300001_SM_1000_NS8cuda_cub4core6detail13_kernel_agentINS1_15__reduce_by_key16ReduceByKeyAgentINS0_6detail15normal_iteratorINS0_10device_ptrIiEEEENS8_INS9_IfEEEESB_SD_N4cuda3std3__48equal_toIiEENSG_4plusIfEEPllEEJSB_SD_SB_SD_SL_N3cub18CUB_300001_SM_100024ReduceByKeyScanTileStateIflLb1EEESI_SK_llEEEvDpT0__param_0[8],
	.param .align 8 .b8 _ZN6thrust24THRUST_300001_SM_1000_NS8cuda_cub4core6detail13_kernel_agentINS1_15__reduce_by_key16ReduceByKeyAgentINS0_6detail15normal_iteratorINS0_10device_ptrIiEEEENS8_INS9_IfEEEESB_SD_N4cuda3std3__48equal_toIiEENSG_4plusIfEEPllEEJSB_SD_SB_SD_SL_N3cub18CUB_300001_SM_100024ReduceByKeyScanTileStateIflLb1EEESI_SK_llEEEvDpT0__param_1[8],
	.param .align 8 .b8 _ZN6thrust24THRUST_300001_SM_1000_NS8cuda_cub4core6detail13_kernel_agentINS1_15__reduce_by_key16ReduceByKeyAgentINS0_6detail15normal_iteratorINS0_10device_ptrIiEEEENS8_INS9_IfEEEESB_SD_N4cuda3std3__48equal_toIiEENSG_4plusIfEEPllEEJSB_SD_SB_SD_SL_N3cub18CUB_300001_SM_100024ReduceByKeyScanTileStateIflLb1EEESI_SK_llEEEvDpT0__param_2[8],
	.param .align 8 .b8 _ZN6thrust24THRUST_300001_SM_1000_NS8cuda_cub4core6detail13_kernel_agentINS1_15__reduce_by_key16ReduceByKeyAgentINS0_6detail15normal_iteratorINS0_10device_ptrIiEEEENS8_INS9_IfEEEESB_SD_N4cuda3std3__48equal_toIiEENSG_4plusIfEEPllEEJSB_SD_SB_SD_SL_N3cub18CUB_300001_SM_100024ReduceByKeyScanTileStateIflLb1EEESI_SK_llEEEvDpT0__param_3[8],
	.param .u64 .ptr .align 1 _ZN6thrust24THRUST_300001_SM_1000_NS8cuda_cub4core6detail13_kernel_agentINS1_15__reduce_by_key16ReduceByKeyAgentINS0_6detail15normal_iteratorINS0_10device_ptrIiEEEENS8_INS9_IfEEEESB_SD_N4cuda3std3__48equal_toIiEENSG_4plusIfEEPllEEJSB_SD_SB_SD_SL_N3cub18CUB_300001_SM_100024ReduceByKeyScanTileStateIflLb1EEESI_SK_llEEEvDpT0__param_4,
	.param .align 8 .b8 _ZN6thrust24THRUST_300001_SM_1000_NS8cuda_cub4core6detail13_kernel_agentINS1_15__reduce_by_key16ReduceByKeyAgentINS0_6detail15normal_iteratorINS0_10device_ptrIiEEEENS8_INS9_IfEEEESB_SD_N4cuda3std3__48equal_toIiEENSG_4plusIfEEPllEEJSB_SD_SB_SD_SL_N3cub18CUB_300001_SM_100024ReduceByKeyScanTileStateIflLb1EEESI_SK_llEEEvDpT0__param_5[8],
	.param .align 1 .b8 _ZN6thrust24THRUST_300001_SM_1000_NS8cuda_cub4core6detail13_kernel_agentINS1_15__reduce_by_key16ReduceByKeyAgentINS0_6detail15normal_iteratorINS0_10device_ptrIiEEEENS8_INS9_IfEEEESB_SD_N4cuda3std3__48equal_toIiEENSG_4plusIfEEPllEEJSB_SD_SB_SD_SL_N3cub18CUB_300001_SM_100024ReduceByKeyScanTileStateIflLb1EEESI_SK_llEEEvDpT0__param_6[1],
	.param .align 1 .b8 _ZN6thrust24THRUST_300001_SM_1000_NS8cuda_cub4core6detail13_kernel_agentINS1_15__reduce_by_key16ReduceByKeyAgentINS0_6detail15normal_iteratorINS0_10device_ptrIiEEEENS8_INS9_IfEEEESB_SD_N4cuda3std3__48equal_toIiEENSG_4plusIfEEPllEEJSB_SD_SB_SD_SL_N3cub18CUB_300001_SM_100024ReduceByKeyScanTileStateIflLb1EEESI_SK_llEEEvDpT0__param_7[1],
	.param .u64 _ZN6thrust24THRUST_300001_SM_1000_NS8cuda_cub4core6detail13_kernel_agentINS1_15__reduce_by_key16ReduceByKeyAgentINS0_6detail15normal_iteratorINS0_10device_ptrIiEEEENS8_INS9_IfEEEESB_SD_N4cuda3std3__48equal_toIiEENSG_4plusIfEEPllEEJSB_SD_SB_SD_SL_N3cub18CUB_300001_SM_100024ReduceByKeyScanTileStateIflLb1EEESI_SK_llEEEvDpT0__param_8,
	.param .u64 _ZN6thrust24THRUST_300001_SM_1000_NS8cuda_cub4core6detail13_kernel_agentINS1_15__reduce_by_key16ReduceByKeyAgentINS0_6detail15normal_iteratorINS0_10device_ptrIiEEEENS8_INS9_IfEEEESB_SD_N4cuda3std3__48equal_toIiEENSG_4plusIfEEPllEEJSB_SD_SB_SD_SL_N3cub18CUB_300001_SM_100024ReduceByKeyScanTileStateIflLb1EEESI_SK_llEEEvDpT0__param_9
)
.maxntid 256
{
	.reg .pred 	%p<462>;
	.reg .b32 	%r<1724>;
	.reg .b32 	%f<512>;
	.reg .b64 	%rd<845>;

	ld.param.u64 	%rd1, [_ZN6thrust24THRUST_300001_SM_1000_NS8cuda_cub4core6detail13_kernel_agentINS1_15__reduce_by_key16ReduceByKeyAgentINS0_6detail15normal_iteratorINS0_10device_ptrIiEEEENS8_INS9_IfEEEESB_SD_N4cuda3std3__48equal_toIiEENSG_4plusIfEEPllEEJSB_SD_SB_SD_SL_N3cub18CUB_300001_SM_100024ReduceByKeyScanTileStateIflLb1EEESI_SK_llEEEvDpT0__param_5];
	ld.param.u64 	%rd2, [_ZN6thrust24THRUST_300001_SM_1000_NS8cuda_cub4core6detail13_kernel_agentINS1_15__reduce_by_key16ReduceByKeyAgentINS0_6detail15normal_iteratorINS0_10device_ptrIiEEEENS8_INS9_IfEEEESB_SD_N4cuda3std3__48equal_toIiEENSG_4plusIfEEPllEEJSB_SD_SB_SD_SL_N3cub18CUB_300001_SM_100024ReduceByKeyScanTileStateIflLb1EEESI_SK_llEEEvDpT0__param_0];
	ld.param.u64 	%rd3, [_ZN6thrust24THRUST_300001_SM_1000_NS8cuda_cub4core6detail13_kernel_agentINS1_15__reduce_by_key16ReduceByKeyAgentINS0_6detail15normal_iteratorINS0_10device_ptrIiEEEENS8_INS9_IfEEEESB_SD_N4cuda3std3__48equal_toIiEENSG_4plusIfEEPllEEJSB_SD_SB_SD_SL_N3cub18CUB_300001_SM_100024ReduceByKeyScanTileStateIflLb1EEESI_SK_llEEEvDpT0__param_1];
	ld.param.u64 	%rd221, [_ZN6thrust24THRUST_300001_SM_1000_NS8cuda_cub4core6detail13_kernel_agentINS1_15__reduce_by_key16ReduceByKeyAgentINS0_6detail15normal_iteratorINS0_10device_ptrIiEEEENS8_INS9_IfEEEESB_SD_N4cuda3std3__48equal_toIiEENSG_4plusIfEEPllEEJSB_SD_SB_SD_SL_N3cub18CUB_300001_SM_100024ReduceByKeyScanTileStateIflLb1EEESI_SK_llEEEvDpT0__param_3];
	ld.param.u64 	%rd222, [_ZN6thrust24THRUST_300001_SM_1000_NS8cuda_cub4core6detail13_kernel_agentINS1_15__reduce_by_key16ReduceByKeyAgentINS0_6detail15normal_iteratorINS0_10device_ptrIiEEEENS8_INS9_IfEEEESB_SD_N4cuda3std3__48equal_toIiEENSG_4plusIfEEPllEEJSB_SD_SB_SD_SL_N3cub18CUB_300001_SM_100024ReduceByKeyScanTileStateIflLb1EEESI_SK_llEEEvDpT0__param_2];
	ld.param.u64 	%rd220, [_ZN6thrust24THRUST_300001_SM_1000_NS8cuda_cub4core6detail13_kernel_agentINS1_15__reduce_by_key16ReduceByKeyAgentINS0_6detail15normal_iteratorINS0_10device_ptrIiEEEENS8_INS9_IfEEEESB_SD_N4cuda3std3__48equal_toIiEENSG_4plusIfEEPllEEJSB_SD_SB_SD_SL_N3cub18CUB_300001_SM_100024ReduceByKeyScanTileStateIflLb1EEESI_SK_llEEEvDpT0__param_8];
	cvta.to.global.u64 	%rd4, %rd222;
	cvta.to.global.u64 	%rd5, %rd221;
	mov.u32 	%r1, %ctaid.x;
	mul.wide.u32 	%rd6, %r1, 2304;
	sub.s64 	%rd7, %rd220, %rd6;
	setp.lt.s64 	%p12, %rd7, 2305;
	@%p12 bra 	$L__BB4_142;
	setp.ne.s32 	%p281, %r1, 0;
	@%p281 bra 	$L__BB4_52;
	mov.u32 	%r2, %tid.x;
	and.b32  	%r1476, %r2, 31;
	and.b32  	%r1477, %r2, 992;
	mul.lo.s32 	%r1478, %r1477, 9;
	or.b32  	%r1479, %r1478, %r1476;
	cvt.u64.u32 	%rd701, %r1479;
	add.s64 	%rd702, %rd6, %rd701;
	shl.b64 	%rd703, %rd702, 2;
	add.s64 	%rd682, %rd2, %rd703;
	// begin inline asm
	ld.global.nc.u32 %r1456, [%rd682];
	// end inline asm
	add.s64 	%rd683, %rd682, 128;
	// begin inline asm
	ld.global.nc.u32 %r1457, [%rd683];
	// end inline asm
	add.s64 	%rd684, %rd682, 256;
	// begin inline asm
	ld.global.nc.u32 %r1458, [%rd684];
	// end inline asm
	add.s64 	%rd685, %rd682, 384;
	// begin inline asm
	ld.global.nc.u32 %r1459, [%rd685];
	// end inline asm
	add.s64 	%rd686, %rd682, 512;
	// begin inline asm
	ld.global.nc.u32 %r1460, [%rd686];
	// end inline asm
	add.s64 	%rd687, %rd682, 640;
	// begin inline asm
	ld.global.nc.u32 %r1461, [%rd687];
	// end inline asm
	add.s64 	%rd688, %rd682, 768;
	// begin inline asm
	ld.global.nc.u32 %r1462, [%rd688];
	// end inline asm
	add.s64 	%rd689, %rd682, 896;
	// begin inline asm
	ld.global.nc.u32 %r1463, [%rd689];
	// end inline asm
	add.s64 	%rd690, %rd682, 1024;
	// begin inline asm
	ld.global.nc.u32 %r1464, [%rd690];
	// end inline asm
	// begin inline asm
	mov.u32 %r1465, %laneid;
	// end inline asm
	shr.u32 	%r4, %r2, 5;
	mad.lo.s32 	%r1480, %r4, 288, %r1465;
	shl.b32 	%r1481, %r1480, 2;
	mov.u32 	%r1482, _ZN6thrust24THRUST_300001_SM_1000_NS8cuda_cub4core6detail5shmemE;
	add.s32 	%r1483, %r1482, %r1481;
	st.shared.u32 	[%r1483], %r1456;
	st.shared.u32 	[%r1483+128], %r1457;
	st.shared.u32 	[%r1483+256], %r1458;
	st.shared.u32 	[%r1483+384], %r1459;
	st.shared.u32 	[%r1483+512], %r1460;
	st.shared.u32 	[%r1483+640], %r1461;
	st.shared.u32 	[%r1483+768], %r1462;
	st.shared.u32 	[%r1483+896], %r1463;
	st.shared.u32 	[%r1483+1024], %r1464;
	bar.warp.sync 	-1;
	shl.b32 	%r1484, %r1465, 5;
	add.s32 	%r1485, %r1483, %r1484;
	ld.shared.u32 	%r5, [%r1485];
	ld.shared.u32 	%r6, [%r1485+4];
	ld.shared.u32 	%r7, [%r1485+8];
	ld.shared.u32 	%r8, [%r1485+12];
	ld.shared.u32 	%r9, [%r1485+16];
	ld.shared.u32 	%r10, [%r1485+20];
	ld.shared.u32 	%r11, [%r1485+24];
	ld.shared.u32 	%r12, [%r1485+28];
	ld.shared.u32 	%r13, [%r1485+32];
	bar.sync 	0;
	add.s64 	%rd691, %rd3, %rd703;
	// begin inline asm
	ld.global.nc.u32 %r1466, [%rd691];
	// end inline asm
	add.s64 	%rd692, %rd691, 128;
	// begin inline asm
	ld.global.nc.u32 %r1467, [%rd692];
	// end inline asm
	add.s64 	%rd693, %rd691, 256;
	// begin inline asm
	ld.global.nc.u32 %r1468, [%rd693];
	// end inline asm
	add.s64 	%rd694, %rd691, 384;
	// begin inline asm
	ld.global.nc.u32 %r1469, [%rd694];
	// end inline asm
	add.s64 	%rd695, %rd691, 512;
	// begin inline asm
	ld.global.nc.u32 %r1470, [%rd695];
	// end inline asm
	add.s64 	%rd696, %rd691, 640;
	// begin inline asm
	ld.global.nc.u32 %r1471, [%rd696];
	// end inline asm
	add.s64 	%rd697, %rd691, 768;
	// begin inline asm
	ld.global.nc.u32 %r1472, [%rd697];
	// end inline asm
	add.s64 	%rd698, %rd691, 896;
	// begin inline asm
	ld.global.nc.u32 %r1473, [%rd698];
	// end inline asm
	add.s64 	%rd699, %rd691, 1024;
	// begin inline asm
	ld.global.nc.u32 %r1474, [%rd699];
	// end inline asm
	st.shared.u32 	[%r1483], %r1466;
	st.shared.u32 	[%r1483+128], %r1467;
	st.shared.u32 	[%r1483+256], %r1468;
	st.shared.u32 	[%r1483+384], %r1469;
	st.shared.u32 	[%r1483+512], %r1470;
	st.shared.u32 	[%r1483+640], %r1471;
	st.shared.u32 	[%r1483+768], %r1472;
	st.shared.u32 	[%r1483+896], %r1473;
	st.shared.u32 	[%r1483+1024], %r1474;
	bar.warp.sync 	-1;
	ld.shared.f32 	%f1, [%r1485];
	ld.shared.f32 	%f2, [%r1485+4];
	ld.shared.f32 	%f3, [%r1485+8];
	ld.shared.f32 	%f4, [%r1485+12];
	ld.shared.f32 	%f5, [%r1485+16];
	ld.shared.f32 	%f6, [%r1485+20];
	ld.shared.f32 	%f7, [%r1485+24];
	ld.shared.f32 	%f8, [%r1485+28];
	ld.shared.f32 	%f9, [%r1485+32];
	bar.sync 	0;
	shl.b32 	%r1486, %r2, 2;
	add.s32 	%r1487, %r1482, %r1486;
	add.s32 	%r14, %r1487, 1240;
	st.shared.u32 	[%r1487+1240], %r13;
	bar.sync 	0;
	setp.eq.s32 	%p391, %r2, 0;
	mov.b64 	%rd795, 0;
	@%p391 bra 	$L__BB4_4;
	ld.shared.u32 	%r1674, [%r14+-4];
	setp.ne.s32 	%p392, %r1674, %r5;
	selp.u64 	%rd795, 1, 0, %p392;
$L__BB4_4:
	setp.ne.s32 	%p393, %r5, %r6;
	selp.u64 	%rd704, 1, 0, %p393;
	setp.ne.s32 	%p394, %r6, %r7;
	selp.u64 	%rd705, 1, 0, %p394;
	setp.ne.s32 	%p395, %r7, %r8;
	selp.u64 	%rd706, 1, 0, %p395;
	setp.ne.s32 	%p396, %r8, %r9;
	selp.u64 	%rd707, 1, 0, %p396;
	setp.ne.s32 	%p397, %r9, %r10;
	selp.u64 	%rd708, 1, 0, %p397;
	setp.ne.s32 	%p398, %r10, %r11;
	selp.u64 	%rd709, 1, 0, %p398;
	setp.ne.s32 	%p399, %r11, %r12;
	selp.u64 	%rd710, 1, 0, %p399;
	setp.ne.s32 	%p400, %r12, %r13;
	selp.u64 	%rd711, 1, 0, %p400;
	add.s64 	%rd10, %rd795, %rd704;
	add.f32 	%f410, %f1, %f2;
	selp.f32 	%f411, %f2, %f410, %p393;
	add.s64 	%rd11, %rd10, %rd705;
	add.f32 	%f412, %f411, %f3;
	selp.f32 	%f413, %f3, %f412, %p394;
	add.s64 	%rd12, %rd11, %rd706;
	add.f32 	%f414, %f413, %f4;
	selp.f32 	%f415, %f4, %f414, %p395;
	add.s64 	%rd13, %rd12, %rd707;
	add.f32 	%f416, %f415, %f5;
	selp.f32 	%f417, %f5, %f416, %p396;
	add.s64 	%rd14, %rd13, %rd708;
	add.f32 	%f418, %f417, %f6;
	selp.f32 	%f419, %f6, %f418, %p397;
	add.s64 	%rd15, %rd14, %rd709;
	add.f32 	%f420, %f419, %f7;
	selp.f32 	%f421, %f7, %f420, %p398;
	add.s64 	%rd16, %rd15, %rd710;
	add.f32 	%f422, %f421, %f8;
	selp.f32 	%f423, %f8, %f422, %p399;
	add.s64 	%rd712, %rd16, %rd711;
	mov.b64 	{%r1489, %r1494}, %rd712;
	add.f32 	%f424, %f423, %f9;
	selp.f32 	%f425, %f9, %f424, %p400;
	mov.b32 	%r1605, 1;
	mov.b32 	%r1606, 0;
	mov.b32 	%r1607, -1;
	// begin inline asm
	shfl.sync.up.b32 %r1488, %r1489, %r1605, %r1606, %r1607;
	// end inline asm
	// begin inline asm
	shfl.sync.up.b32 %r1493, %r1494, %r1605, %r1606, %r1607;
	// end inline asm
	mov.b64 	%rd713, {%r1488, %r1493};
	mov.b32 	%r1499, %f425;
	// begin inline asm
	shfl.sync.up.b32 %r1498, %r1499, %r1605, %r1606, %r1607;
	// end inline asm
	mov.b32 	%f426, %r1498;
	// begin inline asm
	shfl.sync.up.b32 %r1503, %r1504, %r1605, %r1606, %r1607;
	// end inline asm
	setp.eq.s64 	%p401, %rd712, 0;
	add.f32 	%f427, %f425, %f426;
	selp.f32 	%f428, %f427, %f425, %p401;
	setp.lt.s32 	%p402, %r1465, 1;
	selp.f32 	%f429, %f425, %f428, %p402;
	selp.b64 	%rd714, 0, %rd713, %p402;
	add.s64 	%rd715, %rd714, %rd712;
	mov.b64 	{%r1509, %r1514}, %rd715;
	mov.b32 	%r1525, 2;
	// begin inline asm
	shfl.sync.up.b32 %r1508, %r1509, %r1525, %r1606, %r1607;
	// end inline asm
	// begin inline asm
	shfl.sync.up.b32 %r1513, %r1514, %r1525, %r1606, %r1607;
	// end inline asm
	mov.b64 	%rd716, {%r1508, %r1513};
	mov.b32 	%r1519, %f429;
	// begin inline asm
	shfl.sync.up.b32 %r1518, %r1519, %r1525, %r1606, %r1607;
	// end inline asm
	mov.b32 	%f430, %r1518;
	// begin inline asm
	shfl.sync.up.b32 %r1523, %r1524, %r1525, %r1606, %r1607;
	// end inline asm
	setp.eq.s64 	%p403, %rd715, 0;
	add.f32 	%f431, %f429, %f430;
	selp.f32 	%f432, %f431, %f429, %p403;
	setp.lt.s32 	%p404, %r1465, 2;
	selp.f32 	%f433, %f429, %f432, %p404;
	selp.b64 	%rd717, 0, %rd716, %p404;
	add.s64 	%rd718, %rd717, %rd715;
	mov.b64 	{%r1529, %r1534}, %rd718;
	mov.b32 	%r1545, 4;
	// begin inline asm
	shfl.sync.up.b32 %r1528, %r1529, %r1545, %r1606, %r1607;
	// end inline asm
	// begin inline asm
	shfl.sync.up.b32 %r1533, %r1534, %r1545, %r1606, %r1607;
	// end inline asm
	mov.b64 	%rd719, {%r1528, %r1533};
	mov.b32 	%r1539, %f433;
	// begin inline asm
	shfl.sync.up.b32 %r1538, %r1539, %r1545, %r1606, %r1607;
	// end inline asm
	mov.b32 	%f434, %r1538;
	// begin inline asm
	shfl.sync.up.b32 %r1543, %r1544, %r1545, %r1606, %r1607;
	// end inline asm
	setp.eq.s64 	%p405, %rd718, 0;
	add.f32 	%f435, %f433, %f434;
	selp.f32 	%f436, %f435, %f433, %p405;
	setp.lt.s32 	%p406, %r1465, 4;
	selp.f32 	%f437, %f433, %f436, %p406;
	selp.b64 	%rd720, 0, %rd719, %p406;
	add.s64 	%rd721, %rd720, %rd718;
	mov.b64 	{%r1549, %r1554}, %rd721;
	mov.b32 	%r1565, 8;
	// begin inline asm
	shfl.sync.up.b32 %r1548, %r1549, %r1565, %r1606, %r1607;
	// end inline asm
	// begin inline asm
	shfl.sync.up.b32 %r1553, %r1554, %r1565, %r1606, %r1607;
	// end inline asm
	mov.b64 	%rd722, {%r1548, %r1553};
	mov.b32 	%r1559, %f437;
	// begin inline asm
	shfl.sync.up.b32 %r1558, %r1559, %r1565, %r1606, %r1607;
	// end inline asm
	mov.b32 	%f438, %r1558;
	// begin inline asm
	shfl.sync.up.b32 %r1563, %r1564, %r1565, %r1606, %r1607;
	// end inline asm
	setp.eq.s64 	%p407, %rd721, 0;
	add.f32 	%f439, %f437, %f438;
	selp.f32 	%f440, %f439, %f437, %p407;
	setp.lt.s32 	%p408, %r1465, 8;
	selp.f32 	%f441, %f437, %f440, %p408;
	selp.b64 	%rd723, 0, %rd722, %p408;
	add.s64 	%rd724, %rd723, %rd721;
	mov.b64 	{%r1569, %r1574}, %rd724;
	mov.b32 	%r1585, 16;
	// begin inline asm
	shfl.sync.up.b32 %r1568, %r1569, %r1585, %r1606, %r1607;
	// end inline asm
	// begin inline asm
	shfl.sync.up.b32 %r1573, %r1574, %r1585, %r1606, %r1607;
	// end inline asm
	mov.b64 	%rd725, {%r1568, %r1573};
	mov.b32 	%r1579, %f441;
	// begin inline asm
	shfl.sync.up.b32 %r1578, %r1579, %r1585, %r1606, %r1607;
	// end inline asm
	mov.b32 	%f442, %r1578;
	// begin inline asm
	shfl.sync.up.b32 %r1583, %r1584, %r1585, %r1606, %r1607;
	// end inline asm
	setp.eq.s64 	%p409, %rd724, 0;
	add.f32 	%f443, %f441, %f442;
	selp.f32 	%f10, %f443, %f441, %p409;
	setp.lt.s32 	%p410, %r1465, 16;
	selp.f32 	%f444, %f441, %f10, %p410;
	selp.b64 	%rd726, 0, %rd725, %p410;
	add.s64 	%rd17, %rd726, %rd724;
	mov.b64 	{%r1589, %r1594}, %rd17;
	// begin inline asm
	shfl.sync.up.b32 %r1588, %r1589, %r1605, %r1606, %r1607;
	// end inline asm
	// begin inline asm
	shfl.sync.up.b32 %r1593, %r1594, %r1605, %r1606, %r1607;
	// end inline asm
	mov.b32 	%r1599, %f444;
	// begin inline asm
	shfl.sync.up.b32 %r1598, %r1599, %r1605, %r1606, %r1607;
	// end inline asm
	// begin inline asm
	shfl.sync.up.b32 %r1603, %r1604, %r1605, %r1606, %r1607;
	// end inline asm
	setp.ne.s32 	%p411, %r1465, 31;
	@%p411 bra 	$L__BB4_6;
	shl.b32 	%r1608, %r4, 4;
	mov.u32 	%r1609, _ZN6thrust24THRUST_300001_SM_1000_NS8cuda_cub4core6detail5shmemE;
	add.s32 	%r1610, %r1609, %r1608;
	st.shared.u64 	[%r1610], %rd17;
	st.shared.f32 	[%r1610+8], %f10;
$L__BB4_6:
	mov.b64 	%rd727, {%r1588, %r1593};
	mov.b32 	%f445, %r1598;
	setp.ne.s32 	%p412, %r11, %r12;
	setp.ne.s32 	%p413, %r10, %r11;
	setp.ne.s32 	%p414, %r9, %r10;
	setp.ne.s32 	%p415, %r8, %r9;
	setp.ne.s32 	%p416, %r7, %r8;
	setp.ne.s32 	%p417, %r6, %r7;
	setp.ne.s32 	%p418, %r5, %r6;
	setp.ne.s32 	%p419, %r2, 0;
	bar.sync 	0;
	ld.shared.u64 	%rd728, [_ZN6thrust24THRUST_300001_SM_1000_NS8cuda_cub4core6detail5shmemE];
	ld.shared.f32 	%f446, [_ZN6thrust24THRUST_300001_SM_1000_NS8cuda_cub4core6detail5shmemE+8];
	ld.shared.u64 	%rd729, [_ZN6thrust24THRUST_300001_SM_1000_NS8cuda_cub4core6detail5shmemE+16];
	ld.shared.f32 	%f447, [_ZN6thrust24THRUST_300001_SM_1000_NS8cuda_cub4core6detail5shmemE+24];
	add.s64 	%rd730, %rd729, %rd728;
	setp.eq.s64 	%p420, %rd729, 0;
	add.f32 	%f448, %f446, %f447;
	selp.f32 	%f449, %f448, %f447, %p420;
	setp.eq.s32 	%p421, %r4, 2;
	selp.b64 	%rd731, %rd730, %rd728, %p421;
	selp.f32 	%f450, %f449, %f446, %p421;
	ld.shared.u64 	%rd732, [_ZN6thrust24THRUST_300001_SM_1000_NS8cuda_cub4core6detail5shmemE+32];
	ld.shared.f32 	%f451, [_ZN6thrust24THRUST_300001_SM_1000_NS8cuda_cub4core6detail5shmemE+40];
	add.s64 	%rd733, %rd732, %rd730;
	setp.eq.s64 	%p422, %rd732, 0;
	add.f32 	%f452, %f449, %f451;
	selp.f32 	%f453, %f452, %f451, %p422;
	setp.eq.s32 	%p423, %r4, 3;
	selp.b64 	%rd734, %rd733, %rd731, %p423;
	selp.f32 	%f454, %f453, %f450, %p423;
	ld.shared.u64 	%rd735, [_ZN6thrust24THRUST_300001_SM_1000_NS8cuda_cub4core6detail5shmemE+48];
	ld.shared.f32 	%f455, [_ZN6thrust24THRUST_300001_SM_1000_NS8cuda_cub4core6detail5shmemE+56];
	add.s64 	%rd736, %rd735, %rd733;
	setp.eq.s64 	%p424, %rd735, 0;
	add.f32 	%f456, %f453, %f455;
	selp.f32 	%f457, %f456, %f455, %p424;
	setp.eq.s32 	%p425, %r4, 4;
	selp.b64 	%rd737, %rd736, %rd734, %p425;
	selp.f32 	%f458, %f457, %f454, %p425;
	ld.shared.u64 	%rd738, [_ZN6thrust24THRUST_300001_SM_1000_NS8cuda_cub4core6detail5shmemE+64];
	ld.shared.f32 	%f459, [_ZN6thrust24THRUST_300001_SM_1000_NS8cuda_cub4core6detail5shmemE+72];
	add.s64 	%rd739, %rd738, %rd736;
	setp.eq.s64 	%p426, %rd738, 0;
	add.f32 	%f460, %f457, %f459;
	selp.f32 	%f461, %f460, %f459, %p426;
	setp.eq.s32 	%p427, %r4, 5;
	selp.b64 	%rd740, %rd739, %rd737, %p427;
	selp.f32 	%f462, %f461, %f458, %p427;
	ld.shared.u64 	%rd741, [_ZN6thrust24THRUST_300001_SM_1000_NS8cuda_cub4core6detail5shmemE+80];
	ld.shared.f32 	%f463, [_ZN6thrust24THRUST_300001_SM_1000_NS8cuda_cub4core6detail5shmemE+88];
	add.s64 	%rd742, %rd741, %rd739;
	setp.eq.s64 	%p428, %rd741, 0;
	add.f32 	%f464, %f461, %f463;
	selp.f32 	%f465, %f464, %f463, %p428;
	setp.eq.s32 	%p429, %r4, 6;
	selp.b64 	%rd743, %rd742, %rd740, %p429;
	selp.f32 	%f466, %f465, %f462, %p429;
	ld.shared.u64 	%rd744, [_ZN6thrust24THRUST_300001_SM_1000_NS8cuda_cub4core6detail5shmemE+96];
	ld.shared.f32 	%f467, [_ZN6thrust24THRUST_300001_SM_1000_NS8cuda_cub4core6detail5shmemE+104];
	add.s64 	%rd745, %rd744, %rd742;
	setp.eq.s64 	%p430, %rd744, 0;
	add.f32 	%f468, %f465, %f467;
	selp.f32 	%f469, %f468, %f467, %p430;
	setp.eq.s32 	%p431, %r4, 7;
	selp.b64 	%rd746, %rd745, %rd743, %p431;
	selp.f32 	%f470, %f469, %f466, %p431;
	ld.shared.u64 	%rd747, [_ZN6thrust24THRUST_300001_SM_1000_NS8cuda_cub4core6detail5shmemE+112];
	ld.shared.f32 	%f471, [_ZN6thrust24THRUST_300001_SM_1000_NS8cuda_cub4core6detail5shmemE+120];
	add.s64 	%rd18, %rd747, %rd745;
	setp.eq.s64 	%p432, %rd747, 0;
	add.f32 	%f472, %f469, %f471;
	selp.f32 	%f11, %f472, %f471, %p432;
	setp.eq.s64 	%p433, %rd746, 0;
	add.f32 	%f473, %f470, 0f00000000;
	selp.f32 	%f474, %f473, %f470, %p433;
	setp.lt.u32 	%p434, %r2, 32;
	selp.b64 	%rd748, 0, %rd746, %p434;
	selp.f32 	%f475, 0f00000000, %f474, %p434;
	setp.eq.s64 	%p435, %rd727, 0;
	add.f32 	%f476, %f475, %f445;
	selp.f32 	%f477, %f476, %f445, %p435;
	setp.eq.s32 	%p436, %r1465, 0;
	selp.f32 	%f12, %f475, %f477, %p436;
	selp.b64 	%rd749, 0, %rd727, %p436;
	add.s64 	%rd19, %rd748, %rd749;
	add.s64 	%rd20, %rd19, %rd795;
	setp.eq.s64 	%p437, %rd795, 0;
	add.f32 	%f478, %f1, %f12;
	selp.f32 	%f13, %f478, %f1, %p437;
	add.s64 	%rd21, %rd10, %rd19;
	add.f32 	%f479, %f13, %f2;
	selp.f32 	%f14, %f2, %f479, %p418;
	add.s64 	%rd22, %rd11, %rd19;
	add.f32 	%f480, %f14, %f3;
	selp.f32 	%f15, %f3, %f480, %p417;
	add.s64 	%rd23, %rd12, %rd19;
	add.f32 	%f481, %f15, %f4;
	selp.f32 	%f16, %f4, %f481, %p416;
	add.s64 	%rd24, %rd13, %rd19;
	add.f32 	%f482, %f16, %f5;
	selp.f32 	%f17, %f5, %f482, %p415;
	add.s64 	%rd25, %rd14, %rd19;
	add.f32 	%f483, %f17, %f6;
	selp.f32 	%f18, %f6, %f483, %p414;
	add.s64 	%rd26, %rd15, %rd19;
	add.f32 	%f484, %f18, %f7;
	selp.f32 	%f19, %f7, %f484, %p413;
	add.s64 	%rd27, %rd16, %rd19;
	add.f32 	%f485, %f19, %f8;
	selp.f32 	%f20, %f8, %f485, %p412;
	@%p419 bra 	$L__BB4_8;
	add.s64 	%rd750, %rd1, 512;
	mov.b32 	%r1611, %f11;
	mov.b32 	%r1612, 101;
	mov.b64 	%rd751, {%r1611, %r1612};
	// begin inline asm
	st.relaxed.gpu.v2.u64 [%rd750], {%rd751, %rd18};
	// end inline asm
$L__BB4_8:
	setp.lt.s64 	%p438, %rd18, 257;
	@%p438 bra 	$L__BB4_34;
	bar.sync 	0;
	@%p437 bra 	$L__BB4_11;
	cvt.u32.u64 	%r1613, %rd19;
	shl.b32 	%r1614, %r1613, 3;
	mov.u32 	%r1615, _ZN6thrust24THRUST_300001_SM_1000_NS8cuda_cub4core6detail5shmemE;
	add.s32 	%r1616, %r1615, %r1614;
	mov.b32 	%r1617, %f12;
	st.shared.v2.u32 	[%r1616], {%r1674, %r1617};
$L__BB4_11:
	setp.eq.s32 	%p449, %r5, %r6;
	@%p449 bra 	$L__BB4_13;
	cvt.u32.u64 	%r1618, %rd20;
	shl.b32 	%r1619, %r1618, 3;
	mov.u32 	%r1620, _ZN6thrust24THRUST_300001_SM_1000_NS8cuda_cub4core6detail5shmemE;
	add.s32 	%r1621, %r1620, %r1619;
	mov.b32 	%r1622, %f13;
	st.shared.v2.u32 	[%r1621], {%r5, %r1622};
$L__BB4_13:
	setp.eq.s32 	%p450, %r6, %r7;
	@%p450 bra 	$L__BB4_15;
	cvt.u32.u64 	%r1623, %rd21;
	shl.b32 	%r1624, %r1623, 3;
	mov.u32 	%r1625, _ZN6thrust24THRUST_300001_SM_1000_NS8cuda_cub4core6detail5shmemE;
	add.s32 	%r1626, %r1625, %r1624;
	mov.b32 	%r1627, %f14;
	st.shared.v2.u32 	[%r1626], {%r6, %r1627};
$L__BB4_15:
	setp.eq.s32 	%p451, %r7, %r8;
	@%p451 bra 	$L__BB4_17;
	cvt.u32.u64 	%r1628, %rd22;
	shl.b32 	%r1629, %r1628, 3;
	mov.u32 	%r1630, _ZN6thrust24THRUST_300001_SM_1000_NS8cuda_cub4core6detail5shmemE;
	add.s32 	%r1631, %r1630, %r1629;
	mov.b32 	%r1632, %f15;
	st.shared.v2.u32 	[%r1631], {%r7, %r1632};
$L__BB4_17:
	setp.eq.s32 	%p452, %r8, %r9;
	@%p452 bra 	$L__BB4_19;
	cvt.u32.u64 	%r1633, %rd23;
	shl.b32 	%r1634, %r1633, 3;
	mov.u32 	%r1635, _ZN6thrust24THRUST_300001_SM_1000_NS8cuda_cub4core6detail5shmemE;
	add.s32 	%r1636, %r1635, %r1634;
	mov.b32 	%r1637, %f16;
	st.shared.v2.u32 	[%r1636], {%r8, %r1637};
$L__BB4_19:
	setp.eq.s32 	%p453, %r9, %r10;
	@%p453 bra 	$L__BB4_21;
	cvt.u32.u64 	%r1638, %rd24;
	shl.b32 	%r1639, %r1638, 3;
	mov.u32 	%r1640, _ZN6thrust24THRUST_300001_SM_1000_NS8cuda_cub4core6detail5shmemE;
	add.s32 	%r1641, %r1640, %r1639;
	mov.b32 	%r1642, %f17;
	st.shared.v2.u32 	[%r1641], {%r9, %r1642};
$L__BB4_21:
	setp.eq.s32 	%p454, %r10, %r11;
	@%p454 bra 	$L__BB4_23;
	cvt.u32.u64 	%r1643, %rd25;
	shl.b32 	%r1644, %r1643, 3;
	mov.u32 	%r1645, _ZN6thrust24THRUST_300001_SM_1000_NS8cuda_cub4core6detail5shmemE;
	add.s32 	%r1646, %r1645, %r1644;
	mov.b32 	%r1647, %f18;
	st.shared.v2.u32 	[%r1646], {%r10, %r1647};
$L__BB4_23:
	setp.eq.s32 	%p455, %r11, %r12;
	@%p455 bra 	$L__BB4_25;
	cvt.u32.u64 	%r1648, %rd26;
	shl.b32 	%r1649, %r1648, 3;
	mov.u32 	%r1650, _ZN6thrust24THRUST_300001_SM_1000_NS8cuda_cub4core6detail5shmemE;
	add.s32 	%r1651, %r1650, %r1649;
	mov.b32 	%r1652, %f19;
	st.shared.v2.u32 	[%r1651], {%r11, %r1652};
$L__BB4_25:
	setp.eq.s32 	%p456, %r12, %r13;
	@%p456 bra 	$L__BB4_27;
	cvt.u32.u64 	%r1653, %rd27;
	shl.b32 	%r1654, %r1653, 3;
	mov.u32 	%r1655, _ZN6thrust24THRUST_300001_SM_1000_NS8cuda_cub4core6detail5shmemE;
	add.s32 	%r1656, %r1655, %r1654;
	mov.b32 	%r1657, %f20;
	st.shared.v2.u32 	[%r1656], {%r12, %r1657};
$L__BB4_27:
	bar.sync 	0;
	cvt.u64.u32 	%rd800, %r2;
	setp.le.u64 	%p457, %rd18, %rd800;
	@%p457 bra 	$L__BB4_362;
	not.b64 	%rd780, %rd800;
	add.s64 	%rd29, %rd18, %rd780;
	shr.u64 	%rd781, %rd29, 8;
	add.s64 	%rd782, %rd781, 1;
	and.b64  	%rd796, %rd782, 3;
	and.b64  	%rd783, %rd29, 768;
	setp.eq.s64 	%p458, %rd783, 768;
	@%p458 bra 	$L__BB4_31;
	shl.b64 	%rd784, %rd800, 2;
	add.s64 	%rd798, %rd5, %rd784;
	add.s64 	%rd797, %rd4, %rd784;
	shl.b32 	%r1658, %r2, 3;
	mov.u32 	%r1659, _ZN6thrust24THRUST_300001_SM_1000_NS8cuda_cub4core6detail5shmemE;
	add.s32 	%r1675, %r1659, %r1658;
	shl.b64 	%rd785, %rd796, 8;
	add.s64 	%rd800, %rd785, %rd800;
$L__BB4_30:
	.pragma "nounroll";
	ld.shared.v2.u32 	{%r1660, %r1661}, [%r1675];
	st.global.u32 	[%rd797], %r1660;
	st.global.u32 	[%rd798], %r1661;
	add.s64 	%rd798, %rd798, 1024;
	add.s64 	%rd797, %rd797, 1024;
	add.s32 	%r1675, %r1675, 2048;
	add.s64 	%rd796, %rd796, -1;
	setp.ne.s64 	%p459, %rd796, 0;
	@%p459 bra 	$L__BB4_30;
$L__BB4_31:
	setp.lt.u64 	%p460, %rd29, 768;
	@%p460 bra 	$L__BB4_362;
	mov.u32 	%r1664, _ZN6thrust24THRUST_300001_SM_1000_NS8cuda_cub4core6detail5shmemE;
$L__BB4_33:
	cvt.u32.u64 	%r1662, %rd800;
	shl.b32 	%r1663, %r1662, 3;
	add.s32 	%r1665, %r1664, %r1663;
	ld.shared.v2.u32 	{%r1666, %r1667}, [%r1665];
	shl.b64 	%rd786, %rd800, 2;
	add.s64 	%rd787, %rd4, %rd786;
	st.global.u32 	[%rd787], %r1666;
	add.s64 	%rd788, %rd5, %rd786;
	st.global.u32 	[%rd788], %r1667;
	ld.shared.v2.u32 	{%r1668, %r1669}, [%r1665+2048];
	and.b64  	%rd789, %rd786, 17179869180;
	add.s64 	%rd790, %rd4, %rd789;
	st.global.u32 	[%rd790+1024], %r1668;
	add.s64 	%rd791, %rd5, %rd789;
	st.global.u32 	[%rd791+1024], %r1669;
	ld.shared.v2.u32 	{%r1670, %r1671}, [%r1665+4096];
	st.global.u32 	[%rd790+2048], %r1670;
	st.global.u32 	[%rd791+2048], %r1671;
	ld.shared.v2.u32 	{%r1672, %r1673}, [%r1665+6144];
	st.global.u32 	[%rd790+3072], %r1672;
	st.global.u32 	[%rd791+3072], %r1673;
	add.s64 	%rd792, %rd800, 1024;
	and.b64  	%rd800, %rd792, 4294967295;
	setp.gt.u64 	%p461, %rd18, %rd800;
	@%p461 bra 	$L__BB4_33;
	bra.uni 	$L__BB4_362;
$L__BB4_34:
	@%p437 bra 	$L__BB4_36;
	shl.b64 	%rd753, %rd19, 2;
	add.s64 	%rd754, %rd4, %rd753;
	st.global.u32 	[%rd754], %r1674;
	add.s64 	%rd755, %rd5, %rd753;
	st.global.f32 	[%rd755], %f12;
$L__BB4_36:
	setp.eq.s32 	%p440, %r5, %r6;
	@%p440 bra 	$L__BB4_38;
	shl.b64 	%rd756, %rd20, 2;
	add.s64 	%rd757, %rd4, %rd756;
	st.global.u32 	[%rd757], %r5;
	add.s64 	%rd758, %rd5, %rd756;
	st.global.f32 	[%rd758], %f13;
$L__BB4_38:
	setp.eq.s32 	%p441, %r6, %r7;
	@%p441 bra 	$L__BB4_40;
	shl.b64 	%rd759, %rd21, 2;
	add.s64 	%rd760, %rd4, %rd759;
	st.global.u32 	[%rd760], %r6;
	add.s64 	%rd761, %rd5, %rd759;
	st.global.f32 	[%rd761], %f14;
$L__BB4_40:
	setp.eq.s32 	%p442, %r7, %r8;
	@%p442 bra 	$L__BB4_42;
	shl.b64 	%rd762, %rd22, 2;
	add.s64 	%rd763, %rd4, %rd762;
	st.global.u32 	[%rd763], %r7;
	add.s64 	%rd764, %rd5, %rd762;
	st.global.f32 	[%rd764], %f15;
$L__BB4_42:
	setp.eq.s32 	%p443, %r8, %r9;
	@%p443 bra 	$L__BB4_44;
	shl.b64 	%rd765, %rd23, 2;
	add.s64 	%rd766, %rd4, %rd765;
	st.global.u32 	[%rd766], %r8;
	add.s64 	%rd767, %rd5, %rd765;
	st.global.f32 	[%rd767], %f16;
$L__BB4_44:
	setp.eq.s32 	%p444, %r9, %r10;
	@%p444 bra 	$L__BB4_46;
	shl.b64 	%rd768, %rd24, 2;
	add.s64 	%rd769, %rd4, %rd768;
	st.global.u32 	[%rd769], %r9;
	add.s64 	%rd770, %rd5, %rd768;
	st.global.f32 	[%rd770], %f17;
$L__BB4_46:
	setp.eq.s32 	%p445, %r10, %r11;
	@%p445 bra 	$L__BB4_48;
	shl.b64 	%rd771, %rd25, 2;
	add.s64 	%rd772, %rd4, %rd771;
	st.global.u32 	[%rd772], %r10;
	add.s64 	%rd773, %rd5, %rd771;
	st.global.f32 	[%rd773], %f18;
$L__BB4_48:
	setp.eq.s32 	%p446, %r11, %r12;
	@%p446 bra 	$L__BB4_50;
	shl.b64 	%rd774, %rd26, 2;
	add.s64 	%rd775, %rd4, %rd774;
	st.global.u32 	[%rd775], %r11;
	add.s64 	%rd776, %rd5, %rd774;
	st.global.f32 	[%rd776], %f19;
$L__BB4_50:
	setp.eq.s32 	%p447, %r12, %r13;
	@%p447 bra 	$L__BB4_362;
	shl.b64 	%rd777, %rd27, 2;
	add.s64 	%rd778, %rd4, %rd777;
	st.global.u32 	[%rd778], %r12;
	add.s64 	%rd779, %rd5, %rd777;
	st.global.f32 	[%rd779], %f20;
	bra.uni 	$L__BB4_362;
$L__BB4_52:
	mov.u32 	%r23, %tid.x;
	and.b32  	%r1003, %r23, 31;
	and.b32  	%r1004, %r23, 992;
	mul.lo.s32 	%r1005, %r1004, 9;
	or.b32  	%r1006, %r1005, %r1003;
	cvt.u64.u32 	%rd546, %r1006;
	add.s64 	%rd43, %rd6, %rd546;
	shl.b64 	%rd547, %rd43, 2;
	add.s64 	%rd537, %rd2, %rd547;
	// begin inline asm
	ld.global.nc.u32 %r992, [%rd537];
	// end inline asm
	add.s64 	%rd538, %rd537, 128;
	// begin inline asm
	ld.global.nc.u32 %r993, [%rd538];
	// end inline asm
	add.s64 	%rd539, %rd537, 256;
	// begin inline asm
	ld.global.nc.u32 %r994, [%rd539];
	// end inline asm
	add.s64 	%rd540, %rd537, 384;
	// begin inline asm
	ld.global.nc.u32 %r995, [%rd540];
	// end inline asm
	add.s64 	%rd541, %rd537, 512;
	// begin inline asm
	ld.global.nc.u32 %r996, [%rd541];
	// end inline asm
	add.s64 	%rd542, %rd537, 640;
	// begin inline asm
	ld.global.nc.u32 %r997, [%rd542];
	// end inline asm
	add.s64 	%rd543, %rd537, 768;
	// begin inline asm
	ld.global.nc.u32 %r998, [%rd543];
	// end inline asm
	add.s64 	%rd544, %rd537, 896;
	// begin inline asm
	ld.global.nc.u32 %r999, [%rd544];
	// end inline asm
	add.s64 	%rd545, %rd537, 1024;
	// begin inline asm
	ld.global.nc.u32 %r1000, [%rd545];
	// end inline asm
	// begin inline asm
	mov.u32 %r1001, %laneid;
	// end inline asm
	shr.u32 	%r25, %r23, 5;
	mad.lo.s32 	%r1007, %r25, 288, %r1001;
	shl.b32 	%r1008, %r1007, 2;
	mov.u32 	%r1009, _ZN6thrust24THRUST_300001_SM_1000_NS8cuda_cub4core6detail5shmemE;
	add.s32 	%r26, %r1009, %r1008;
	st.shared.u32 	[%r26], %r992;
	st.shared.u32 	[%r26+128], %r993;
	st.shared.u32 	[%r26+256], %r994;
	st.shared.u32 	[%r26+384], %r995;
	st.shared.u32 	[%r26+512], %r996;
	st.shared.u32 	[%r26+640], %r997;
	st.shared.u32 	[%r26+768], %r998;
	st.shared.u32 	[%r26+896], %r999;
	st.shared.u32 	[%r26+1024], %r1000;
	bar.warp.sync 	-1;
	shl.b32 	%r1010, %r1001, 5;
	add.s32 	%r27, %r26, %r1010;
	ld.shared.u32 	%r28, [%r27];
	ld.shared.u32 	%r29, [%r27+4];
	ld.shared.u32 	%r30, [%r27+8];
	ld.shared.u32 	%r31, [%r27+12];
	ld.shared.u32 	%r32, [%r27+16];
	ld.shared.u32 	%r33, [%r27+20];
	ld.shared.u32 	%r34, [%r27+24];
	ld.shared.u32 	%r35, [%r27+28];
	ld.shared.u32 	%r36, [%r27+32];
	setp.ne.s32 	%p282, %r23, 0;
	mov.b32 	%r1677, 0;
	@%p282 bra 	$L__BB4_54;
	shl.b64 	%rd549, %rd6, 2;
	add.s64 	%rd550, %rd2, %rd549;
	add.s64 	%rd548, %rd550, -4;
	// begin inline asm
	ld.global.nc.u32 %r1677, [%rd548];
	// end inline asm
$L__BB4_54:
	setp.eq.s32 	%p283, %r23, 0;
	bar.sync 	0;
	add.s64 	%rd551, %rd3, %rd547;
	// begin inline asm
	ld.global.nc.u32 %r1012, [%rd551];
	// end inline asm
	add.s64 	%rd552, %rd551, 128;
	// begin inline asm
	ld.global.nc.u32 %r1013, [%rd552];
	// end inline asm
	add.s64 	%rd553, %rd551, 256;
	// begin inline asm
	ld.global.nc.u32 %r1014, [%rd553];
	// end inline asm
	add.s64 	%rd554, %rd551, 384;
	// begin inline asm
	ld.global.nc.u32 %r1015, [%rd554];
	// end inline asm
	add.s64 	%rd555, %rd551, 512;
	// begin inline asm
	ld.global.nc.u32 %r1016, [%rd555];
	// end inline asm
	add.s64 	%rd556, %rd551, 640;
	// begin inline asm
	ld.global.nc.u32 %r1017, [%rd556];
	// end inline asm
	add.s64 	%rd557, %rd551, 768;
	// begin inline asm
	ld.global.nc.u32 %r1018, [%rd557];
	// end inline asm
	add.s64 	%rd558, %rd551, 896;
	// begin inline asm
	ld.global.nc.u32 %r1019, [%rd558];
	// end inline asm
	add.s64 	%rd559, %rd551, 1024;
	// begin inline asm
	ld.global.nc.u32 %r1020, [%rd559];
	// end inline asm
	st.shared.u32 	[%r26], %r1012;
	st.shared.u32 	[%r26+128], %r1013;
	st.shared.u32 	[%r26+256], %r1014;
	st.shared.u32 	[%r26+384], %r1015;
	st.shared.u32 	[%r26+512], %r1016;
	st.shared.u32 	[%r26+640], %r1017;
	st.shared.u32 	[%r26+768], %r1018;
	st.shared.u32 	[%r26+896], %r1019;
	st.shared.u32 	[%r26+1024], %r1020;
	bar.warp.sync 	-1;
	ld.shared.f32 	%f21, [%r27];
	ld.shared.f32 	%f22, [%r27+4];
	ld.shared.f32 	%f23, [%r27+8];
	ld.shared.f32 	%f24, [%r27+12];
	ld.shared.f32 	%f25, [%r27+16];
	ld.shared.f32 	%f26, [%r27+20];
	ld.shared.f32 	%f27, [%r27+24];
	ld.shared.f32 	%f28, [%r27+28];
	ld.shared.f32 	%f29, [%r27+32];
	bar.sync 	0;
	shl.b32 	%r1021, %r23, 2;
	add.s32 	%r1023, %r1009, %r1021;
	add.s32 	%r39, %r1023, 1240;
	st.shared.u32 	[%r1023+1240], %r36;
	bar.sync 	0;
	@%p283 bra 	$L__BB4_56;
	ld.shared.u32 	%r1677, [%r39+-4];
$L__BB4_56:
	setp.ne.s32 	%p284, %r1677, %r28;
	selp.u64 	%rd561, 1, 0, %p284;
	setp.ne.s32 	%p285, %r28, %r29;
	selp.u64 	%rd562, 1, 0, %p285;
	setp.ne.s32 	%p286, %r29, %r30;
	selp.u64 	%rd563, 1, 0, %p286;
	setp.ne.s32 	%p287, %r30, %r31;
	selp.u64 	%rd564, 1, 0, %p287;
	setp.ne.s32 	%p288, %r31, %r32;
	selp.u64 	%rd565, 1, 0, %p288;
	setp.ne.s32 	%p289, %r32, %r33;
	selp.u64 	%rd566, 1, 0, %p289;
	setp.ne.s32 	%p290, %r33, %r34;
	selp.u64 	%rd567, 1, 0, %p290;
	setp.ne.s32 	%p291, %r34, %r35;
	selp.u64 	%rd568, 1, 0, %p291;
	setp.ne.s32 	%p292, %r35, %r36;
	selp.u64 	%rd569, 1, 0, %p292;
	add.s64 	%rd44, %rd562, %rd561;
	add.f32 	%f314, %f21, %f22;
	selp.f32 	%f315, %f22, %f314, %p285;
	add.s64 	%rd45, %rd44, %rd563;
	add.f32 	%f316, %f315, %f23;
	selp.f32 	%f317, %f23, %f316, %p286;
	add.s64 	%rd46, %rd45, %rd564;
	add.f32 	%f318, %f317, %f24;
	selp.f32 	%f319, %f24, %f318, %p287;
	add.s64 	%rd570, %rd46, %rd565;
	add.f32 	%f320, %f319, %f25;
	selp.f32 	%f321, %f25, %f320, %p288;
	add.s64 	%rd47, %rd570, %rd566;
	add.f32 	%f322, %f321, %f26;
	selp.f32 	%f323, %f26, %f322, %p289;
	add.s64 	%rd48, %rd47, %rd567;
	add.f32 	%f324, %f323, %f27;
	selp.f32 	%f325, %f27, %f324, %p290;
	add.s64 	%rd571, %rd48, %rd568;
	add.f32 	%f326, %f325, %f28;
	selp.f32 	%f327, %f28, %f326, %p291;
	add.s64 	%rd572, %rd571, %rd569;
	mov.b64 	{%r1025, %r1030}, %rd572;
	add.f32 	%f328, %f327, %f29;
	selp.f32 	%f329, %f29, %f328, %p292;
	mov.b32 	%r1141, 1;
	mov.b32 	%r1142, 0;
	mov.b32 	%r1143, -1;
	// begin inline asm
	shfl.sync.up.b32 %r1024, %r1025, %r1141, %r1142, %r1143;
	// end inline asm
	// begin inline asm
	shfl.sync.up.b32 %r1029, %r1030, %r1141, %r1142, %r1143;
	// end inline asm
	mov.b64 	%rd573, {%r1024, %r1029};
	mov.b32 	%r1035, %f329;
	// begin inline asm
	shfl.sync.up.b32 %r1034, %r1035, %r1141, %r1142, %r1143;
	// end inline asm
	mov.b32 	%f330, %r1034;
	// begin inline asm
	shfl.sync.up.b32 %r1039, %r1040, %r1141, %r1142, %r1143;
	// end inline asm
	setp.eq.s64 	%p293, %rd572, 0;
	add.f32 	%f331, %f329, %f330;
	selp.f32 	%f332, %f331, %f329, %p293;
	setp.lt.s32 	%p294, %r1001, 1;
	selp.b64 	%rd574, 0, %rd573, %p294;
	add.s64 	%rd575, %rd574, %rd572;
	mov.b64 	{%r1045, %r1050}, %rd575;
	selp.f32 	%f333, %f329, %f332, %p294;
	mov.b32 	%r1061, 2;
	// begin inline asm
	shfl.sync.up.b32 %r1044, %r1045, %r1061, %r1142, %r1143;
	// end inline asm
	// begin inline asm
	shfl.sync.up.b32 %r1049, %r1050, %r1061, %r1142, %r1143;
	// end inline asm
	mov.b64 	%rd576, {%r1044, %r1049};
	mov.b32 	%r1055, %f333;
	// begin inline asm
	shfl.sync.up.b32 %r1054, %r1055, %r1061, %r1142, %r1143;
	// end inline asm
	mov.b32 	%f334, %r1054;
	// begin inline asm
	shfl.sync.up.b32 %r1059, %r1060, %r1061, %r1142, %r1143;
	// end inline asm
	setp.eq.s64 	%p295, %rd575, 0;
	add.f32 	%f335, %f333, %f334;
	selp.f32 	%f336, %f335, %f333, %p295;
	setp.lt.s32 	%p296, %r1001, 2;
	selp.b64 	%rd577, 0, %rd576, %p296;
	add.s64 	%rd578, %rd577, %rd575;
	mov.b64 	{%r1065, %r1070}, %rd578;
	selp.f32 	%f337, %f333, %f336, %p296;
	mov.b32 	%r1081, 4;
	// begin inline asm
	shfl.sync.up.b32 %r1064, %r1065, %r1081, %r1142, %r1143;
	// end inline asm
	// begin inline asm
	shfl.sync.up.b32 %r1069, %r1070, %r1081, %r1142, %r1143;
	// end inline asm
	mov.b64 	%rd579, {%r1064, %r1069};
	mov.b32 	%r1075, %f337;
	// begin inline asm
	shfl.sync.up.b32 %r1074, %r1075, %r1081, %r1142, %r1143;
	// end inline asm
	mov.b32 	%f338, %r1074;
	// begin inline asm
	shfl.sync.up.b32 %r1079, %r1080, %r1081, %r1142, %r1143;
	// end inline asm
	setp.eq.s64 	%p297, %rd578, 0;
	add.f32 	%f339, %f337, %f338;
	selp.f32 	%f340, %f339, %f337, %p297;
	setp.lt.s32 	%p298, %r1001, 4;
	selp.b64 	%rd580, 0, %rd579, %p298;
	add.s64 	%rd581, %rd580, %rd578;
	mov.b64 	{%r1085, %r1090}, %rd581;
	selp.f32 	%f341, %f337, %f340, %p298;
	mov.b32 	%r1101, 8;
	// begin inline asm
	shfl.sync.up.b32 %r1084, %r1085, %r1101, %r1142, %r1143;
	// end inline asm
	// begin inline asm
	shfl.sync.up.b32 %r1089, %r1090, %r1101, %r1142, %r1143;
	// end inline asm
	mov.b64 	%rd582, {%r1084, %r1089};
	mov.b32 	%r1095, %f341;
	// begin inline asm
	shfl.sync.up.b32 %r1094, %r1095, %r1101, %r1142, %r1143;
	// end inline asm
	mov.b32 	%f342, %r1094;
	// begin inline asm
	shfl.sync.up.b32 %r1099, %r1100, %r1101, %r1142, %r1143;
	// end inline asm
	setp.eq.s64 	%p299, %rd581, 0;
	add.f32 	%f343, %f341, %f342;
	selp.f32 	%f344, %f343, %f341, %p299;
	setp.lt.s32 	%p300, %r1001, 8;
	selp.b64 	%rd583, 0, %rd582, %p300;
	add.s64 	%rd584, %rd583, %rd581;
	mov.b64 	{%r1105, %r1110}, %rd584;
	selp.f32 	%f345, %f341, %f344, %p300;
	mov.b32 	%r1121, 16;
	// begin inline asm
	shfl.sync.up.b32 %r1104, %r1105, %r1121, %r1142, %r1143;
	// end inline asm
	// begin inline asm
	shfl.sync.up.b32 %r1109, %r1110, %r1121, %r1142, %r1143;
	// end inline asm
	mov.b64 	%rd585, {%r1104, %r1109};
	mov.b32 	%r1115, %f345;
	// begin inline asm
	shfl.sync.up.b32 %r1114, %r1115, %r1121, %r1142, %r1143;
	// end inline asm
	mov.b32 	%f346, %r1114;
	// begin inline asm
	shfl.sync.up.b32 %r1119, %r1120, %r1121, %r1142, %r1143;
	// end inline asm
	setp.eq.s64 	%p301, %rd584, 0;
	add.f32 	%f347, %f345, %f346;
	selp.f32 	%f30, %f347, %f345, %p301;
	setp.lt.s32 	%p302, %r1001, 16;
	selp.b64 	%rd586, 0, %rd585, %p302;
	add.s64 	%rd49, %rd586, %rd584;
	mov.b64 	{%r1125, %r1130}, %rd49;
	selp.f32 	%f348, %f345, %f30, %p302;
	// begin inline asm
	shfl.sync.up.b32 %r1124, %r1125, %r1141, %r1142, %r1143;
	// end inline asm
	// begin inline asm
	shfl.sync.up.b32 %r1129, %r1130, %r1141, %r1142, %r1143;
	// end inline asm
	mov.b64 	%rd812, {%r1124, %r1129};
	mov.b32 	%r1135, %f348;
	// begin inline asm
	shfl.sync.up.b32 %r1134, %r1135, %r1141, %r1142, %r1143;
	// end inline asm
	mov.b32 	%f497, %r1134;
	// begin inline asm
	shfl.sync.up.b32 %r1139, %r1140, %r1141, %r1142, %r1143;
	// end inline asm
	setp.ne.s32 	%p303, %r1001, 31;
	@%p303 bra 	$L__BB4_58;
	shl.b32 	%r1144, %r25, 4;
	mov.u32 	%r1145, _ZN6thrust24THRUST_300001_SM_1000_NS8cuda_cub4core6detail5shmemE;
	add.s32 	%r1146, %r1145, %r1144;
	st.shared.u64 	[%r1146], %rd49;
	st.shared.f32 	[%r1146+8], %f30;
$L__BB4_58:
	bar.sync 	0;
	ld.shared.u64 	%rd587, [_ZN6thrust24THRUST_300001_SM_1000_NS8cuda_cub4core6detail5shmemE];
	ld.shared.f32 	%f349, [_ZN6thrust24THRUST_300001_SM_1000_NS8cuda_cub4core6detail5shmemE+8];
	ld.shared.u64 	%rd588, [_ZN6thrust24THRUST_300001_SM_1000_NS8cuda_cub4core6detail5shmemE+16];
	ld.shared.f32 	%f350, [_ZN6thrust24THRUST_300001_SM_1000_NS8cuda_cub4core6detail5shmemE+24];
	add.s64 	%rd589, %rd588, %rd587;
	setp.eq.s64 	%p304, %rd588, 0;
	add.f32 	%f351, %f349, %f350;
	selp.f32 	%f352, %f351, %f350, %p304;
	setp.eq.s32 	%p305, %r25, 2;
	selp.b64 	%rd590, %rd589, %rd587, %p305;
	selp.f32 	%f353, %f352, %f349, %p305;
	ld.shared.u64 	%rd591, [_ZN6thrust24THRUST_300001_SM_1000_NS8cuda_cub4core6detail5shmemE+32];
	ld.shared.f32 	%f354, [_ZN6thrust24THRUST_300001_SM_1000_NS8cuda_cub4core6detail5shmemE+40];
	add.s64 	%rd592, %rd591, %rd589;
	setp.eq.s64 	%p306, %rd591, 0;
	add.f32 	%f355, %f352, %f354;
	selp.f32 	%f356, %f355, %f354, %p306;
	setp.eq.s32 	%p307, %r25, 3;
	selp.b64 	%rd593, %rd592, %rd590, %p307;
	selp.f32 	%f357, %f356, %f353, %p307;
	ld.shared.u64 	%rd594, [_ZN6thrust24THRUST_300001_SM_1000_NS8cuda_cub4core6detail5shmemE+48];
	ld.shared.f32 	%f358, [_ZN6thrust24THRUST_300001_SM_1000_NS8cuda_cub4core6detail5shmemE+56];
	add.s64 	%rd595, %rd594, %rd592;
	setp.eq.s64 	%p308, %rd594, 0;
	add.f32 	%f359, %f356, %f358;
	selp.f32 	%f360, %f359, %f358, %p308;
	setp.eq.s32 	%p309, %r25, 4;
	selp.b64 	%rd596, %rd595, %rd593, %p309;
	selp.f32 	%f361, %f360, %f357, %p309;
	ld.shared.u64 	%rd597, [_ZN6thrust24THRUST_300001_SM_1000_NS8cuda_cub4core6detail5shmemE+64];
	ld.shared.f32 	%f362, [_ZN6thrust24THRUST_300001_SM_1000_NS8cuda_cub4core6detail5shmemE+72];
	add.s64 	%rd598, %rd597, %rd595;
	setp.eq.s64 	%p310, %rd597, 0;
	add.f32 	%f363, %f360, %f362;
	selp.f32 	%f364, %f363, %f362, %p310;
	setp.eq.s32 	%p311, %r25, 5;
	selp.b64 	%rd599, %rd598, %rd596, %p311;
	selp.f32 	%f365, %f364, %f361, %p311;
	ld.shared.u64 	%rd600, [_ZN6thrust24THRUST_300001_SM_1000_NS8cuda_cub4core6detail5shmemE+80];
	ld.shared.f32 	%f366, [_ZN6thrust24THRUST_300001_SM_1000_NS8cuda_cub4core6detail5shmemE+88];
	add.s64 	%rd601, %rd600, %rd598;
	setp.eq.s64 	%p312, %rd600, 0;
	add.f32 	%f367, %f364, %f366;
	selp.f32 	%f368, %f367, %f366, %p312;
	setp.eq.s32 	%p313, %r25, 6;
	selp.b64 	%rd602, %rd601, %rd599, %p313;
	selp.f32 	%f369, %f368, %f365, %p313;
	ld.shared.u64 	%rd603, [_ZN6thrust24THRUST_300001_SM_1000_NS8cuda_cub4core6detail5shmemE+96];
	ld.shared.f32 	%f370, [_ZN6thrust24THRUST_300001_SM_1000_NS8cuda_cub4core6detail5shmemE+104];
	add.s64 	%rd604, %rd603, %rd601;
	setp.eq.s64 	%p314, %rd603, 0;
	add.f32 	%f371, %f368, %f370;
	selp.f32 	%f372, %f371, %f370, %p314;
	setp.eq.s32 	%p315, %r25, 7;
	selp.b64 	%rd51, %rd604, %rd602, %p315;
	selp.f32 	%f32, %f372, %f369, %p315;
	ld.shared.u64 	%rd605, [_ZN6thrust24THRUST_300001_SM_1000_NS8cuda_cub4core6detail5shmemE+112];
	ld.shared.f32 	%f373, [_ZN6thrust24THRUST_300001_SM_1000_NS8cuda_cub4core6detail5shmemE+120];
	add.s64 	%rd52, %rd605, %rd604;
	setp.eq.s64 	%p316, %rd605, 0;
	add.f32 	%f374, %f372, %f373;
	selp.f32 	%f33, %f374, %f373, %p316;
	setp.lt.u32 	%p317, %r23, 32;
	@%p317 bra 	$L__BB4_60;
	setp.eq.s64 	%p318, %rd812, 0;
	add.f32 	%f375, %f32, %f497;
	selp.f32 	%f376, %f375, %f497, %p318;
	setp.eq.s32 	%p319, %r1001, 0;
	selp.b64 	%rd606, 0, %rd812, %p319;
	add.s64 	%rd812, %rd51, %rd606;
	selp.f32 	%f497, %f32, %f376, %p319;
	bra.uni 	$L__BB4_96;
$L__BB4_60:
	setp.ne.s32 	%p320, %r23, 0;
	mul.wide.u32 	%rd607, %r1, 16;
	add.s64 	%rd54, %rd1, %rd607;
	@%p320 bra 	$L__BB4_62;
	st.shared.u64 	[_ZN6thrust24THRUST_300001_SM_1000_NS8cuda_cub4core6detail5shmemE+200], %rd52;
	st.shared.f32 	[_ZN6thrust24THRUST_300001_SM_1000_NS8cuda_cub4core6detail5shmemE+208], %f33;
	add.s64 	%rd608, %rd54, 512;
	mov.b32 	%r1147, %f33;
	mov.b32 	%r1148, 100;
	mov.b64 	%rd609, {%r1147, %r1148};
	// begin inline asm
	st.relaxed.gpu.v2.u64 [%rd608], {%rd609, %rd52};
	// end inline asm
$L__BB4_62:
	not.b32 	%r42, %r23;
	mov.u32 	%r1149, %nctaid.x;
	setp.gt.u32 	%p321, %r1149, 499;
	@%p321 bra 	$L__BB4_64;
	membar.cta;
	bra.uni 	$L__BB4_65;
$L__BB4_64:
	mov.b32 	%r1150, 450;
	// begin inline asm
	nanosleep.u32 %r1150;
	// end inline asm
$L__BB4_65:
	mul.wide.s32 	%rd611, %r42, 16;
	add.s64 	%rd612, %rd54, %rd611;
	add.s64 	%rd55, %rd612, 512;
$L__BB4_66:
	// begin inline asm
	ld.relaxed.gpu.v2.u64 {%rd613, %rd802}, [%rd55];
	// end inline asm
	mov.b64 	{%r1151, %r1678}, %rd613;
	setp.eq.s32 	%p322, %r1678, 99;
	mov.b32 	%r1152, -1;
	vote.sync.any.pred 	%p323, %p322, %r1152;
	@%p323 bra 	$L__BB4_66;
	mov.b32 	%f487, %r1151;
	setp.eq.s32 	%p324, %r1678, 101;
	mov.b32 	%r1174, -1;
	vote.sync.ballot.b32 	%r1176, %p324, %r1174;
	// begin inline asm
	mov.u32 %r1154, %lanemask_ge;
	// end inline asm
	and.b32  	%r1177, %r1176, %r1154;
	or.b32  	%r1178, %r1177, -2147483648;
	add.s32 	%r1179, %r1178, -1;
	not.b32 	%r1180, %r1178;
	and.b32  	%r1181, %r1180, %r1179;
	popc.b32 	%r45, %r1181;
	mov.b64 	{%r1156, %r1161}, %rd802;
	mov.b32 	%r1172, 1;
	// begin inline asm
	shfl.sync.down.b32 %r1155, %r1156, %r1172, %r45, %r1174;
	// end inline asm
	// begin inline asm
	shfl.sync.down.b32 %r1160, %r1161, %r1172, %r45, %r1174;
	// end inline asm
	// begin inline asm
	shfl.sync.down.b32 %r1165, %r1151, %r1172, %r45, %r1174;
	// end inline asm
	// begin inline asm
	shfl.sync.down.b32 %r1170, %r1171, %r1172, %r45, %r1174;
	// end inline asm
	setp.ge.s32 	%p326, %r1001, %r45;
	@%p326 bra 	$L__BB4_69;
	mov.b32 	%f377, %r1165;
	mov.b64 	%rd616, {%r1155, %r1160};
	add.s64 	%rd58, %rd802, %rd616;
	setp.eq.s64 	%p327, %rd802, 0;
	add.f32 	%f378, %f487, %f377;
	selp.f32 	%f487, %f378, %f487, %p327;
	mov.u64 	%rd802, %rd58;
$L__BB4_69:
	mov.b64 	{%r1183, %r1188}, %rd802;
	mov.b32 	%r1199, 2;
	mov.b32 	%r1201, -1;
	// begin inline asm
	shfl.sync.down.b32 %r1182, %r1183, %r1199, %r45, %r1201;
	// end inline asm
	// begin inline asm
	shfl.sync.down.b32 %r1187, %r1188, %r1199, %r45, %r1201;
	// end inline asm
	mov.b32 	%r1193, %f487;
	// begin inline asm
	shfl.sync.down.b32 %r1192, %r1193, %r1199, %r45, %r1201;
	// end inline asm
	// begin inline asm
	shfl.sync.down.b32 %r1197, %r1198, %r1199, %r45, %r1201;
	// end inline asm
	add.s32 	%r52, %r1001, 2;
	setp.gt.s32 	%p328, %r52, %r45;
	@%p328 bra 	$L__BB4_71;
	mov.b32 	%f379, %r1192;
	mov.b64 	%rd617, {%r1182, %r1187};
	add.s64 	%rd60, %rd802, %rd617;
	setp.eq.s64 	%p329, %rd802, 0;
	add.f32 	%f380, %f487, %f379;
	selp.f32 	%f487, %f380, %f487, %p329;
	mov.u64 	%rd802, %rd60;
$L__BB4_71:
	mov.b64 	{%r1203, %r1208}, %rd802;
	mov.b32 	%r1219, 4;
	mov.b32 	%r1221, -1;
	// begin inline asm
	shfl.sync.down.b32 %r1202, %r1203, %r1219, %r45, %r1221;
	// end inline asm
	// begin inline asm
	shfl.sync.down.b32 %r1207, %r1208, %r1219, %r45, %r1221;
	// end inline asm
	mov.b32 	%r1213, %f487;
	// begin inline asm
	shfl.sync.down.b32 %r1212, %r1213, %r1219, %r45, %r1221;
	// end inline asm
	// begin inline asm
	shfl.sync.down.b32 %r1217, %r1218, %r1219, %r45, %r1221;
	// end inline asm
	add.s32 	%r56, %r1001, 4;
	setp.gt.s32 	%p330, %r56, %r45;
	@%p330 bra 	$L__BB4_73;
	mov.b32 	%f381, %r1212;
	mov.b64 	%rd618, {%r1202, %r1207};
	add.s64 	%rd62, %rd802, %rd618;
	setp.eq.s64 	%p331, %rd802, 0;
	add.f32 	%f382, %f487, %f381;
	selp.f32 	%f487, %f382, %f487, %p331;
	mov.u64 	%rd802, %rd62;
$L__BB4_73:
	mov.b64 	{%r1223, %r1228}, %rd802;
	mov.b32 	%r1239, 8;
	mov.b32 	%r1241, -1;
	// begin inline asm
	shfl.sync.down.b32 %r1222, %r1223, %r1239, %r45, %r1241;
	// end inline asm
	// begin inline asm
	shfl.sync.down.b32 %r1227, %r1228, %r1239, %r45, %r1241;
	// end inline asm
	mov.b32 	%r1233, %f487;
	// begin inline asm
	shfl.sync.down.b32 %r1232, %r1233, %r1239, %r45, %r1241;
	// end inline asm
	// begin inline asm
	shfl.sync.down.b32 %r1237, %r1238, %r1239, %r45, %r1241;
	// end inline asm
	add.s32 	%r60, %r1001, 8;
	setp.gt.s32 	%p332, %r60, %r45;
	@%p332 bra 	$L__BB4_75;
	mov.b32 	%f383, %r1232;
	mov.b64 	%rd619, {%r1222, %r1227};
	add.s64 	%rd64, %rd802, %rd619;
	setp.eq.s64 	%p333, %rd802, 0;
	add.f32 	%f384, %f487, %f383;
	selp.f32 	%f487, %f384, %f487, %p333;
	mov.u64 	%rd802, %rd64;
$L__BB4_75:
	mov.b64 	{%r1243, %r1248}, %rd802;
	mov.b32 	%r1259, 16;
	mov.b32 	%r1261, -1;
	// begin inline asm
	shfl.sync.down.b32 %r1242, %r1243, %r1259, %r45, %r1261;
	// end inline asm
	// begin inline asm
	shfl.sync.down.b32 %r1247, %r1248, %r1259, %r45, %r1261;
	// end inline asm
	mov.b32 	%r1253, %f487;
	// begin inline asm
	shfl.sync.down.b32 %r1252, %r1253, %r1259, %r45, %r1261;
	// end inline asm
	// begin inline asm
	shfl.sync.down.b32 %r1257, %r1258, %r1259, %r45, %r1261;
	// end inline asm
	add.s32 	%r64, %r1001, 16;
	setp.gt.s32 	%p334, %r64, %r45;
	@%p334 bra 	$L__BB4_77;
	mov.b32 	%f385, %r1252;
	mov.b64 	%rd620, {%r1242, %r1247};
	add.s64 	%rd66, %rd802, %rd620;
	setp.eq.s64 	%p335, %rd802, 0;
	add.f32 	%f386, %f487, %f385;
	selp.f32 	%f487, %f386, %f487, %p335;
	mov.u64 	%rd802, %rd66;
$L__BB4_77:
	not.b32 	%r1262, %r23;
	add.s32 	%r1679, %r1, %r1262;
	add.s64 	%rd68, %rd1, 512;
$L__BB4_78:
	setp.ne.s32 	%p336, %r1678, 101;
	mov.b32 	%r1263, -1;
	vote.sync.all.pred 	%p337, %p336, %r1263;
	not.pred 	%p338, %p337;
	@%p338 bra 	$L__BB4_92;
	mul.wide.s32 	%rd675, %r1679, 16;
	add.s64 	%rd676, %rd68, %rd675;
	add.s64 	%rd674, %rd676, -512;
$L__BB4_80:
	// begin inline asm
	ld.relaxed.gpu.v2.u64 {%rd672, %rd808}, [%rd674];
	// end inline asm
	mov.b64 	{%r1346, %r1678}, %rd672;
	setp.eq.s32 	%p376, %r1678, 99;
	mov.b32 	%r1347, -1;
	vote.sync.any.pred 	%p377, %p376, %r1347;
	@%p377 bra 	$L__BB4_80;
	mov.b32 	%f493, %r1346;
	setp.eq.s32 	%p378, %r1678, 101;
	mov.b32 	%r1368, -1;
	vote.sync.ballot.b32 	%r1370, %p378, %r1368;
	and.b32  	%r1371, %r1370, %r1154;
	or.b32  	%r1372, %r1371, -2147483648;
	add.s32 	%r1373, %r1372, -1;
	not.b32 	%r1374, %r1372;
	and.b32  	%r1375, %r1374, %r1373;
	popc.b32 	%r69, %r1375;
	mov.b64 	{%r1350, %r1355}, %rd808;
	mov.b32 	%r1366, 1;
	// begin inline asm
	shfl.sync.down.b32 %r1349, %r1350, %r1366, %r69, %r1368;
	// end inline asm
	// begin inline asm
	shfl.sync.down.b32 %r1354, %r1355, %r1366, %r69, %r1368;
	// end inline asm
	// begin inline asm
	shfl.sync.down.b32 %r1359, %r1346, %r1366, %r69, %r1368;
	// end inline asm
	// begin inline asm
	shfl.sync.down.b32 %r1364, %r1365, %r1366, %r69, %r1368;
	// end inline asm
	setp.ge.s32 	%p380, %r1001, %r69;
	@%p380 bra 	$L__BB4_83;
	mov.b32 	%f399, %r1359;
	mov.b64 	%rd677, {%r1349, %r1354};
	add.s64 	%rd72, %rd808, %rd677;
	setp.eq.s64 	%p381, %rd808, 0;
	add.f32 	%f400, %f493, %f399;
	selp.f32 	%f493, %f400, %f493, %p381;
	mov.u64 	%rd808, %rd72;
$L__BB4_83:
	mov.b64 	{%r1377, %r1382}, %rd808;
	mov.b32 	%r1393, 2;
	mov.b32 	%r1395, -1;
	// begin inline asm
	shfl.sync.down.b32 %r1376, %r1377, %r1393, %r69, %r1395;
	// end inline asm
	// begin inline asm
	shfl.sync.down.b32 %r1381, %r1382, %r1393, %r69, %r1395;
	// end inline asm
	mov.b32 	%r1387, %f493;
	// begin inline asm
	shfl.sync.down.b32 %r1386, %r1387, %r1393, %r69, %r1395;
	// end inline asm
	// begin inline asm
	shfl.sync.down.b32 %r1391, %r1392, %r1393, %r69, %r1395;
	// end inline asm
	setp.gt.s32 	%p382, %r52, %r69;
	@%p382 bra 	$L__BB4_85;
	mov.b32 	%f401, %r1386;
	mov.b64 	%rd678, {%r1376, %r1381};
	add.s64 	%rd74, %rd808, %rd678;
	setp.eq.s64 	%p383, %rd808, 0;
	add.f32 	%f402, %f493, %f401;
	selp.f32 	%f493, %f402, %f493, %p383;
	mov.u64 	%rd808, %rd74;
$L__BB4_85:
	mov.b64 	{%r1397, %r1402}, %rd808;
	mov.b32 	%r1413, 4;
	mov.b32 	%r1415, -1;
	// begin inline asm
	shfl.sync.down.b32 %r1396, %r1397, %r1413, %r69, %r1415;
	// end inline asm
	// begin inline asm
	shfl.sync.down.b32 %r1401, %r1402, %r1413, %r69, %r1415;
	// end inline asm
	mov.b32 	%r1407, %f493;
	// begin inline asm
	shfl.sync.down.b32 %r1406, %r1407, %r1413, %r69, %r1415;
	// end inline asm
	// begin inline asm
	shfl.sync.down.b32 %r1411, %r1412, %r1413, %r69, %r1415;
	// end inline asm
	setp.gt.s32 	%p384, %r56, %r69;
	@%p384 bra 	$L__BB4_87;
	mov.b32 	%f403, %r1406;
	mov.b64 	%rd679, {%r1396, %r1401};
	add.s64 	%rd76, %rd808, %rd679;
	setp.eq.s64 	%p385, %rd808, 0;
	add.f32 	%f404, %f493, %f403;
	selp.f32 	%f493, %f404, %f493, %p385;
	mov.u64 	%rd808, %rd76;
$L__BB4_87:
	mov.b64 	{%r1417, %r1422}, %rd808;
	mov.b32 	%r1433, 8;
	mov.b32 	%r1435, -1;
	// begin inline asm
	shfl.sync.down.b32 %r1416, %r1417, %r1433, %r69, %r1435;
	// end inline asm
	// begin inline asm
	shfl.sync.down.b32 %r1421, %r1422, %r1433, %r69, %r1435;
	// end inline asm
	mov.b32 	%r1427, %f493;
	// begin inline asm
	shfl.sync.down.b32 %r1426, %r1427, %r1433, %r69, %r1435;
	// end inline asm
	// begin inline asm
	shfl.sync.down.b32 %r1431, %r1432, %r1433, %r69, %r1435;
	// end inline asm
	setp.gt.s32 	%p386, %r60, %r69;
	@%p386 bra 	$L__BB4_89;
	mov.b32 	%f405, %r1426;
	mov.b64 	%rd680, {%r1416, %r1421};
	add.s64 	%rd78, %rd808, %rd680;
	setp.eq.s64 	%p387, %rd808, 0;
	add.f32 	%f406, %f493, %f405;
	selp.f32 	%f493, %f406, %f493, %p387;
	mov.u64 	%rd808, %rd78;
$L__BB4_89:
	mov.b64 	{%r1437, %r1442}, %rd808;
	mov.b32 	%r1453, 16;
	mov.b32 	%r1455, -1;
	// begin inline asm
	shfl.sync.down.b32 %r1436, %r1437, %r1453, %r69, %r1455;
	// end inline asm
	// begin inline asm
	shfl.sync.down.b32 %r1441, %r1442, %r1453, %r69, %r1455;
	// end inline asm
	mov.b32 	%r1447, %f493;
	// begin inline asm
	shfl.sync.down.b32 %r1446, %r1447, %r1453, %r69, %r1455;
	// end inline asm
	// begin inline asm
	shfl.sync.down.b32 %r1451, %r1452, %r1453, %r69, %r1455;
	// end inline asm
	setp.gt.s32 	%p388, %r64, %r69;
	@%p388 bra 	$L__BB4_91;
	mov.b32 	%f407, %r1446;
	mov.b64 	%rd681, {%r1436, %r1441};
	add.s64 	%rd80, %rd808, %rd681;
	setp.eq.s64 	%p389, %rd808, 0;
	add.f32 	%f408, %f493, %f407;
	selp.f32 	%f493, %f408, %f493, %p389;
	mov.u64 	%rd808, %rd80;
$L__BB4_91:
	add.s64 	%rd82, %rd808, %rd802;
	setp.eq.s64 	%p390, %rd802, 0;
	add.f32 	%f409, %f487, %f493;
	selp.f32 	%f487, %f409, %f487, %p390;
	add.s32 	%r1679, %r1679, -32;
	mov.u64 	%rd802, %rd82;
	bra.uni 	$L__BB4_78;
$L__BB4_92:
	@%p320 bra 	$L__BB4_94;
	add.s64 	%rd623, %rd802, %rd52;
	setp.eq.s64 	%p340, %rd52, 0;
	add.f32 	%f387, %f33, %f487;
	selp.f32 	%f388, %f387, %f33, %p340;
	add.s64 	%rd621, %rd54, 512;
	mov.b32 	%r1265, %f388;
	mov.b32 	%r1266, 101;
	mov.b64 	%rd622, {%r1265, %r1266};
	// begin inline asm
	st.relaxed.gpu.v2.u64 [%rd621], {%rd622, %rd623};
	// end inline asm
	st.shared.u64 	[_ZN6thrust24THRUST_300001_SM_1000_NS8cuda_cub4core6detail5shmemE+168], %rd802;
	st.shared.f32 	[_ZN6thrust24THRUST_300001_SM_1000_NS8cuda_cub4core6detail5shmemE+176], %f487;
	st.shared.u64 	[_ZN6thrust24THRUST_300001_SM_1000_NS8cuda_cub4core6detail5shmemE+184], %rd623;
	st.shared.f32 	[_ZN6thrust24THRUST_300001_SM_1000_NS8cuda_cub4core6detail5shmemE+192], %f388;
$L__BB4_94:
	setp.ne.s32 	%p341, %r1001, 0;
	@%p341 bra 	$L__BB4_96;
	st.shared.u64 	[_ZN6thrust24THRUST_300001_SM_1000_NS8cuda_cub4core6detail5shmemE+136], %rd802;
	st.shared.f32 	[_ZN6thrust24THRUST_300001_SM_1000_NS8cuda_cub4core6detail5shmemE+144], %f487;
	mov.u64 	%rd812, %rd802;
	mov.f32 	%f497, %f487;
$L__BB4_96:
	setp.eq.s32 	%p342, %r23, 0;
	bar.sync 	0;
	@%p342 bra 	$L__BB4_98;
	ld.shared.f32 	%f389, [_ZN6thrust24THRUST_300001_SM_1000_NS8cuda_cub4core6detail5shmemE+144];
	ld.shared.u64 	%rd624, [_ZN6thrust24THRUST_300001_SM_1000_NS8cuda_cub4core6detail5shmemE+136];
	add.s64 	%rd84, %rd624, %rd812;
	setp.eq.s64 	%p343, %rd812, 0;
	add.f32 	%f390, %f497, %f389;
	selp.f32 	%f497, %f390, %f497, %p343;
	mov.u64 	%rd812, %rd84;
$L__BB4_98:
	setp.ne.s32 	%p344, %r34, %r35;
	setp.ne.s32 	%p345, %r33, %r34;
	setp.ne.s32 	%p346, %r32, %r33;
	setp.ne.s32 	%p347, %r31, %r32;
	setp.ne.s32 	%p348, %r30, %r31;
	setp.ne.s32 	%p349, %r29, %r30;
	setp.ne.s32 	%p350, %r28, %r29;
	setp.ne.s32 	%p351, %r1677, %r28;
	selp.u64 	%rd625, 1, 0, %p351;
	add.s64 	%rd86, %rd812, %rd625;
	add.f32 	%f391, %f497, %f21;
	selp.f32 	%f62, %f21, %f391, %p351;
	add.s64 	%rd87, %rd44, %rd812;
	add.f32 	%f392, %f62, %f22;
	selp.f32 	%f63, %f22, %f392, %p350;
	add.s64 	%rd88, %rd45, %rd812;
	add.f32 	%f393, %f63, %f23;
	selp.f32 	%f64, %f23, %f393, %p349;
	add.s64 	%rd89, %rd46, %rd812;
	add.f32 	%f394, %f64, %f24;
	selp.f32 	%f65, %f24, %f394, %p348;
	selp.u64 	%rd626, 1, 0, %p347;
	add.s64 	%rd90, %rd89, %rd626;
	add.f32 	%f395, %f65, %f25;
	selp.f32 	%f66, %f25, %f395, %p347;
	add.s64 	%rd91, %rd47, %rd812;
	add.f32 	%f396, %f66, %f26;
	selp.f32 	%f67, %f26, %f396, %p346;
	add.s64 	%rd92, %rd48, %rd812;
	add.f32 	%f397, %f67, %f27;
	selp.f32 	%f68, %f27, %f397, %p345;
	selp.u64 	%rd627, 1, 0, %p344;
	add.s64 	%rd93, %rd92, %rd627;
	add.f32 	%f398, %f68, %f28;
	selp.f32 	%f69, %f28, %f398, %p344;
	ld.shared.u64 	%rd94, [_ZN6thrust24THRUST_300001_SM_1000_NS8cuda_cub4core6detail5shmemE+200];
	ld.shared.u64 	%rd95, [_ZN6thrust24THRUST_300001_SM_1000_NS8cuda_cub4core6detail5shmemE+168];
	setp.lt.s64 	%p352, %rd94, 257;
	@%p352 bra 	$L__BB4_124;
	setp.eq.s32 	%p362, %r1677, %r28;
	bar.sync 	0;
	@%p362 bra 	$L__BB4_101;
	cvt.u32.u64 	%r1267, %rd95;
	cvt.u32.u64 	%r1268, %rd812;
	sub.s32 	%r1269, %r1268, %r1267;
	shl.b32 	%r1270, %r1269, 3;
	mov.u32 	%r1271, _ZN6thrust24THRUST_300001_SM_1000_NS8cuda_cub4core6detail5shmemE;
	add.s32 	%r1272, %r1271, %r1270;
	mov.b32 	%r1273, %f497;
	st.shared.v2.u32 	[%r1272], {%r1677, %r1273};
$L__BB4_101:
	setp.eq.s32 	%p363, %r28, %r29;
	@%p363 bra 	$L__BB4_103;
	cvt.u32.u64 	%r1274, %rd95;
	cvt.u32.u64 	%r1275, %rd86;
	sub.s32 	%r1276, %r1275, %r1274;
	shl.b32 	%r1277, %r1276, 3;
	mov.u32 	%r1278, _ZN6thrust24THRUST_300001_SM_1000_NS8cuda_cub4core6detail5shmemE;
	add.s32 	%r1279, %r1278, %r1277;
	mov.b32 	%r1280, %f62;
	st.shared.v2.u32 	[%r1279], {%r28, %r1280};
$L__BB4_103:
	setp.eq.s32 	%p364, %r29, %r30;
	@%p364 bra 	$L__BB4_105;
	cvt.u32.u64 	%r1281, %rd95;
	cvt.u32.u64 	%r1282, %rd87;
	sub.s32 	%r1283, %r1282, %r1281;
	shl.b32 	%r1284, %r1283, 3;
	mov.u32 	%r1285, _ZN6thrust24THRUST_300001_SM_1000_NS8cuda_cub4core6detail5shmemE;
	add.s32 	%r1286, %r1285, %r1284;
	mov.b32 	%r1287, %f63;
	st.shared.v2.u32 	[%r1286], {%r29, %r1287};
$L__BB4_105:
	setp.eq.s32 	%p365, %r30, %r31;
	@%p365 bra 	$L__BB4_107;
	cvt.u32.u64 	%r1288, %rd95;
	cvt.u32.u64 	%r1289, %rd88;
	sub.s32 	%r1290, %r1289, %r1288;
	shl.b32 	%r1291, %r1290, 3;
	mov.u32 	%r1292, _ZN6thrust24THRUST_300001_SM_1000_NS8cuda_cub4core6detail5shmemE;
	add.s32 	%r1293, %r1292, %r1291;
	mov.b32 	%r1294, %f64;
	st.shared.v2.u32 	[%r1293], {%r30, %r1294};
$L__BB4_107:
	setp.eq.s32 	%p366, %r31, %r32;
	@%p366 bra 	$L__BB4_109;
	cvt.u32.u64 	%r1295, %rd95;
	cvt.u32.u64 	%r1296, %rd89;
	sub.s32 	%r1297, %r1296, %r1295;
	shl.b32 	%r1298, %r1297, 3;
	mov.u32 	%r1299, _ZN6thrust24THRUST_300001_SM_1000_NS8cuda_cub4core6detail5shmemE;
	add.s32 	%r1300, %r1299, %r1298;
	mov.b32 	%r1301, %f65;
	st.shared.v2.u32 	[%r1300], {%r31, %r1301};
$L__BB4_109:
	setp.eq.s32 	%p367, %r32, %r33;
	@%p367 bra 	$L__BB4_111;
	cvt.u32.u64 	%r1302, %rd95;
	cvt.u32.u64 	%r1303, %rd90;
	sub.s32 	%r1304, %r1303, %r1302;
	shl.b32 	%r1305, %r1304, 3;
	mov.u32 	%r1306, _ZN6thrust24THRUST_300001_SM_1000_NS8cuda_cub4core6detail5shmemE;
	add.s32 	%r1307, %r1306, %r1305;
	mov.b32 	%r1308, %f66;
	st.shared.v2.u32 	[%r1307], {%r32, %r1308};
$L__BB4_111:
	setp.eq.s32 	%p368, %r33, %r34;
	@%p368 bra 	$L__BB4_113;
	cvt.u32.u64 	%r1309, %rd95;
	cvt.u32.u64 	%r1310, %rd91;
	sub.s32 	%r1311, %r1310, %r1309;
	shl.b32 	%r1312, %r1311, 3;
	mov.u32 	%r1313, _ZN6thrust24THRUST_300001_SM_1000_NS8cuda_cub4core6detail5shmemE;
	add.s32 	%r1314, %r1313, %r1312;
	mov.b32 	%r1315, %f67;
	st.shared.v2.u32 	[%r1314], {%r33, %r1315};
$L__BB4_113:
	setp.eq.s32 	%p369, %r34, %r35;
	@%p369 bra 	$L__BB4_115;
	cvt.u32.u64 	%r1316, %rd95;
	cvt.u32.u64 	%r1317, %rd92;
	sub.s32 	%r1318, %r1317, %r1316;
	shl.b32 	%r1319, %r1318, 3;
	mov.u32 	%r1320, _ZN6thrust24THRUST_300001_SM_1000_NS8cuda_cub4core6detail5shmemE;
	add.s32 	%r1321, %r1320, %r1319;
	mov.b32 	%r1322, %f68;
	st.shared.v2.u32 	[%r1321], {%r34, %r1322};
$L__BB4_115:
	setp.eq.s32 	%p370, %r35, %r36;
	@%p370 bra 	$L__BB4_117;
	cvt.u32.u64 	%r1323, %rd95;
	cvt.u32.u64 	%r1324, %rd93;
	sub.s32 	%r1325, %r1324, %r1323;
	shl.b32 	%r1326, %r1325, 3;
	mov.u32 	%r1327, _ZN6thrust24THRUST_300001_SM_1000_NS8cuda_cub4core6detail5shmemE;
	add.s32 	%r1328, %r1327, %r1326;
	mov.b32 	%r1329, %f69;
	st.shared.v2.u32 	[%r1328], {%r35, %r1329};
$L__BB4_117:
	bar.sync 	0;
	cvt.u64.u32 	%rd818, %r23;
	setp.le.u64 	%p371, %rd94, %rd818;
	@%p371 bra 	$L__BB4_362;
	not.b64 	%rd655, %rd818;
	add.s64 	%rd97, %rd94, %rd655;
	shr.u64 	%rd656, %rd97, 8;
	add.s64 	%rd657, %rd656, 1;
	and.b64  	%rd814, %rd657, 3;
	and.b64  	%rd658, %rd97, 768;
	setp.eq.s64 	%p372, %rd658, 768;
	@%p372 bra 	$L__BB4_121;
	add.s64 	%rd659, %rd95, %rd818;
	shl.b64 	%rd660, %rd659, 2;
	add.s64 	%rd816, %rd5, %rd660;
	add.s64 	%rd815, %rd4, %rd660;
	shl.b32 	%r1330, %r23, 3;
	mov.u32 	%r1331, _ZN6thrust24THRUST_300001_SM_1000_NS8cuda_cub4core6detail5shmemE;
	add.s32 	%r1680, %r1331, %r1330;
	shl.b64 	%rd661, %rd814, 8;
	add.s64 	%rd818, %rd661, %rd818;
$L__BB4_120:
	.pragma "nounroll";
	ld.shared.v2.u32 	{%r1332, %r1333}, [%r1680];
	st.global.u32 	[%rd815], %r1332;
	st.global.u32 	[%rd816], %r1333;
	add.s64 	%rd816, %rd816, 1024;
	add.s64 	%rd815, %rd815, 1024;
	add.s32 	%r1680, %r1680, 2048;
	add.s64 	%rd814, %rd814, -1;
	setp.ne.s64 	%p373, %rd814, 0;
	@%p373 bra 	$L__BB4_120;
$L__BB4_121:
	setp.lt.u64 	%p374, %rd97, 768;
	@%p374 bra 	$L__BB4_362;
	mov.u32 	%r1336, _ZN6thrust24THRUST_300001_SM_1000_NS8cuda_cub4core6detail5shmemE;
$L__BB4_123:
	cvt.u32.u64 	%r1334, %rd818;
	add.s64 	%rd662, %rd818, %rd95;
	shl.b32 	%r1335, %r1334, 3;
	add.s32 	%r1337, %r1336, %r1335;
	ld.shared.v2.u32 	{%r1338, %r1339}, [%r1337];
	shl.b64 	%rd663, %rd662, 2;
	add.s64 	%rd664, %rd4, %rd663;
	st.global.u32 	[%rd664], %r1338;
	add.s64 	%rd665, %rd5, %rd663;
	st.global.u32 	[%rd665], %r1339;
	and.b64  	%rd666, %rd818, 4294967295;
	add.s64 	%rd667, %rd95, %rd666;
	ld.shared.v2.u32 	{%r1340, %r1341}, [%r1337+2048];
	shl.b64 	%rd668, %rd667, 2;
	add.s64 	%rd669, %rd4, %rd668;
	st.global.u32 	[%rd669+1024], %r1340;
	add.s64 	%rd670, %rd5, %rd668;
	st.global.u32 	[%rd670+1024], %r1341;
	ld.shared.v2.u32 	{%r1342, %r1343}, [%r1337+4096];
	st.global.u32 	[%rd669+2048], %r1342;
	st.global.u32 	[%rd670+2048], %r1343;
	ld.shared.v2.u32 	{%r1344, %r1345}, [%r1337+6144];
	st.global.u32 	[%rd669+3072], %r1344;
	st.global.u32 	[%rd670+3072], %r1345;
	add.s64 	%rd671, %rd818, 1024;
	and.b64  	%rd818, %rd671, 4294967295;
	setp.gt.u64 	%p375, %rd94, %rd818;
	@%p375 bra 	$L__BB4_123;
	bra.uni 	$L__BB4_362;
$L__BB4_124:
	setp.eq.s32 	%p353, %r1677, %r28;
	@%p353 bra 	$L__BB4_126;
	shl.b64 	%rd628, %rd812, 2;
	add.s64 	%rd629, %rd4, %rd628;
	st.global.u32 	[%rd629], %r1677;
	add.s64 	%rd630, %rd5, %rd628;
	st.global.f32 	[%rd630], %f497;
$L__BB4_126:
	setp.eq.s32 	%p354, %r28, %r29;
	@%p354 bra 	$L__BB4_128;
	shl.b64 	%rd631, %rd86, 2;
	add.s64 	%rd632, %rd4, %rd631;
	st.global.u32 	[%rd632], %r28;
	add.s64 	%rd633, %rd5, %rd631;
	st.global.f32 	[%rd633], %f62;
$L__BB4_128:
	setp.eq.s32 	%p355, %r29, %r30;
	@%p355 bra 	$L__BB4_130;
	shl.b64 	%rd634, %rd87, 2;
	add.s64 	%rd635, %rd4, %rd634;
	st.global.u32 	[%rd635], %r29;
	add.s64 	%rd636, %rd5, %rd634;
	st.global.f32 	[%rd636], %f63;
$L__BB4_130:
	setp.eq.s32 	%p356, %r30, %r31;
	@%p356 bra 	$L__BB4_132;
	shl.b64 	%rd637, %rd88, 2;
	add.s64 	%rd638, %rd4, %rd637;
	st.global.u32 	[%rd638], %r30;
	add.s64 	%rd639, %rd5, %rd637;
	st.global.f32 	[%rd639], %f64;
$L__BB4_132:
	setp.eq.s32 	%p357, %r31, %r32;
	@%p357 bra 	$L__BB4_134;
	shl.b64 	%rd640, %rd89, 2;
	add.s64 	%rd641, %rd4, %rd640;
	st.global.u32 	[%rd641], %r31;
	add.s64 	%rd642, %rd5, %rd640;
	st.global.f32 	[%rd642], %f65;
$L__BB4_134:
	setp.eq.s32 	%p358, %r32, %r33;
	@%p358 bra 	$L__BB4_136;
	shl.b64 	%rd643, %rd90, 2;
	add.s64 	%rd644, %rd4, %rd643;
	st.global.u32 	[%rd644], %r32;
	add.s64 	%rd645, %rd5, %rd643;
	st.global.f32 	[%rd645], %f66;
$L__BB4_136:
	setp.eq.s32 	%p359, %r33, %r34;
	@%p359 bra 	$L__BB4_138;
	shl.b64 	%rd646, %rd91, 2;
	add.s64 	%rd647, %rd4, %rd646;
	st.global.u32 	[%rd647], %r33;
	add.s64 	%rd648, %rd5, %rd646;
	st.global.f32 	[%rd648], %f67;
$L__BB4_138:
	setp.eq.s32 	%p360, %r34, %r35;
	@%p360 bra 	$L__BB4_140;
	shl.b64 	%rd649, %rd92, 2;
	add.s64 	%rd650, %rd4, %rd649;
	st.global.u32 	[%rd650], %r34;
	add.s64 	%rd651, %rd5, %rd649;
	st.global.f32 	[%rd651], %f68;
$L__BB4_140:
	setp.eq.s32 	%p361, %r35, %r36;
	@%p361 bra 	$L__BB4_362;
	shl.b64 	%rd652, %rd93, 2;
	add.s64 	%rd653, %rd4, %rd652;
	st.global.u32 	[%rd653], %r35;
	add.s64 	%rd654, %rd5, %rd652;
	st.global.f32 	[%rd654], %f69;
	bra.uni 	$L__BB4_362;
$L__BB4_142:
	setp.lt.s64 	%p13, %rd7, 1;
	@%p13 bra 	$L__BB4_362;
	setp.ne.s32 	%p14, %r1, 0;
	@%p14 bra 	$L__BB4_232;
	cvt.u32.u64 	%r89, %rd220;
	shl.b64 	%rd404, %rd6, 2;
	add.s64 	%rd403, %rd2, %rd404;
	// begin inline asm
	ld.global.nc.u32 %r1689, [%rd403];
	// end inline asm
	mov.u32 	%r91, %tid.x;
	and.b32  	%r759, %r91, 31;
	and.b32  	%r760, %r91, 992;
	mul.lo.s32 	%r761, %r760, 9;
	or.b32  	%r92, %r761, %r759;
	setp.ge.s32 	%p169, %r92, %r89;
	shl.b32 	%r93, %r92, 2;
	cvt.u64.u32 	%rd405, %r93;
	add.s64 	%rd111, %rd403, %rd405;
	mov.u32 	%r1681, %r1689;
	@%p169 bra 	$L__BB4_146;
	// begin inline asm
	ld.global.nc.u32 %r1681, [%rd111];
	// end inline asm
$L__BB4_146:
	add.s32 	%r96, %r92, 32;
	setp.ge.s32 	%p170, %r96, %r89;
	mov.u32 	%r1682, %r1689;
	@%p170 bra 	$L__BB4_148;
	add.s64 	%rd407, %rd111, 128;
	// begin inline asm
	ld.global.nc.u32 %r1682, [%rd407];
	// end inline asm
$L__BB4_148:
	add.s32 	%r99, %r92, 64;
	setp.ge.s32 	%p171, %r99, %r89;
	mov.u32 	%r1683, %r1689;
	@%p171 bra 	$L__BB4_150;
	add.s64 	%rd408, %rd111, 256;
	// begin inline asm
	ld.global.nc.u32 %r1683, [%rd408];
	// end inline asm
$L__BB4_150:
	add.s32 	%r102, %r92, 96;
	setp.ge.s32 	%p172, %r102, %r89;
	mov.u32 	%r1684, %r1689;
	@%p172 bra 	$L__BB4_152;
	add.s64 	%rd409, %rd111, 384;
	// begin inline asm
	ld.global.nc.u32 %r1684, [%rd409];
	// end inline asm
$L__BB4_152:
	add.s32 	%r105, %r92, 128;
	setp.ge.s32 	%p173, %r105, %r89;
	mov.u32 	%r1685, %r1689;
	@%p173 bra 	$L__BB4_154;
	add.s64 	%rd410, %rd111, 512;
	// begin inline asm
	ld.global.nc.u32 %r1685, [%rd410];
	// end inline asm
$L__BB4_154:
	add.s32 	%r108, %r92, 160;
	setp.ge.s32 	%p174, %r108, %r89;
	mov.u32 	%r1686, %r1689;
	@%p174 bra 	$L__BB4_156;
	add.s64 	%rd411, %rd111, 640;
	// begin inline asm
	ld.global.nc.u32 %r1686, [%rd411];
	// end inline asm
$L__BB4_156:
	add.s32 	%r111, %r92, 192;
	setp.ge.s32 	%p175, %r111, %r89;
	mov.u32 	%r1687, %r1689;
	@%p175 bra 	$L__BB4_158;
	add.s64 	%rd412, %rd111, 768;
	// begin inline asm
	ld.global.nc.u32 %r1687, [%rd412];
	// end inline asm
$L__BB4_158:
	add.s32 	%r114, %r92, 224;
	setp.ge.s32 	%p176, %r114, %r89;
	mov.u32 	%r1688, %r1689;
	@%p176 bra 	$L__BB4_160;
	add.s64 	%rd413, %rd111, 896;
	// begin inline asm
	ld.global.nc.u32 %r1688, [%rd413];
	// end inline asm
$L__BB4_160:
	add.s32 	%r117, %r92, 256;
	setp.ge.s32 	%p177, %r117, %r89;
	@%p177 bra 	$L__BB4_162;
	add.s64 	%rd414, %rd111, 1024;
	// begin inline asm
	ld.global.nc.u32 %r1689, [%rd414];
	// end inline asm
$L__BB4_162:
	setp.ge.s32 	%p178, %r92, %r89;
	// begin inline asm
	mov.u32 %r771, %laneid;
	// end inline asm
	shr.u32 	%r121, %r91, 5;
	mad.lo.s32 	%r773, %r121, 288, %r771;
	shl.b32 	%r774, %r773, 2;
	mov.u32 	%r775, _ZN6thrust24THRUST_300001_SM_1000_NS8cuda_cub4core6detail5shmemE;
	add.s32 	%r122, %r775, %r774;
	st.shared.u32 	[%r122], %r1681;
	st.shared.u32 	[%r122+128], %r1682;
	st.shared.u32 	[%r122+256], %r1683;
	st.shared.u32 	[%r122+384], %r1684;
	st.shared.u32 	[%r122+512], %r1685;
	st.shared.u32 	[%r122+640], %r1686;
	st.shared.u32 	[%r122+768], %r1687;
	st.shared.u32 	[%r122+896], %r1688;
	st.shared.u32 	[%r122+1024], %r1689;
	bar.warp.sync 	-1;
	shl.b32 	%r776, %r771, 5;
	add.s32 	%r123, %r122, %r776;
	ld.shared.u32 	%r124, [%r123];
	ld.shared.u32 	%r125, [%r123+4];
	ld.shared.u32 	%r126, [%r123+8];
	ld.shared.u32 	%r127, [%r123+12];
	ld.shared.u32 	%r128, [%r123+16];
	ld.shared.u32 	%r129, [%r123+20];
	ld.shared.u32 	%r130, [%r123+24];
	ld.shared.u32 	%r131, [%r123+28];
	ld.shared.u32 	%r132, [%r123+32];
	bar.sync 	0;
	add.s64 	%rd415, %rd3, %rd404;
	// begin inline asm
	ld.global.nc.u32 %r1698, [%rd415];
	// end inline asm
	add.s64 	%rd112, %rd415, %rd405;
	mov.u32 	%r1690, %r1698;
	@%p178 bra 	$L__BB4_164;
	// begin inline asm
	ld.global.nc.u32 %r1690, [%rd112];
	// end inline asm
$L__BB4_164:
	setp.ge.s32 	%p179, %r96, %r89;
	mov.u32 	%r1691, %r1698;
	@%p179 bra 	$L__BB4_166;
	add.s64 	%rd419, %rd112, 128;
	// begin inline asm
	ld.global.nc.u32 %r1691, [%rd419];
	// end inline asm
$L__BB4_166:
	setp.ge.s32 	%p180, %r99, %r89;
	mov.u32 	%r1692, %r1698;
	@%p180 bra 	$L__BB4_168;
	add.s64 	%rd420, %rd112, 256;
	// begin inline asm
	ld.global.nc.u32 %r1692, [%rd420];
	// end inline asm
$L__BB4_168:
	setp.ge.s32 	%p181, %r102, %r89;
	mov.u32 	%r1693, %r1698;
	@%p181 bra 	$L__BB4_170;
	add.s64 	%rd421, %rd112, 384;
	// begin inline asm
	ld.global.nc.u32 %r1693, [%rd421];
	// end inline asm
$L__BB4_170:
	setp.ge.s32 	%p182, %r105, %r89;
	mov.u32 	%r1694, %r1698;
	@%p182 bra 	$L__BB4_172;
	add.s64 	%rd422, %rd112, 512;
	// begin inline asm
	ld.global.nc.u32 %r1694, [%rd422];
	// end inline asm
$L__BB4_172:
	setp.ge.s32 	%p183, %r108, %r89;
	mov.u32 	%r1695, %r1698;
	@%p183 bra 	$L__BB4_174;
	add.s64 	%rd423, %rd112, 640;
	// begin inline asm
	ld.global.nc.u32 %r1695, [%rd423];
	// end inline asm
$L__BB4_174:
	setp.ge.s32 	%p184, %r111, %r89;
	mov.u32 	%r1696, %r1698;
	@%p184 bra 	$L__BB4_176;
	add.s64 	%rd424, %rd112, 768;
	// begin inline asm
	ld.global.nc.u32 %r1696, [%rd424];
	// end inline asm
$L__BB4_176:
	setp.ge.s32 	%p185, %r114, %r89;
	mov.u32 	%r1697, %r1698;
	@%p185 bra 	$L__BB4_178;
	add.s64 	%rd425, %rd112, 896;
	// begin inline asm
	ld.global.nc.u32 %r1697, [%rd425];
	// end inline asm
$L__BB4_178:
	setp.ge.s32 	%p186, %r117, %r89;
	@%p186 bra 	$L__BB4_180;
	add.s64 	%rd426, %rd112, 1024;
	// begin inline asm
	ld.global.nc.u32 %r1698, [%rd426];
	// end inline asm
$L__BB4_180:
	st.shared.u32 	[%r122], %r1690;
	st.shared.u32 	[%r122+128], %r1691;
	st.shared.u32 	[%r122+256], %r1692;
	st.shared.u32 	[%r122+384], %r1693;
	st.shared.u32 	[%r122+512], %r1694;
	st.shared.u32 	[%r122+640], %r1695;
	st.shared.u32 	[%r122+768], %r1696;
	st.shared.u32 	[%r122+896], %r1697;
	st.shared.u32 	[%r122+1024], %r1698;
	bar.warp.sync 	-1;
	ld.shared.f32 	%f70, [%r123];
	ld.shared.f32 	%f71, [%r123+4];
	ld.shared.f32 	%f72, [%r123+8];
	ld.shared.f32 	%f73, [%r123+12];
	ld.shared.f32 	%f74, [%r123+16];
	ld.shared.f32 	%f75, [%r123+20];
	ld.shared.f32 	%f76, [%r123+24];
	ld.shared.f32 	%f77, [%r123+28];
	ld.shared.f32 	%f78, [%r123+32];
	bar.sync 	0;
	shl.b32 	%r787, %r91, 2;
	add.s32 	%r789, %r775, %r787;
	add.s32 	%r152, %r789, 1240;
	st.shared.u32 	[%r789+1240], %r132;
	bar.sync 	0;
	setp.eq.s32 	%p187, %r91, 0;
	mov.b64 	%rd819, 1;
	@%p187 bra 	$L__BB4_182;
	ld.shared.u32 	%r1699, [%r152+-4];
	setp.ne.s32 	%p188, %r1699, %r124;
	selp.u64 	%rd819, 1, 0, %p188;
$L__BB4_182:
	setp.eq.s32 	%p189, %r91, 0;
	setp.ne.s32 	%p190, %r124, %r125;
	setp.ne.s32 	%p191, %r125, %r126;
	setp.ne.s32 	%p192, %r126, %r127;
	setp.ne.s32 	%p193, %r127, %r128;
	setp.ne.s32 	%p194, %r128, %r129;
	setp.ne.s32 	%p195, %r129, %r130;
	setp.ne.s32 	%p196, %r130, %r131;
	setp.ne.s32 	%p197, %r131, %r132;
	mul.lo.s32 	%r910, %r91, 9;
	cvt.u64.u32 	%rd428, %r910;
	setp.eq.s64 	%p198, %rd7, %rd428;
	selp.u64 	%rd429, 1, 0, %p198;
	selp.b64 	%rd430, %rd429, %rd819, %p198;
	selp.b64 	%rd115, %rd429, %rd430, %p189;
	add.s32 	%r911, %r910, 1;
	cvt.u64.u32 	%rd431, %r911;
	setp.eq.s64 	%p199, %rd7, %rd431;
	or.pred  	%p200, %p199, %p190;
	selp.u64 	%rd432, 1, 0, %p200;
	add.s32 	%r912, %r910, 2;
	cvt.u64.u32 	%rd433, %r912;
	setp.eq.s64 	%p201, %rd7, %rd433;
	or.pred  	%p1, %p201, %p191;
	selp.u64 	%rd434, 1, 0, %p1;
	add.s32 	%r913, %r910, 3;
	cvt.u64.u32 	%rd435, %r913;
	setp.eq.s64 	%p202, %rd7, %rd435;
	or.pred  	%p2, %p202, %p192;
	selp.u64 	%rd436, 1, 0, %p2;
	add.s32 	%r914, %r910, 4;
	cvt.u64.u32 	%rd437, %r914;
	setp.eq.s64 	%p203, %rd7, %rd437;
	or.pred  	%p3, %p203, %p193;
	selp.u64 	%rd438, 1, 0, %p3;
	add.s32 	%r915, %r910, 5;
	cvt.u64.u32 	%rd439, %r915;
	setp.eq.s64 	%p204, %rd7, %rd439;
	or.pred  	%p205, %p204, %p194;
	selp.u64 	%rd440, 1, 0, %p205;
	add.s32 	%r916, %r910, 6;
	cvt.u64.u32 	%rd441, %r916;
	setp.eq.s64 	%p206, %rd7, %rd441;
	or.pred  	%p4, %p206, %p195;
	selp.u64 	%rd442, 1, 0, %p4;
	add.s32 	%r917, %r910, 7;
	cvt.u64.u32 	%rd443, %r917;
	setp.eq.s64 	%p207, %rd7, %rd443;
	or.pred  	%p5, %p207, %p196;
	selp.u64 	%rd444, 1, 0, %p5;
	add.s32 	%r918, %r910, 8;
	cvt.u64.u32 	%rd445, %r918;
	setp.eq.s64 	%p208, %rd7, %rd445;
	or.pred  	%p209, %p208, %p197;
	selp.u64 	%rd446, 1, 0, %p209;
	add.s64 	%rd116, %rd115, %rd432;
	add.f32 	%f236, %f70, %f71;
	selp.f32 	%f237, %f71, %f236, %p200;
	add.s64 	%rd117, %rd116, %rd434;
	add.f32 	%f238, %f237, %f72;
	selp.f32 	%f239, %f72, %f238, %p1;
	add.s64 	%rd118, %rd117, %rd436;
	add.f32 	%f240, %f239, %f73;
	selp.f32 	%f241, %f73, %f240, %p2;
	add.s64 	%rd119, %rd118, %rd438;
	add.f32 	%f242, %f241, %f74;
	selp.f32 	%f243, %f74, %f242, %p3;
	add.s64 	%rd120, %rd119, %rd440;
	add.f32 	%f244, %f243, %f75;
	selp.f32 	%f245, %f75, %f244, %p205;
	add.s64 	%rd121, %rd120, %rd442;
	add.f32 	%f246, %f245, %f76;
	selp.f32 	%f247, %f76, %f246, %p4;
	add.s64 	%rd122, %rd121, %rd444;
	add.f32 	%f248, %f247, %f77;
	selp.f32 	%f249, %f77, %f248, %p5;
	add.s64 	%rd447, %rd122, %rd446;
	mov.b64 	{%r791, %r796}, %rd447;
	add.f32 	%f250, %f249, %f78;
	selp.f32 	%f251, %f78, %f250, %p209;
	mov.b32 	%r907, 1;
	mov.b32 	%r908, 0;
	mov.b32 	%r909, -1;
	// begin inline asm
	shfl.sync.up.b32 %r790, %r791, %r907, %r908, %r909;
	// end inline asm
	// begin inline asm
	shfl.sync.up.b32 %r795, %r796, %r907, %r908, %r909;
	// end inline asm
	mov.b64 	%rd448, {%r790, %r795};
	mov.b32 	%r801, %f251;
	// begin inline asm
	shfl.sync.up.b32 %r800, %r801, %r907, %r908, %r909;
	// end inline asm
	mov.b32 	%f252, %r800;
	// begin inline asm
	shfl.sync.up.b32 %r805, %r806, %r907, %r908, %r909;
	// end inline asm
	setp.eq.s64 	%p210, %rd447, 0;
	add.f32 	%f253, %f251, %f252;
	selp.f32 	%f254, %f253, %f251, %p210;
	setp.lt.s32 	%p211, %r771, 1;
	selp.b64 	%rd449, 0, %rd448, %p211;
	add.s64 	%rd450, %rd449, %rd447;
	mov.b64 	{%r811, %r816}, %rd450;
	selp.f32 	%f255, %f251, %f254, %p211;
	mov.b32 	%r827, 2;
	// begin inline asm
	shfl.sync.up.b32 %r810, %r811, %r827, %r908, %r909;
	// end inline asm
	// begin inline asm
	shfl.sync.up.b32 %r815, %r816, %r827, %r908, %r909;
	// end inline asm
	mov.b64 	%rd451, {%r810, %r815};
	mov.b32 	%r821, %f255;
	// begin inline asm
	shfl.sync.up.b32 %r820, %r821, %r827, %r908, %r909;
	// end inline asm
	mov.b32 	%f256, %r820;
	// begin inline asm
	shfl.sync.up.b32 %r825, %r826, %r827, %r908, %r909;
	// end inline asm
	setp.eq.s64 	%p212, %rd450, 0;
	add.f32 	%f257, %f255, %f256;
	selp.f32 	%f258, %f257, %f255, %p212;
	setp.lt.s32 	%p213, %r771, 2;
	selp.b64 	%rd452, 0, %rd451, %p213;
	add.s64 	%rd453, %rd452, %rd450;
	mov.b64 	{%r831, %r836}, %rd453;
	selp.f32 	%f259, %f255, %f258, %p213;
	mov.b32 	%r847, 4;
	// begin inline asm
	shfl.sync.up.b32 %r830, %r831, %r847, %r908, %r909;
	// end inline asm
	// begin inline asm
	shfl.sync.up.b32 %r835, %r836, %r847, %r908, %r909;
	// end inline asm
	mov.b64 	%rd454, {%r830, %r835};
	mov.b32 	%r841, %f259;
	// begin inline asm
	shfl.sync.up.b32 %r840, %r841, %r847, %r908, %r909;
	// end inline asm
	mov.b32 	%f260, %r840;
	// begin inline asm
	shfl.sync.up.b32 %r845, %r846, %r847, %r908, %r909;
	// end inline asm
	setp.eq.s64 	%p214, %rd453, 0;
	add.f32 	%f261, %f259, %f260;
	selp.f32 	%f262, %f261, %f259, %p214;
	setp.lt.s32 	%p215, %r771, 4;
	selp.b64 	%rd455, 0, %rd454, %p215;
	add.s64 	%rd456, %rd455, %rd453;
	mov.b64 	{%r851, %r856}, %rd456;
	selp.f32 	%f263, %f259, %f262, %p215;
	mov.b32 	%r867, 8;
	// begin inline asm
	shfl.sync.up.b32 %r850, %r851, %r867, %r908, %r909;
	// end inline asm
	// begin inline asm
	shfl.sync.up.b32 %r855, %r856, %r867, %r908, %r909;
	// end inline asm
	mov.b64 	%rd457, {%r850, %r855};
	mov.b32 	%r861, %f263;
	// begin inline asm
	shfl.sync.up.b32 %r860, %r861, %r867, %r908, %r909;
	// end inline asm
	mov.b32 	%f264, %r860;
	// begin inline asm
	shfl.sync.up.b32 %r865, %r866, %r867, %r908, %r909;
	// end inline asm
	setp.eq.s64 	%p216, %rd456, 0;
	add.f32 	%f265, %f263, %f264;
	selp.f32 	%f266, %f265, %f263, %p216;
	setp.lt.s32 	%p217, %r771, 8;
	selp.b64 	%rd458, 0, %rd457, %p217;
	add.s64 	%rd459, %rd458, %rd456;
	mov.b64 	{%r871, %r876}, %rd459;
	selp.f32 	%f267, %f263, %f266, %p217;
	mov.b32 	%r887, 16;
	// begin inline asm
	shfl.sync.up.b32 %r870, %r871, %r887, %r908, %r909;
	// end inline asm
	// begin inline asm
	shfl.sync.up.b32 %r875, %r876, %r887, %r908, %r909;
	// end inline asm
	mov.b64 	%rd460, {%r870, %r875};
	mov.b32 	%r881, %f267;
	// begin inline asm
	shfl.sync.up.b32 %r880, %r881, %r887, %r908, %r909;
	// end inline asm
	mov.b32 	%f268, %r880;
	// begin inline asm
	shfl.sync.up.b32 %r885, %r886, %r887, %r908, %r909;
	// end inline asm
	setp.eq.s64 	%p218, %rd459, 0;
	add.f32 	%f269, %f267, %f268;
	selp.f32 	%f79, %f269, %f267, %p218;
	setp.lt.s32 	%p219, %r771, 16;
	selp.b64 	%rd461, 0, %rd460, %p219;
	add.s64 	%rd123, %rd461, %rd459;
	mov.b64 	{%r891, %r896}, %rd123;
	selp.f32 	%f270, %f267, %f79, %p219;
	// begin inline asm
	shfl.sync.up.b32 %r890, %r891, %r907, %r908, %r909;
	// end inline asm
	// begin inline asm
	shfl.sync.up.b32 %r895, %r896, %r907, %r908, %r909;
	// end inline asm
	mov.b32 	%r901, %f270;
	// begin inline asm
	shfl.sync.up.b32 %r900, %r901, %r907, %r908, %r909;
	// end inline asm
	// begin inline asm
	shfl.sync.up.b32 %r905, %r906, %r907, %r908, %r909;
	// end inline asm
	setp.ne.s32 	%p220, %r771, 31;
	@%p220 bra 	$L__BB4_184;
	shl.b32 	%r919, %r121, 4;
	mov.u32 	%r920, _ZN6thrust24THRUST_300001_SM_1000_NS8cuda_cub4core6detail5shmemE;
	add.s32 	%r921, %r920, %r919;
	st.shared.u64 	[%r921], %rd123;
	st.shared.f32 	[%r921+8], %f79;
$L__BB4_184:
	mov.b64 	%rd462, {%r890, %r895};
	mov.b32 	%f271, %r900;
	bar.sync 	0;
	ld.shared.u64 	%rd463, [_ZN6thrust24THRUST_300001_SM_1000_NS8cuda_cub4core6detail5shmemE];
	ld.shared.f32 	%f272, [_ZN6thrust24THRUST_300001_SM_1000_NS8cuda_cub4core6detail5shmemE+8];
	ld.shared.u64 	%rd464, [_ZN6thrust24THRUST_300001_SM_1000_NS8cuda_cub4core6detail5shmemE+16];
	ld.shared.f32 	%f273, [_ZN6thrust24THRUST_300001_SM_1000_NS8cuda_cub4core6detail5shmemE+24];
	add.s64 	%rd465, %rd464, %rd463;
	setp.eq.s64 	%p221, %rd464, 0;
	add.f32 	%f274, %f272, %f273;
	selp.f32 	%f275, %f274, %f273, %p221;
	setp.eq.s32 	%p222, %r121, 2;
	selp.b64 	%rd466, %rd465, %rd463, %p222;
	selp.f32 	%f276, %f275, %f272, %p222;
	ld.shared.u64 	%rd467, [_ZN6thrust24THRUST_300001_SM_1000_NS8cuda_cub4core6detail5shmemE+32];
	ld.shared.f32 	%f277, [_ZN6thrust24THRUST_300001_SM_1000_NS8cuda_cub4core6detail5shmemE+40];
	add.s64 	%rd468, %rd467, %rd465;
	setp.eq.s64 	%p223, %rd467, 0;
	add.f32 	%f278, %f275, %f277;
	selp.f32 	%f279, %f278, %f277, %p223;
	setp.eq.s32 	%p224, %r121, 3;
	selp.b64 	%rd469, %rd468, %rd466, %p224;
	selp.f32 	%f280, %f279, %f276, %p224;
	ld.shared.u64 	%rd470, [_ZN6thrust24THRUST_300001_SM_1000_NS8cuda_cub4core6detail5shmemE+48];
	ld.shared.f32 	%f281, [_ZN6thrust24THRUST_300001_SM_1000_NS8cuda_cub4core6detail5shmemE+56];
	add.s64 	%rd471, %rd470, %rd468;
	setp.eq.s64 	%p225, %rd470, 0;
	add.f32 	%f282, %f279, %f281;
	selp.f32 	%f283, %f282, %f281, %p225;
	setp.eq.s32 	%p226, %r121, 4;
	selp.b64 	%rd472, %rd471, %rd469, %p226;
	selp.f32 	%f284, %f283, %f280, %p226;
	ld.shared.u64 	%rd473, [_ZN6thrust24THRUST_300001_SM_1000_NS8cuda_cub4core6detail5shmemE+64];
	ld.shared.f32 	%f285, [_ZN6thrust24THRUST_300001_SM_1000_NS8cuda_cub4core6detail5shmemE+72];
	add.s64 	%rd474, %rd473, %rd471;
	setp.eq.s64 	%p227, %rd473, 0;
	add.f32 	%f286, %f283, %f285;
	selp.f32 	%f287, %f286, %f285, %p227;
	setp.eq.s32 	%p228, %r121, 5;
	selp.b64 	%rd475, %rd474, %rd472, %p228;
	selp.f32 	%f288, %f287, %f284, %p228;
	ld.shared.u64 	%rd476, [_ZN6thrust24THRUST_300001_SM_1000_NS8cuda_cub4core6detail5shmemE+80];
	ld.shared.f32 	%f289, [_ZN6thrust24THRUST_300001_SM_1000_NS8cuda_cub4core6detail5shmemE+88];
	add.s64 	%rd477, %rd476, %rd474;
	setp.eq.s64 	%p229, %rd476, 0;
	add.f32 	%f290, %f287, %f289;
	selp.f32 	%f291, %f290, %f289, %p229;
	setp.eq.s32 	%p230, %r121, 6;
	selp.b64 	%rd478, %rd477, %rd475, %p230;
	selp.f32 	%f292, %f291, %f288, %p230;
	ld.shared.u64 	%rd479, [_ZN6thrust24THRUST_300001_SM_1000_NS8cuda_cub4core6detail5shmemE+96];
	ld.shared.f32 	%f293, [_ZN6thrust24THRUST_300001_SM_1000_NS8cuda_cub4core6detail5shmemE+104];
	add.s64 	%rd480, %rd479, %rd477;
	setp.eq.s64 	%p231, %rd479, 0;
	add.f32 	%f294, %f291, %f293;
	selp.f32 	%f295, %f294, %f293, %p231;
	setp.eq.s32 	%p232, %r121, 7;
	selp.b64 	%rd481, %rd480, %rd478, %p232;
	selp.f32 	%f296, %f295, %f292, %p232;
	ld.shared.u64 	%rd482, [_ZN6thrust24THRUST_300001_SM_1000_NS8cuda_cub4core6detail5shmemE+112];
	ld.shared.f32 	%f297, [_ZN6thrust24THRUST_300001_SM_1000_NS8cuda_cub4core6detail5shmemE+120];
	add.s64 	%rd825, %rd482, %rd480;
	setp.eq.s64 	%p233, %rd482, 0;
	add.f32 	%f298, %f295, %f297;
	selp.f32 	%f80, %f298, %f297, %p233;
	setp.eq.s64 	%p234, %rd481, 0;
	add.f32 	%f299, %f296, 0f00000000;
	selp.f32 	%f300, %f299, %f296, %p234;
	setp.lt.u32 	%p235, %r91, 32;
	selp.b64 	%rd483, 0, %rd481, %p235;
	selp.f32 	%f301, 0f00000000, %f300, %p235;
	setp.eq.s64 	%p236, %rd462, 0;
	add.f32 	%f302, %f301, %f271;
	selp.f32 	%f303, %f302, %f271, %p236;
	setp.eq.s32 	%p237, %r771, 0;
	selp.b64 	%rd484, 0, %rd462, %p237;
	add.s64 	%rd125, %rd483, %rd484;
	selp.f32 	%f81, %f301, %f303, %p237;
	add.s64 	%rd126, %rd125, %rd115;
	setp.eq.s64 	%p238, %rd115, 0;
	add.f32 	%f304, %f70, %f81;
	selp.f32 	%f82, %f304, %f70, %p238;
	add.s64 	%rd127, %rd116, %rd125;
	add.f32 	%f305, %f82, %f71;
	mul.lo.s32 	%r922, %r91, 9;
	add.s32 	%r923, %r922, 1;
	cvt.u64.u32 	%rd485, %r923;
	setp.eq.s64 	%p239, %rd7, %rd485;
	setp.ne.s32 	%p240, %r124, %r125;
	selp.f32 	%f306, %f71, %f305, %p240;
	selp.f32 	%f83, %f71, %f306, %p239;
	add.s64 	%rd128, %rd117, %rd125;
	add.f32 	%f307, %f83, %f72;
	selp.f32 	%f84, %f72, %f307, %p1;
	add.s64 	%rd129, %rd118, %rd125;
	add.f32 	%f308, %f84, %f73;
	selp.f32 	%f85, %f73, %f308, %p2;
	add.s64 	%rd130, %rd119, %rd125;
	add.f32 	%f309, %f85, %f74;
	selp.f32 	%f86, %f74, %f309, %p3;
	add.s64 	%rd131, %rd120, %rd125;
	add.f32 	%f310, %f86, %f75;
	add.s32 	%r924, %r922, 5;
	cvt.u64.u32 	%rd486, %r924;
	setp.eq.s64 	%p241, %rd7, %rd486;
	setp.ne.s32 	%p242, %r128, %r129;
	selp.f32 	%f311, %f75, %f310, %p242;
	selp.f32 	%f87, %f75, %f311, %p241;
	add.s64 	%rd132, %rd121, %rd125;
	add.f32 	%f312, %f87, %f76;
	selp.f32 	%f88, %f76, %f312, %p4;
	add.s64 	%rd133, %rd122, %rd125;
	add.f32 	%f313, %f88, %f77;
	selp.f32 	%f89, %f77, %f313, %p5;
	setp.lt.s64 	%p243, %rd825, 257;
	@%p243 bra 	$L__BB4_210;
	bar.sync 	0;
	@%p238 bra 	$L__BB4_187;
	cvt.u32.u64 	%r928, %rd125;
	shl.b32 	%r929, %r928, 3;
	mov.u32 	%r930, _ZN6thrust24THRUST_300001_SM_1000_NS8cuda_cub4core6detail5shmemE;
	add.s32 	%r931, %r930, %r929;
	mov.b32 	%r932, %f81;
	st.shared.v2.u32 	[%r931], {%r1699, %r932};
$L__BB4_187:
	mad.lo.s32 	%r933, %r91, 9, 1;
	cvt.u64.u32 	%rd517, %r933;
	setp.ne.s64 	%p260, %rd7, %rd517;
	setp.eq.s32 	%p261, %r124, %r125;
	and.pred  	%p262, %p260, %p261;
	@%p262 bra 	$L__BB4_189;
	cvt.u32.u64 	%r934, %rd126;
	shl.b32 	%r935, %r934, 3;
	mov.u32 	%r936, _ZN6thrust24THRUST_300001_SM_1000_NS8cuda_cub4core6detail5shmemE;
	add.s32 	%r937, %r936, %r935;
	mov.b32 	%r938, %f82;
	st.shared.v2.u32 	[%r937], {%r124, %r938};
$L__BB4_189:
	not.pred 	%p263, %p1;
	@%p263 bra 	$L__BB4_191;
	cvt.u32.u64 	%r939, %rd127;
	shl.b32 	%r940, %r939, 3;
	mov.u32 	%r941, _ZN6thrust24THRUST_300001_SM_1000_NS8cuda_cub4core6detail5shmemE;
	add.s32 	%r942, %r941, %r940;
	mov.b32 	%r943, %f83;
	st.shared.v2.u32 	[%r942], {%r125, %r943};
$L__BB4_191:
	not.pred 	%p264, %p2;
	@%p264 bra 	$L__BB4_193;
	cvt.u32.u64 	%r944, %rd128;
	shl.b32 	%r945, %r944, 3;
	mov.u32 	%r946, _ZN6thrust24THRUST_300001_SM_1000_NS8cuda_cub4core6detail5shmemE;
	add.s32 	%r947, %r946, %r945;
	mov.b32 	%r948, %f84;
	st.shared.v2.u32 	[%r947], {%r126, %r948};
$L__BB4_193:
	not.pred 	%p265, %p3;
	@%p265 bra 	$L__BB4_195;
	cvt.u32.u64 	%r949, %rd129;
	shl.b32 	%r950, %r949, 3;
	mov.u32 	%r951, _ZN6thrust24THRUST_300001_SM_1000_NS8cuda_cub4core6detail5shmemE;
	add.s32 	%r952, %r951, %r950;
	mov.b32 	%r953, %f85;
	st.shared.v2.u32 	[%r952], {%r127, %r953};
$L__BB4_195:
	mad.lo.s32 	%r954, %r91, 9, 5;
	cvt.u64.u32 	%rd518, %r954;
	setp.ne.s64 	%p266, %rd7, %rd518;
	setp.eq.s32 	%p267, %r128, %r129;
	and.pred  	%p268, %p266, %p267;
	@%p268 bra 	$L__BB4_197;
	cvt.u32.u64 	%r955, %rd130;
	shl.b32 	%r956, %r955, 3;
	mov.u32 	%r957, _ZN6thrust24THRUST_300001_SM_1000_NS8cuda_cub4core6detail5shmemE;
	add.s32 	%r958, %r957, %r956;
	mov.b32 	%r959, %f86;
	st.shared.v2.u32 	[%r958], {%r128, %r959};
$L__BB4_197:
	not.pred 	%p269, %p4;
	@%p269 bra 	$L__BB4_199;
	cvt.u32.u64 	%r960, %rd131;
	shl.b32 	%r961, %r960, 3;
	mov.u32 	%r962, _ZN6thrust24THRUST_300001_SM_1000_NS8cuda_cub4core6detail5shmemE;
	add.s32 	%r963, %r962, %r961;
	mov.b32 	%r964, %f87;
	st.shared.v2.u32 	[%r963], {%r129, %r964};
$L__BB4_199:
	not.pred 	%p270, %p5;
	@%p270 bra 	$L__BB4_201;
	cvt.u32.u64 	%r965, %rd132;
	shl.b32 	%r966, %r965, 3;
	mov.u32 	%r967, _ZN6thrust24THRUST_300001_SM_1000_NS8cuda_cub4core6detail5shmemE;
	add.s32 	%r968, %r967, %r966;
	mov.b32 	%r969, %f88;
	st.shared.v2.u32 	[%r968], {%r130, %r969};
$L__BB4_201:
	mad.lo.s32 	%r970, %r91, 9, 8;
	cvt.u64.u32 	%rd519, %r970;
	setp.ne.s64 	%p271, %rd7, %rd519;
	setp.eq.s32 	%p272, %r131, %r132;
	and.pred  	%p273, %p271, %p272;
	@%p273 bra 	$L__BB4_203;
	cvt.u32.u64 	%r971, %rd133;
	shl.b32 	%r972, %r971, 3;
	mov.u32 	%r973, _ZN6thrust24THRUST_300001_SM_1000_NS8cuda_cub4core6detail5shmemE;
	add.s32 	%r974, %r973, %r972;
	mov.b32 	%r975, %f89;
	st.shared.v2.u32 	[%r974], {%r131, %r975};
$L__BB4_203:
	bar.sync 	0;
	cvt.u64.u32 	%rd824, %r91;
	setp.le.u64 	%p274, %rd825, %rd824;
	@%p274 bra 	$L__BB4_228;
	not.b64 	%rd520, %rd824;
	add.s64 	%rd135, %rd825, %rd520;
	shr.u64 	%rd521, %rd135, 8;
	add.s64 	%rd522, %rd521, 1;
	and.b64  	%rd820, %rd522, 3;
	and.b64  	%rd523, %rd135, 768;
	setp.eq.s64 	%p275, %rd523, 768;
	@%p275 bra 	$L__BB4_207;
	shl.b64 	%rd524, %rd824, 2;
	add.s64 	%rd822, %rd5, %rd524;
	add.s64 	%rd821, %rd4, %rd524;
	shl.b32 	%r976, %r91, 3;
	mov.u32 	%r977, _ZN6thrust24THRUST_300001_SM_1000_NS8cuda_cub4core6detail5shmemE;
	add.s32 	%r1700, %r977, %r976;
	shl.b64 	%rd525, %rd820, 8;
	add.s64 	%rd824, %rd525, %rd824;
$L__BB4_206:
	.pragma "nounroll";
	ld.shared.v2.u32 	{%r978, %r979}, [%r1700];
	st.global.u32 	[%rd821], %r978;
	st.global.u32 	[%rd822], %r979;
	add.s64 	%rd822, %rd822, 1024;
	add.s64 	%rd821, %rd821, 1024;
	add.s32 	%r1700, %r1700, 2048;
	add.s64 	%rd820, %rd820, -1;
	setp.ne.s64 	%p276, %rd820, 0;
	@%p276 bra 	$L__BB4_206;
$L__BB4_207:
	setp.lt.u64 	%p277, %rd135, 768;
	@%p277 bra 	$L__BB4_228;
	mov.u32 	%r982, _ZN6thrust24THRUST_300001_SM_1000_NS8cuda_cub4core6detail5shmemE;
$L__BB4_209:
	cvt.u32.u64 	%r980, %rd824;
	shl.b32 	%r981, %r980, 3;
	add.s32 	%r983, %r982, %r981;
	ld.shared.v2.u32 	{%r984, %r985}, [%r983];
	shl.b64 	%rd526, %rd824, 2;
	add.s64 	%rd527, %rd4, %rd526;
	st.global.u32 	[%rd527], %r984;
	add.s64 	%rd528, %rd5, %rd526;
	st.global.u32 	[%rd528], %r985;
	ld.shared.v2.u32 	{%r986, %r987}, [%r983+2048];
	and.b64  	%rd529, %rd526, 17179869180;
	add.s64 	%rd530, %rd4, %rd529;
	st.global.u32 	[%rd530+1024], %r986;
	add.s64 	%rd531, %rd5, %rd529;
	st.global.u32 	[%rd531+1024], %r987;
	ld.shared.v2.u32 	{%r988, %r989}, [%r983+4096];
	st.global.u32 	[%rd530+2048], %r988;
	st.global.u32 	[%rd531+2048], %r989;
	ld.shared.v2.u32 	{%r990, %r991}, [%r983+6144];
	st.global.u32 	[%rd530+3072], %r990;
	st.global.u32 	[%rd531+3072], %r991;
	add.s64 	%rd532, %rd824, 1024;
	and.b64  	%rd824, %rd532, 4294967295;
	setp.gt.u64 	%p278, %rd825, %rd824;
	@%p278 bra 	$L__BB4_209;
	bra.uni 	$L__BB4_228;
$L__BB4_210:
	@%p238 bra 	$L__BB4_212;
	shl.b64 	%rd487, %rd125, 2;
	add.s64 	%rd488, %rd4, %rd487;
	st.global.u32 	[%rd488], %r1699;
	add.s64 	%rd489, %rd5, %rd487;
	st.global.f32 	[%rd489], %f81;
$L__BB4_212:
	mad.lo.s32 	%r925, %r91, 9, 1;
	cvt.u64.u32 	%rd490, %r925;
	setp.ne.s64 	%p245, %rd7, %rd490;
	setp.eq.s32 	%p246, %r124, %r125;
	and.pred  	%p247, %p245, %p246;
	@%p247 bra 	$L__BB4_214;
	shl.b64 	%rd491, %rd126, 2;
	add.s64 	%rd492, %rd4, %rd491;
	st.global.u32 	[%rd492], %r124;
	add.s64 	%rd493, %rd5, %rd491;
	st.global.f32 	[%rd493], %f82;
$L__BB4_214:
	not.pred 	%p248, %p1;
	@%p248 bra 	$L__BB4_216;
	shl.b64 	%rd494, %rd127, 2;
	add.s64 	%rd495, %rd4, %rd494;
	st.global.u32 	[%rd495], %r125;
	add.s64 	%rd496, %rd5, %rd494;
	st.global.f32 	[%rd496], %f83;
$L__BB4_216:
	not.pred 	%p249, %p2;
	@%p249 bra 	$L__BB4_218;
	shl.b64 	%rd497, %rd128, 2;
	add.s64 	%rd498, %rd4, %rd497;
	st.global.u32 	[%rd498], %r126;
	add.s64 	%rd499, %rd5, %rd497;
	st.global.f32 	[%rd499], %f84;
$L__BB4_218:
	not.pred 	%p250, %p3;
	@%p250 bra 	$L__BB4_220;
	shl.b64 	%rd500, %rd129, 2;
	add.s64 	%rd501, %rd4, %rd500;
	st.global.u32 	[%rd501], %r127;
	add.s64 	%rd502, %rd5, %rd500;
	st.global.f32 	[%rd502], %f85;
$L__BB4_220:
	mad.lo.s32 	%r926, %r91, 9, 5;
	cvt.u64.u32 	%rd503, %r926;
	setp.ne.s64 	%p251, %rd7, %rd503;
	setp.eq.s32 	%p252, %r128, %r129;
	and.pred  	%p253, %p251, %p252;
	@%p253 bra 	$L__BB4_222;
	shl.b64 	%rd504, %rd130, 2;
	add.s64 	%rd505, %rd4, %rd504;
	st.global.u32 	[%rd505], %r128;
	add.s64 	%rd506, %rd5, %rd504;
	st.global.f32 	[%rd506], %f86;
$L__BB4_222:
	not.pred 	%p254, %p4;
	@%p254 bra 	$L__BB4_224;
	shl.b64 	%rd507, %rd131, 2;
	add.s64 	%rd508, %rd4, %rd507;
	st.global.u32 	[%rd508], %r129;
	add.s64 	%rd509, %rd5, %rd507;
	st.global.f32 	[%rd509], %f87;
$L__BB4_224:
	not.pred 	%p255, %p5;
	@%p255 bra 	$L__BB4_226;
	shl.b64 	%rd510, %rd132, 2;
	add.s64 	%rd511, %rd4, %rd510;
	st.global.u32 	[%rd511], %r130;
	add.s64 	%rd512, %rd5, %rd510;
	st.global.f32 	[%rd512], %f88;
$L__BB4_226:
	mad.lo.s32 	%r927, %r91, 9, 8;
	cvt.u64.u32 	%rd513, %r927;
	setp.ne.s64 	%p256, %rd7, %rd513;
	setp.eq.s32 	%p257, %r131, %r132;
	and.pred  	%p258, %p256, %p257;
	@%p258 bra 	$L__BB4_228;
	shl.b64 	%rd514, %rd133, 2;
	add.s64 	%rd515, %rd4, %rd514;
	st.global.u32 	[%rd515], %r131;
	add.s64 	%rd516, %rd5, %rd514;
	st.global.f32 	[%rd516], %f89;
$L__BB4_228:
	setp.ne.s32 	%p279, %r91, 255;
	@%p279 bra 	$L__BB4_362;
	setp.ne.s64 	%p280, %rd7, 2304;
	@%p280 bra 	$L__BB4_231;
	shl.b64 	%rd533, %rd825, 2;
	add.s64 	%rd534, %rd4, %rd533;
	st.global.u32 	[%rd534], %r132;
	add.s64 	%rd535, %rd5, %rd533;
	st.global.f32 	[%rd535], %f80;
	add.s64 	%rd825, %rd825, 1;
$L__BB4_231:
	ld.param.u64 	%rd794, [_ZN6thrust24THRUST_300001_SM_1000_NS8cuda_cub4core6detail13_kernel_agentINS1_15__reduce_by_key16ReduceByKeyAgentINS0_6detail15normal_iteratorINS0_10device_ptrIiEEEENS8_INS9_IfEEEESB_SD_N4cuda3std3__48equal_toIiEENSG_4plusIfEEPllEEJSB_SD_SB_SD_SL_N3cub18CUB_300001_SM_100024ReduceByKeyScanTileStateIflLb1EEESI_SK_llEEEvDpT0__param_4];
	cvta.to.global.u64 	%rd536, %rd794;
	st.global.u64 	[%rd536], %rd825;
	bra.uni 	$L__BB4_362;
$L__BB4_232:
	cvt.u32.u64 	%r161, %rd7;
	shl.b64 	%rd224, %rd6, 2;
	add.s64 	%rd223, %rd2, %rd224;
	// begin inline asm
	ld.global.nc.u32 %r1709, [%rd223];
	// end inline asm
	mov.u32 	%r163, %tid.x;
	and.b32  	%r276, %r163, 31;
	and.b32  	%r277, %r163, 992;
	mul.lo.s32 	%r278, %r277, 9;
	or.b32  	%r164, %r278, %r276;
	setp.ge.u32 	%p15, %r164, %r161;
	shl.b32 	%r165, %r164, 2;
	cvt.u64.u32 	%rd225, %r165;
	add.s64 	%rd152, %rd223, %rd225;
	mov.u32 	%r1701, %r1709;
	@%p15 bra 	$L__BB4_234;
	// begin inline asm
	ld.global.nc.u32 %r1701, [%rd152];
	// end inline asm
$L__BB4_234:
	add.s32 	%r168, %r164, 32;
	setp.ge.u32 	%p16, %r168, %r161;
	mov.u32 	%r1702, %r1709;
	@%p16 bra 	$L__BB4_236;
	add.s64 	%rd227, %rd152, 128;
	// begin inline asm
	ld.global.nc.u32 %r1702, [%rd227];
	// end inline asm
$L__BB4_236:
	add.s32 	%r171, %r164, 64;
	setp.ge.u32 	%p17, %r171, %r161;
	mov.u32 	%r1703, %r1709;
	@%p17 bra 	$L__BB4_238;
	add.s64 	%rd228, %rd152, 256;
	// begin inline asm
	ld.global.nc.u32 %r1703, [%rd228];
	// end inline asm
$L__BB4_238:
	add.s32 	%r174, %r164, 96;
	setp.ge.u32 	%p18, %r174, %r161;
	mov.u32 	%r1704, %r1709;
	@%p18 bra 	$L__BB4_240;
	add.s64 	%rd229, %rd152, 384;
	// begin inline asm
	ld.global.nc.u32 %r1704, [%rd229];
	// end inline asm
$L__BB4_240:
	add.s32 	%r177, %r164, 128;
	setp.ge.u32 	%p19, %r177, %r161;
	mov.u32 	%r1705, %r1709;
	@%p19 bra 	$L__BB4_242;
	add.s64 	%rd230, %rd152, 512;
	// begin inline asm
	ld.global.nc.u32 %r1705, [%rd230];
	// end inline asm
$L__BB4_242:
	add.s32 	%r180, %r164, 160;
	setp.ge.u32 	%p20, %r180, %r161;
	mov.u32 	%r1706, %r1709;
	@%p20 bra 	$L__BB4_244;
	add.s64 	%rd231, %rd152, 640;
	// begin inline asm
	ld.global.nc.u32 %r1706, [%rd231];
	// end inline asm
$L__BB4_244:
	add.s32 	%r183, %r164, 192;
	setp.ge.u32 	%p21, %r183, %r161;
	mov.u32 	%r1707, %r1709;
	@%p21 bra 	$L__BB4_246;
	add.s64 	%rd232, %rd152, 768;
	// begin inline asm
	ld.global.nc.u32 %r1707, [%rd232];
	// end inline asm
$L__BB4_246:
	add.s32 	%r186, %r164, 224;
	setp.ge.u32 	%p22, %r186, %r161;
	mov.u32 	%r1708, %r1709;
	@%p22 bra 	$L__BB4_248;
	add.s64 	%rd233, %rd152, 896;
	// begin inline asm
	ld.global.nc.u32 %r1708, [%rd233];
	// end inline asm
$L__BB4_248:
	add.s32 	%r189, %r164, 256;
	setp.ge.u32 	%p23, %r189, %r161;
	@%p23 bra 	$L__BB4_250;
	add.s64 	%rd234, %rd152, 1024;
	// begin inline asm
	ld.global.nc.u32 %r1709, [%rd234];
	// end inline asm
$L__BB4_250:
	// begin inline asm
	mov.u32 %r288, %laneid;
	// end inline asm
	shr.u32 	%r193, %r163, 5;
	mad.lo.s32 	%r290, %r193, 288, %r288;
	shl.b32 	%r291, %r290, 2;
	mov.u32 	%r292, _ZN6thrust24THRUST_300001_SM_1000_NS8cuda_cub4core6detail5shmemE;
	add.s32 	%r194, %r292, %r291;
	st.shared.u32 	[%r194], %r1701;
	st.shared.u32 	[%r194+128], %r1702;
	st.shared.u32 	[%r194+256], %r1703;
	st.shared.u32 	[%r194+384], %r1704;
	st.shared.u32 	[%r194+512], %r1705;
	st.shared.u32 	[%r194+640], %r1706;
	st.shared.u32 	[%r194+768], %r1707;
	st.shared.u32 	[%r194+896], %r1708;
	st.shared.u32 	[%r194+1024], %r1709;
	bar.warp.sync 	-1;
	shl.b32 	%r293, %r288, 5;
	add.s32 	%r195, %r194, %r293;
	ld.shared.u32 	%r196, [%r195];
	ld.shared.u32 	%r197, [%r195+4];
	ld.shared.u32 	%r198, [%r195+8];
	ld.shared.u32 	%r199, [%r195+12];
	ld.shared.u32 	%r200, [%r195+16];
	ld.shared.u32 	%r201, [%r195+20];
	ld.shared.u32 	%r202, [%r195+24];
	ld.shared.u32 	%r203, [%r195+28];
	ld.shared.u32 	%r204, [%r195+32];
	setp.ne.s32 	%p24, %r163, 0;
	mov.b32 	%r1720, 0;
	@%p24 bra 	$L__BB4_252;
	add.s64 	%rd235, %rd223, -4;
	// begin inline asm
	ld.global.nc.u32 %r1720, [%rd235];
	// end inline asm
$L__BB4_252:
	setp.ge.u32 	%p25, %r164, %r161;
	bar.sync 	0;
	add.s64 	%rd236, %rd3, %rd224;
	// begin inline asm
	ld.global.nc.u32 %r1719, [%rd236];
	// end inline asm
	add.s64 	%rd153, %rd236, %rd225;
	mov.u32 	%r1711, %r1719;
	@%p25 bra 	$L__BB4_254;
	// begin inline asm
	ld.global.nc.u32 %r1711, [%rd153];
	// end inline asm
$L__BB4_254:
	setp.ge.u32 	%p26, %r168, %r161;
	mov.u32 	%r1712, %r1719;
	@%p26 bra 	$L__BB4_256;
	add.s64 	%rd240, %rd153, 128;
	// begin inline asm
	ld.global.nc.u32 %r1712, [%rd240];
	// end inline asm
$L__BB4_256:
	setp.ge.u32 	%p27, %r171, %r161;
	mov.u32 	%r1713, %r1719;
	@%p27 bra 	$L__BB4_258;
	add.s64 	%rd241, %rd153, 256;
	// begin inline asm
	ld.global.nc.u32 %r1713, [%rd241];
	// end inline asm
$L__BB4_258:
	setp.ge.u32 	%p28, %r174, %r161;
	mov.u32 	%r1714, %r1719;
	@%p28 bra 	$L__BB4_260;
	add.s64 	%rd242, %rd153, 384;
	// begin inline asm
	ld.global.nc.u32 %r1714, [%rd242];
	// end inline asm
$L__BB4_260:
	setp.ge.u32 	%p29, %r177, %r161;
	mov.u32 	%r1715, %r1719;
	@%p29 bra 	$L__BB4_262;
	add.s64 	%rd243, %rd153, 512;
	// begin inline asm
	ld.global.nc.u32 %r1715, [%rd243];
	// end inline asm
$L__BB4_262:
	setp.ge.u32 	%p30, %r180, %r161;
	mov.u32 	%r1716, %r1719;
	@%p30 bra 	$L__BB4_264;
	add.s64 	%rd244, %rd153, 640;
	// begin inline asm
	ld.global.nc.u32 %r1716, [%rd244];
	// end inline asm
$L__BB4_264:
	setp.ge.u32 	%p31, %r183, %r161;
	mov.u32 	%r1717, %r1719;
	@%p31 bra 	$L__BB4_266;
	add.s64 	%rd245, %rd153, 768;
	// begin inline asm
	ld.global.nc.u32 %r1717, [%rd245];
	// end inline asm
$L__BB4_266:
	setp.ge.u32 	%p32, %r186, %r161;
	mov.u32 	%r1718, %r1719;
	@%p32 bra 	$L__BB4_268;
	add.s64 	%rd246, %rd153, 896;
	// begin inline asm
	ld.global.nc.u32 %r1718, [%rd246];
	// end inline asm
$L__BB4_268:
	setp.ge.u32 	%p33, %r189, %r161;
	@%p33 bra 	$L__BB4_270;
	add.s64 	%rd247, %rd153, 1024;
	// begin inline asm
	ld.global.nc.u32 %r1719, [%rd247];
	// end inline asm
$L__BB4_270:
	setp.eq.s32 	%p34, %r163, 0;
	st.shared.u32 	[%r194], %r1711;
	st.shared.u32 	[%r194+128], %r1712;
	st.shared.u32 	[%r194+256], %r1713;
	st.shared.u32 	[%r194+384], %r1714;
	st.shared.u32 	[%r194+512], %r1715;
	st.shared.u32 	[%r194+640], %r1716;
	st.shared.u32 	[%r194+768], %r1717;
	st.shared.u32 	[%r194+896], %r1718;
	st.shared.u32 	[%r194+1024], %r1719;
	bar.warp.sync 	-1;
	ld.shared.f32 	%f90, [%r195];
	ld.shared.f32 	%f91, [%r195+4];
	ld.shared.f32 	%f92, [%r195+8];
	ld.shared.f32 	%f93, [%r195+12];
	ld.shared.f32 	%f94, [%r195+16];
	ld.shared.f32 	%f95, [%r195+20];
	ld.shared.f32 	%f96, [%r195+24];
	ld.shared.f32 	%f97, [%r195+28];
	ld.shared.f32 	%f98, [%r195+32];
	bar.sync 	0;
	shl.b32 	%r305, %r163, 2;
	add.s32 	%r307, %r292, %r305;
	add.s32 	%r226, %r307, 1240;
	st.shared.u32 	[%r307+1240], %r204;
	bar.sync 	0;
	@%p34 bra 	$L__BB4_272;
	ld.shared.u32 	%r1720, [%r226+-4];
$L__BB4_272:
	setp.ne.s32 	%p35, %r1720, %r196;
	setp.ne.s32 	%p36, %r196, %r197;
	setp.ne.s32 	%p37, %r197, %r198;
	setp.ne.s32 	%p38, %r198, %r199;
	setp.ne.s32 	%p39, %r199, %r200;
	setp.ne.s32 	%p40, %r200, %r201;
	setp.ne.s32 	%p41, %r201, %r202;
	setp.ne.s32 	%p42, %r202, %r203;
	setp.ne.s32 	%p43, %r203, %r204;
	mul.lo.s32 	%r428, %r163, 9;
	cvt.u64.u32 	%rd248, %r428;
	setp.eq.s64 	%p44, %rd7, %rd248;
	or.pred  	%p45, %p44, %p35;
	selp.u64 	%rd249, 1, 0, %p45;
	add.s32 	%r429, %r428, 1;
	cvt.u64.u32 	%rd250, %r429;
	setp.eq.s64 	%p46, %rd7, %rd250;
	or.pred  	%p6, %p46, %p36;
	selp.u64 	%rd251, 1, 0, %p6;
	add.s32 	%r430, %r428, 2;
	cvt.u64.u32 	%rd252, %r430;
	setp.eq.s64 	%p47, %rd7, %rd252;
	or.pred  	%p7, %p47, %p37;
	selp.u64 	%rd253, 1, 0, %p7;
	add.s32 	%r431, %r428, 3;
	cvt.u64.u32 	%rd254, %r431;
	setp.eq.s64 	%p48, %rd7, %rd254;
	or.pred  	%p8, %p48, %p38;
	selp.u64 	%rd255, 1, 0, %p8;
	add.s32 	%r432, %r428, 4;
	cvt.u64.u32 	%rd256, %r432;
	setp.eq.s64 	%p49, %rd7, %rd256;
	or.pred  	%p9, %p49, %p39;
	selp.u64 	%rd257, 1, 0, %p9;
	add.s32 	%r433, %r428, 5;
	cvt.u64.u32 	%rd258, %r433;
	setp.eq.s64 	%p50, %rd7, %rd258;
	or.pred  	%p51, %p50, %p40;
	selp.u64 	%rd259, 1, 0, %p51;
	add.s32 	%r434, %r428, 6;
	cvt.u64.u32 	%rd260, %r434;
	setp.eq.s64 	%p52, %rd7, %rd260;
	or.pred  	%p10, %p52, %p41;
	selp.u64 	%rd261, 1, 0, %p10;
	add.s32 	%r435, %r428, 7;
	cvt.u64.u32 	%rd262, %r435;
	setp.eq.s64 	%p53, %rd7, %rd262;
	or.pred  	%p54, %p53, %p42;
	selp.u64 	%rd263, 1, 0, %p54;
	add.s32 	%r436, %r428, 8;
	cvt.u64.u32 	%rd264, %r436;
	setp.eq.s64 	%p55, %rd7, %rd264;
	or.pred  	%p56, %p55, %p43;
	selp.u64 	%rd265, 1, 0, %p56;
	add.s64 	%rd266, %rd251, %rd249;
	add.f32 	%f140, %f90, %f91;
	selp.f32 	%f141, %f91, %f140, %p6;
	add.s64 	%rd267, %rd266, %rd253;
	add.f32 	%f142, %f141, %f92;
	selp.f32 	%f143, %f92, %f142, %p7;
	add.s64 	%rd268, %rd267, %rd255;
	add.f32 	%f144, %f143, %f93;
	selp.f32 	%f145, %f93, %f144, %p8;
	add.s64 	%rd269, %rd268, %rd257;
	add.f32 	%f146, %f145, %f94;
	selp.f32 	%f147, %f94, %f146, %p9;
	add.s64 	%rd270, %rd269, %rd259;
	add.f32 	%f148, %f147, %f95;
	selp.f32 	%f149, %f95, %f148, %p51;
	add.s64 	%rd271, %rd270, %rd261;
	add.f32 	%f150, %f149, %f96;
	selp.f32 	%f151, %f96, %f150, %p10;
	add.s64 	%rd272, %rd271, %rd263;
	add.f32 	%f152, %f151, %f97;
	selp.f32 	%f153, %f97, %f152, %p54;
	add.s64 	%rd273, %rd272, %rd265;
	mov.b64 	{%r309, %r314}, %rd273;
	add.f32 	%f154, %f153, %f98;
	selp.f32 	%f155, %f98, %f154, %p56;
	mov.b32 	%r425, 1;
	mov.b32 	%r426, 0;
	mov.b32 	%r427, -1;
	// begin inline asm
	shfl.sync.up.b32 %r308, %r309, %r425, %r426, %r427;
	// end inline asm
	// begin inline asm
	shfl.sync.up.b32 %r313, %r314, %r425, %r426, %r427;
	// end inline asm
	mov.b64 	%rd274, {%r308, %r313};
	mov.b32 	%r319, %f155;
	// begin inline asm
	shfl.sync.up.b32 %r318, %r319, %r425, %r426, %r427;
	// end inline asm
	mov.b32 	%f156, %r318;
	// begin inline asm
	shfl.sync.up.b32 %r323, %r324, %r425, %r426, %r427;
	// end inline asm
	setp.eq.s64 	%p57, %rd273, 0;
	add.f32 	%f157, %f155, %f156;
	selp.f32 	%f158, %f157, %f155, %p57;
	setp.lt.s32 	%p58, %r288, 1;
	selp.b64 	%rd275, 0, %rd274, %p58;
	add.s64 	%rd276, %rd275, %rd273;
	mov.b64 	{%r329, %r334}, %rd276;
	selp.f32 	%f159, %f155, %f158, %p58;
	mov.b32 	%r345, 2;
	// begin inline asm
	shfl.sync.up.b32 %r328, %r329, %r345, %r426, %r427;
	// end inline asm
	// begin inline asm
	shfl.sync.up.b32 %r333, %r334, %r345, %r426, %r427;
	// end inline asm
	mov.b64 	%rd277, {%r328, %r333};
	mov.b32 	%r339, %f159;
	// begin inline asm
	shfl.sync.up.b32 %r338, %r339, %r345, %r426, %r427;
	// end inline asm
	mov.b32 	%f160, %r338;
	// begin inline asm
	shfl.sync.up.b32 %r343, %r344, %r345, %r426, %r427;
	// end inline asm
	setp.eq.s64 	%p59, %rd276, 0;
	add.f32 	%f161, %f159, %f160;
	selp.f32 	%f162, %f161, %f159, %p59;
	setp.lt.s32 	%p60, %r288, 2;
	selp.b64 	%rd278, 0, %rd277, %p60;
	add.s64 	%rd279, %rd278, %rd276;
	mov.b64 	{%r349, %r354}, %rd279;
	selp.f32 	%f163, %f159, %f162, %p60;
	mov.b32 	%r365, 4;
	// begin inline asm
	shfl.sync.up.b32 %r348, %r349, %r365, %r426, %r427;
	// end inline asm
	// begin inline asm
	shfl.sync.up.b32 %r353, %r354, %r365, %r426, %r427;
	// end inline asm
	mov.b64 	%rd280, {%r348, %r353};
	mov.b32 	%r359, %f163;
	// begin inline asm
	shfl.sync.up.b32 %r358, %r359, %r365, %r426, %r427;
	// end inline asm
	mov.b32 	%f164, %r358;
	// begin inline asm
	shfl.sync.up.b32 %r363, %r364, %r365, %r426, %r427;
	// end inline asm
	setp.eq.s64 	%p61, %rd279, 0;
	add.f32 	%f165, %f163, %f164;
	selp.f32 	%f166, %f165, %f163, %p61;
	setp.lt.s32 	%p62, %r288, 4;
	selp.b64 	%rd281, 0, %rd280, %p62;
	add.s64 	%rd282, %rd281, %rd279;
	mov.b64 	{%r369, %r374}, %rd282;
	selp.f32 	%f167, %f163, %f166, %p62;
	mov.b32 	%r385, 8;
	// begin inline asm
	shfl.sync.up.b32 %r368, %r369, %r385, %r426, %r427;
	// end inline asm
	// begin inline asm
	shfl.sync.up.b32 %r373, %r374, %r385, %r426, %r427;
	// end inline asm
	mov.b64 	%rd283, {%r368, %r373};
	mov.b32 	%r379, %f167;
	// begin inline asm
	shfl.sync.up.b32 %r378, %r379, %r385, %r426, %r427;
	// end inline asm
	mov.b32 	%f168, %r378;
	// begin inline asm
	shfl.sync.up.b32 %r383, %r384, %r385, %r426, %r427;
	// end inline asm
	setp.eq.s64 	%p63, %rd282, 0;
	add.f32 	%f169, %f167, %f168;
	selp.f32 	%f170, %f169, %f167, %p63;
	setp.lt.s32 	%p64, %r288, 8;
	selp.b64 	%rd284, 0, %rd283, %p64;
	add.s64 	%rd285, %rd284, %rd282;
	mov.b64 	{%r389, %r394}, %rd285;
	selp.f32 	%f171, %f167, %f170, %p64;
	mov.b32 	%r405, 16;
	// begin inline asm
	shfl.sync.up.b32 %r388, %r389, %r405, %r426, %r427;
	// end inline asm
	// begin inline asm
	shfl.sync.up.b32 %r393, %r394, %r405, %r426, %r427;
	// end inline asm
	mov.b64 	%rd286, {%r388, %r393};
	mov.b32 	%r399, %f171;
	// begin inline asm
	shfl.sync.up.b32 %r398, %r399, %r405, %r426, %r427;
	// end inline asm
	mov.b32 	%f172, %r398;
	// begin inline asm
	shfl.sync.up.b32 %r403, %r404, %r405, %r426, %r427;
	// end inline asm
	setp.eq.s64 	%p65, %rd285, 0;
	add.f32 	%f173, %f171, %f172;
	selp.f32 	%f99, %f173, %f171, %p65;
	setp.lt.s32 	%p66, %r288, 16;
	selp.b64 	%rd287, 0, %rd286, %p66;
	add.s64 	%rd154, %rd287, %rd285;
	mov.b64 	{%r409, %r414}, %rd154;
	selp.f32 	%f174, %f171, %f99, %p66;
	// begin inline asm
	shfl.sync.up.b32 %r408, %r409, %r425, %r426, %r427;
	// end inline asm
	// begin inline asm
	shfl.sync.up.b32 %r413, %r414, %r425, %r426, %r427;
	// end inline asm
	mov.b64 	%rd837, {%r408, %r413};
	mov.b32 	%r419, %f174;
	// begin inline asm
	shfl.sync.up.b32 %r418, %r419, %r425, %r426, %r427;
	// end inline asm
	mov.b32 	%f510, %r418;
	// begin inline asm
	shfl.sync.up.b32 %r423, %r424, %r425, %r426, %r427;
	// end inline asm
	setp.ne.s32 	%p67, %r288, 31;
	@%p67 bra 	$L__BB4_274;
	shl.b32 	%r437, %r193, 4;
	mov.u32 	%r438, _ZN6thrust24THRUST_300001_SM_1000_NS8cuda_cub4core6detail5shmemE;
	add.s32 	%r439, %r438, %r437;
	st.shared.u64 	[%r439], %rd154;
	st.shared.f32 	[%r439+8], %f99;
$L__BB4_274:
	bar.sync 	0;
	ld.shared.u64 	%rd288, [_ZN6thrust24THRUST_300001_SM_1000_NS8cuda_cub4core6detail5shmemE];
	ld.shared.f32 	%f175, [_ZN6thrust24THRUST_300001_SM_1000_NS8cuda_cub4core6detail5shmemE+8];
	ld.shared.u64 	%rd289, [_ZN6thrust24THRUST_300001_SM_1000_NS8cuda_cub4core6detail5shmemE+16];
	ld.shared.f32 	%f176, [_ZN6thrust24THRUST_300001_SM_1000_NS8cuda_cub4core6detail5shmemE+24];
	add.s64 	%rd290, %rd289, %rd288;
	setp.eq.s64 	%p68, %rd289, 0;
	add.f32 	%f177, %f175, %f176;
	selp.f32 	%f178, %f177, %f176, %p68;
	setp.eq.s32 	%p69, %r193, 2;
	selp.b64 	%rd291, %rd290, %rd288, %p69;
	selp.f32 	%f179, %f178, %f175, %p69;
	ld.shared.u64 	%rd292, [_ZN6thrust24THRUST_300001_SM_1000_NS8cuda_cub4core6detail5shmemE+32];
	ld.shared.f32 	%f180, [_ZN6thrust24THRUST_300001_SM_1000_NS8cuda_cub4core6detail5shmemE+40];
	add.s64 	%rd293, %rd292, %rd290;
	setp.eq.s64 	%p70, %rd292, 0;
	add.f32 	%f181, %f178, %f180;
	selp.f32 	%f182, %f181, %f180, %p70;
	setp.eq.s32 	%p71, %r193, 3;
	selp.b64 	%rd294, %rd293, %rd291, %p71;
	selp.f32 	%f183, %f182, %f179, %p71;
	ld.shared.u64 	%rd295, [_ZN6thrust24THRUST_300001_SM_1000_NS8cuda_cub4core6detail5shmemE+48];
	ld.shared.f32 	%f184, [_ZN6thrust24THRUST_300001_SM_1000_NS8cuda_cub4core6detail5shmemE+56];
	add.s64 	%rd296, %rd295, %rd293;
	setp.eq.s64 	%p72, %rd295, 0;
	add.f32 	%f185, %f182, %f184;
	selp.f32 	%f186, %f185, %f184, %p72;
	setp.eq.s32 	%p73, %r193, 4;
	selp.b64 	%rd297, %rd296, %rd294, %p73;
	selp.f32 	%f187, %f186, %f183, %p73;
	ld.shared.u64 	%rd298, [_ZN6thrust24THRUST_300001_SM_1000_NS8cuda_cub4core6detail5shmemE+64];
	ld.shared.f32 	%f188, [_ZN6thrust24THRUST_300001_SM_1000_NS8cuda_cub4core6detail5shmemE+72];
	add.s64 	%rd299, %rd298, %rd296;
	setp.eq.s64 	%p74, %rd298, 0;
	add.f32 	%f189, %f186, %f188;
	selp.f32 	%f190, %f189, %f188, %p74;
	setp.eq.s32 	%p75, %r193, 5;
	selp.b64 	%rd300, %rd299, %rd297, %p75;
	selp.f32 	%f191, %f190, %f187, %p75;
	ld.shared.u64 	%rd301, [_ZN6thrust24THRUST_300001_SM_1000_NS8cuda_cub4core6detail5shmemE+80];
	ld.shared.f32 	%f192, [_ZN6thrust24THRUST_300001_SM_1000_NS8cuda_cub4core6detail5shmemE+88];
	add.s64 	%rd302, %rd301, %rd299;
	setp.eq.s64 	%p76, %rd301, 0;
	add.f32 	%f193, %f190, %f192;
	selp.f32 	%f194, %f193, %f192, %p76;
	setp.eq.s32 	%p77, %r193, 6;
	selp.b64 	%rd303, %rd302, %rd300, %p77;
	selp.f32 	%f195, %f194, %f191, %p77;
	ld.shared.u64 	%rd304, [_ZN6thrust24THRUST_300001_SM_1000_NS8cuda_cub4core6detail5shmemE+96];
	ld.shared.f32 	%f196, [_ZN6thrust24THRUST_300001_SM_1000_NS8cuda_cub4core6detail5shmemE+104];
	add.s64 	%rd305, %rd304, %rd302;
	setp.eq.s64 	%p78, %rd304, 0;
	add.f32 	%f197, %f194, %f196;
	selp.f32 	%f198, %f197, %f196, %p78;
	setp.eq.s32 	%p79, %r193, 7;
	selp.b64 	%rd156, %rd305, %rd303, %p79;
	selp.f32 	%f101, %f198, %f195, %p79;
	ld.shared.u64 	%rd306, [_ZN6thrust24THRUST_300001_SM_1000_NS8cuda_cub4core6detail5shmemE+112];
	ld.shared.f32 	%f199, [_ZN6thrust24THRUST_300001_SM_1000_NS8cuda_cub4core6detail5shmemE+120];
	add.s64 	%rd157, %rd306, %rd305;
	setp.eq.s64 	%p80, %rd306, 0;
	add.f32 	%f200, %f198, %f199;
	selp.f32 	%f102, %f200, %f199, %p80;
	setp.lt.u32 	%p81, %r163, 32;
	@%p81 bra 	$L__BB4_276;
	setp.eq.s64 	%p82, %rd837, 0;
	add.f32 	%f201, %f101, %f510;
	selp.f32 	%f202, %f201, %f510, %p82;
	setp.eq.s32 	%p83, %r288, 0;
	selp.b64 	%rd307, 0, %rd837, %p83;
	add.s64 	%rd837, %rd156, %rd307;
	selp.f32 	%f510, %f101, %f202, %p83;
	bra.uni 	$L__BB4_312;
$L__BB4_276:
	setp.ne.s32 	%p84, %r163, 0;
	mul.wide.u32 	%rd308, %r1, 16;
	add.s64 	%rd159, %rd1, %rd308;
	@%p84 bra 	$L__BB4_278;
	st.shared.u64 	[_ZN6thrust24THRUST_300001_SM_1000_NS8cuda_cub4core6detail5shmemE+200], %rd157;
	st.shared.f32 	[_ZN6thrust24THRUST_300001_SM_1000_NS8cuda_cub4core6detail5shmemE+208], %f102;
	add.s64 	%rd309, %rd159, 512;
	mov.b32 	%r440, %f102;
	mov.b32 	%r441, 100;
	mov.b64 	%rd310, {%r440, %r441};
	// begin inline asm
	st.relaxed.gpu.v2.u64 [%rd309], {%rd310, %rd157};
	// end inline asm
$L__BB4_278:
	mov.u32 	%r442, %nctaid.x;
	setp.gt.u32 	%p85, %r442, 499;
	@%p85 bra 	$L__BB4_280;
	membar.cta;
	bra.uni 	$L__BB4_281;
$L__BB4_280:
	mov.b32 	%r443, 450;
	// begin inline asm
	nanosleep.u32 %r443;
	// end inline asm
$L__BB4_281:
	mul.wide.u32 	%rd312, %r163, 16;
	xor.b64  	%rd313, %rd312, -16;
	add.s64 	%rd314, %rd159, %rd313;
	add.s64 	%rd160, %rd314, 512;
$L__BB4_282:
	// begin inline asm
	ld.relaxed.gpu.v2.u64 {%rd315, %rd827}, [%rd160];
	// end inline asm
	mov.b64 	{%r444, %r1721}, %rd315;
	setp.eq.s32 	%p86, %r1721, 99;
	mov.b32 	%r445, -1;
	vote.sync.any.pred 	%p87, %p86, %r445;
	@%p87 bra 	$L__BB4_282;
	mov.b32 	%f500, %r444;
	setp.eq.s32 	%p88, %r1721, 101;
	mov.b32 	%r467, -1;
	vote.sync.ballot.b32 	%r469, %p88, %r467;
	// begin inline asm
	mov.u32 %r447, %lanemask_ge;
	// end inline asm
	and.b32  	%r470, %r469, %r447;
	or.b32  	%r471, %r470, -2147483648;
	add.s32 	%r472, %r471, -1;
	not.b32 	%r473, %r471;
	and.b32  	%r474, %r473, %r472;
	popc.b32 	%r231, %r474;
	mov.b64 	{%r449, %r454}, %rd827;
	mov.b32 	%r465, 1;
	// begin inline asm
	shfl.sync.down.b32 %r448, %r449, %r465, %r231, %r467;
	// end inline asm
	// begin inline asm
	shfl.sync.down.b32 %r453, %r454, %r465, %r231, %r467;
	// end inline asm
	// begin inline asm
	shfl.sync.down.b32 %r458, %r444, %r465, %r231, %r467;
	// end inline asm
	// begin inline asm
	shfl.sync.down.b32 %r463, %r464, %r465, %r231, %r467;
	// end inline asm
	setp.ge.s32 	%p90, %r288, %r231;
	@%p90 bra 	$L__BB4_285;
	mov.b32 	%f203, %r458;
	mov.b64 	%rd318, {%r448, %r453};
	add.s64 	%rd163, %rd827, %rd318;
	setp.eq.s64 	%p91, %rd827, 0;
	add.f32 	%f204, %f500, %f203;
	selp.f32 	%f500, %f204, %f500, %p91;
	mov.u64 	%rd827, %rd163;
$L__BB4_285:
	mov.b64 	{%r476, %r481}, %rd827;
	mov.b32 	%r492, 2;
	mov.b32 	%r494, -1;
	// begin inline asm
	shfl.sync.down.b32 %r475, %r476, %r492, %r231, %r494;
	// end inline asm
	// begin inline asm
	shfl.sync.down.b32 %r480, %r481, %r492, %r231, %r494;
	// end inline asm
	mov.b32 	%r486, %f500;
	// begin inline asm
	shfl.sync.down.b32 %r485, %r486, %r492, %r231, %r494;
	// end inline asm
	// begin inline asm
	shfl.sync.down.b32 %r490, %r491, %r492, %r231, %r494;
	// end inline asm
	add.s32 	%r238, %r288, 2;
	setp.gt.s32 	%p92, %r238, %r231;
	@%p92 bra 	$L__BB4_287;
	mov.b32 	%f205, %r485;
	mov.b64 	%rd319, {%r475, %r480};
	add.s64 	%rd165, %rd827, %rd319;
	setp.eq.s64 	%p93, %rd827, 0;
	add.f32 	%f206, %f500, %f205;
	selp.f32 	%f500, %f206, %f500, %p93;
	mov.u64 	%rd827, %rd165;
$L__BB4_287:
	mov.b64 	{%r496, %r501}, %rd827;
	mov.b32 	%r512, 4;
	mov.b32 	%r514, -1;
	// begin inline asm
	shfl.sync.down.b32 %r495, %r496, %r512, %r231, %r514;
	// end inline asm
	// begin inline asm
	shfl.sync.down.b32 %r500, %r501, %r512, %r231, %r514;
	// end inline asm
	mov.b32 	%r506, %f500;
	// begin inline asm
	shfl.sync.down.b32 %r505, %r506, %r512, %r231, %r514;
	// end inline asm
	// begin inline asm
	shfl.sync.down.b32 %r510, %r511, %r512, %r231, %r514;
	// end inline asm
	add.s32 	%r242, %r288, 4;
	setp.gt.s32 	%p94, %r242, %r231;
	@%p94 bra 	$L__BB4_289;
	mov.b32 	%f207, %r505;
	mov.b64 	%rd320, {%r495, %r500};
	add.s64 	%rd167, %rd827, %rd320;
	setp.eq.s64 	%p95, %rd827, 0;
	add.f32 	%f208, %f500, %f207;
	selp.f32 	%f500, %f208, %f500, %p95;
	mov.u64 	%rd827, %rd167;
$L__BB4_289:
	mov.b64 	{%r516, %r521}, %rd827;
	mov.b32 	%r532, 8;
	mov.b32 	%r534, -1;
	// begin inline asm
	shfl.sync.down.b32 %r515, %r516, %r532, %r231, %r534;
	// end inline asm
	// begin inline asm
	shfl.sync.down.b32 %r520, %r521, %r532, %r231, %r534;
	// end inline asm
	mov.b32 	%r526, %f500;
	// begin inline asm
	shfl.sync.down.b32 %r525, %r526, %r532, %r231, %r534;
	// end inline asm
	// begin inline asm
	shfl.sync.down.b32 %r530, %r531, %r532, %r231, %r534;
	// end inline asm
	add.s32 	%r246, %r288, 8;
	setp.gt.s32 	%p96, %r246, %r231;
	@%p96 bra 	$L__BB4_291;
	mov.b32 	%f209, %r525;
	mov.b64 	%rd321, {%r515, %r520};
	add.s64 	%rd169, %rd827, %rd321;
	setp.eq.s64 	%p97, %rd827, 0;
	add.f32 	%f210, %f500, %f209;
	selp.f32 	%f500, %f210, %f500, %p97;
	mov.u64 	%rd827, %rd169;
$L__BB4_291:
	mov.b64 	{%r536, %r541}, %rd827;
	mov.b32 	%r552, 16;
	mov.b32 	%r554, -1;
	// begin inline asm
	shfl.sync.down.b32 %r535, %r536, %r552, %r231, %r554;
	// end inline asm
	// begin inline asm
	shfl.sync.down.b32 %r540, %r541, %r552, %r231, %r554;
	// end inline asm
	mov.b32 	%r546, %f500;
	// begin inline asm
	shfl.sync.down.b32 %r545, %r546, %r552, %r231, %r554;
	// end inline asm
	// begin inline asm
	shfl.sync.down.b32 %r550, %r551, %r552, %r231, %r554;
	// end inline asm
	add.s32 	%r250, %r288, 16;
	setp.gt.s32 	%p98, %r250, %r231;
	@%p98 bra 	$L__BB4_293;
	mov.b32 	%f211, %r545;
	mov.b64 	%rd322, {%r535, %r540};
	add.s64 	%rd171, %rd827, %rd322;
	setp.eq.s64 	%p99, %rd827, 0;
	add.f32 	%f212, %f500, %f211;
	selp.f32 	%f500, %f212, %f500, %p99;
	mov.u64 	%rd827, %rd171;
$L__BB4_293:
	not.b32 	%r555, %r163;
	add.s32 	%r1722, %r1, %r555;
	add.s64 	%rd173, %rd1, 512;
$L__BB4_294:
	setp.ne.s32 	%p100, %r1721, 101;
	mov.b32 	%r556, -1;
	vote.sync.all.pred 	%p101, %p100, %r556;
	not.pred 	%p102, %p101;
	@%p102 bra 	$L__BB4_308;
	mul.wide.s32 	%rd396, %r1722, 16;
	add.s64 	%rd397, %rd173, %rd396;
	add.s64 	%rd395, %rd397, -512;
$L__BB4_296:
	// begin inline asm
	ld.relaxed.gpu.v2.u64 {%rd393, %rd833}, [%rd395];
	// end inline asm
	mov.b64 	{%r648, %r1721}, %rd393;
	setp.eq.s32 	%p154, %r1721, 99;
	mov.b32 	%r649, -1;
	vote.sync.any.pred 	%p155, %p154, %r649;
	@%p155 bra 	$L__BB4_296;
	mov.b32 	%f506, %r648;
	setp.eq.s32 	%p156, %r1721, 101;
	mov.b32 	%r670, -1;
	vote.sync.ballot.b32 	%r672, %p156, %r670;
	and.b32  	%r673, %r672, %r447;
	or.b32  	%r674, %r673, -2147483648;
	add.s32 	%r675, %r674, -1;
	not.b32 	%r676, %r674;
	and.b32  	%r677, %r676, %r675;
	popc.b32 	%r255, %r677;
	mov.b64 	{%r652, %r657}, %rd833;
	mov.b32 	%r668, 1;
	// begin inline asm
	shfl.sync.down.b32 %r651, %r652, %r668, %r255, %r670;
	// end inline asm
	// begin inline asm
	shfl.sync.down.b32 %r656, %r657, %r668, %r255, %r670;
	// end inline asm
	// begin inline asm
	shfl.sync.down.b32 %r661, %r648, %r668, %r255, %r670;
	// end inline asm
	// begin inline asm
	shfl.sync.down.b32 %r666, %r667, %r668, %r255, %r670;
	// end inline asm
	setp.ge.s32 	%p158, %r288, %r255;
	@%p158 bra 	$L__BB4_299;
	mov.b32 	%f225, %r661;
	mov.b64 	%rd398, {%r651, %r656};
	add.s64 	%rd177, %rd833, %rd398;
	setp.eq.s64 	%p159, %rd833, 0;
	add.f32 	%f226, %f506, %f225;
	selp.f32 	%f506, %f226, %f506, %p159;
	mov.u64 	%rd833, %rd177;
$L__BB4_299:
	mov.b64 	{%r679, %r684}, %rd833;
	mov.b32 	%r695, 2;
	mov.b32 	%r697, -1;
	// begin inline asm
	shfl.sync.down.b32 %r678, %r679, %r695, %r255, %r697;
	// end inline asm
	// begin inline asm
	shfl.sync.down.b32 %r683, %r684, %r695, %r255, %r697;
	// end inline asm
	mov.b32 	%r689, %f506;
	// begin inline asm
	shfl.sync.down.b32 %r688, %r689, %r695, %r255, %r697;
	// end inline asm
	// begin inline asm
	shfl.sync.down.b32 %r693, %r694, %r695, %r255, %r697;
	// end inline asm
	setp.gt.s32 	%p160, %r238, %r255;
	@%p160 bra 	$L__BB4_301;
	mov.b32 	%f227, %r688;
	mov.b64 	%rd399, {%r678, %r683};
	add.s64 	%rd179, %rd833, %rd399;
	setp.eq.s64 	%p161, %rd833, 0;
	add.f32 	%f228, %f506, %f227;
	selp.f32 	%f506, %f228, %f506, %p161;
	mov.u64 	%rd833, %rd179;
$L__BB4_301:
	mov.b64 	{%r699, %r704}, %rd833;
	mov.b32 	%r715, 4;
	mov.b32 	%r717, -1;
	// begin inline asm
	shfl.sync.down.b32 %r698, %r699, %r715, %r255, %r717;
	// end inline asm
	// begin inline asm
	shfl.sync.down.b32 %r703, %r704, %r715, %r255, %r717;
	// end inline asm
	mov.b32 	%r709, %f506;
	// begin inline asm
	shfl.sync.down.b32 %r708, %r709, %r715, %r255, %r717;
	// end inline asm
	// begin inline asm
	shfl.sync.down.b32 %r713, %r714, %r715, %r255, %r717;
	// end inline asm
	setp.gt.s32 	%p162, %r242, %r255;
	@%p162 bra 	$L__BB4_303;
	mov.b32 	%f229, %r708;
	mov.b64 	%rd400, {%r698, %r703};
	add.s64 	%rd181, %rd833, %rd400;
	setp.eq.s64 	%p163, %rd833, 0;
	add.f32 	%f230, %f506, %f229;
	selp.f32 	%f506, %f230, %f506, %p163;
	mov.u64 	%rd833, %rd181;
$L__BB4_303:
	mov.b64 	{%r719, %r724}, %rd833;
	mov.b32 	%r735, 8;
	mov.b32 	%r737, -1;
	// begin inline asm
	shfl.sync.down.b32 %r718, %r719, %r735, %r255, %r737;
	// end inline asm
	// begin inline asm
	shfl.sync.down.b32 %r723, %r724, %r735, %r255, %r737;
	// end inline asm
	mov.b32 	%r729, %f506;
	// begin inline asm
	shfl.sync.down.b32 %r728, %r729, %r735, %r255, %r737;
	// end inline asm
	// begin inline asm
	shfl.sync.down.b32 %r733, %r734, %r735, %r255, %r737;
	// end inline asm
	setp.gt.s32 	%p164, %r246, %r255;
	@%p164 bra 	$L__BB4_305;
	mov.b32 	%f231, %r728;
	mov.b64 	%rd401, {%r718, %r723};
	add.s64 	%rd183, %rd833, %rd401;
	setp.eq.s64 	%p165, %rd833, 0;
	add.f32 	%f232, %f506, %f231;
	selp.f32 	%f506, %f232, %f506, %p165;
	mov.u64 	%rd833, %rd183;
$L__BB4_305:
	mov.b64 	{%r739, %r744}, %rd833;
	mov.b32 	%r755, 16;
	mov.b32 	%r757, -1;
	// begin inline asm
	shfl.sync.down.b32 %r738, %r739, %r755, %r255, %r757;
	// end inline asm
	// begin inline asm
	shfl.sync.down.b32 %r743, %r744, %r755, %r255, %r757;
	// end inline asm
	mov.b32 	%r749, %f506;
	// begin inline asm
	shfl.sync.down.b32 %r748, %r749, %r755, %r255, %r757;
	// end inline asm
	// begin inline asm
	shfl.sync.down.b32 %r753, %r754, %r755, %r255, %r757;
	// end inline asm
	setp.gt.s32 	%p166, %r250, %r255;
	@%p166 bra 	$L__BB4_307;
	mov.b32 	%f233, %r748;
	mov.b64 	%rd402, {%r738, %r743};
	add.s64 	%rd185, %rd833, %rd402;
	setp.eq.s64 	%p167, %rd833, 0;
	add.f32 	%f234, %f506, %f233;
	selp.f32 	%f506, %f234, %f506, %p167;
	mov.u64 	%rd833, %rd185;
$L__BB4_307:
	add.s64 	%rd187, %rd833, %rd827;
	setp.eq.s64 	%p168, %rd827, 0;
	add.f32 	%f235, %f500, %f506;
	selp.f32 	%f500, %f235, %f500, %p168;
	add.s32 	%r1722, %r1722, -32;
	mov.u64 	%rd827, %rd187;
	bra.uni 	$L__BB4_294;
$L__BB4_308:
	setp.ne.s32 	%p103, %r163, 0;
	@%p103 bra 	$L__BB4_310;
	add.s64 	%rd325, %rd827, %rd157;
	setp.eq.s64 	%p104, %rd157, 0;
	add.f32 	%f213, %f102, %f500;
	selp.f32 	%f214, %f213, %f102, %p104;
	add.s64 	%rd323, %rd159, 512;
	mov.b32 	%r558, %f214;
	mov.b32 	%r559, 101;
	mov.b64 	%rd324, {%r558, %r559};
	// begin inline asm
	st.relaxed.gpu.v2.u64 [%rd323], {%rd324, %rd325};
	// end inline asm
	st.shared.u64 	[_ZN6thrust24THRUST_300001_SM_1000_NS8cuda_cub4core6detail5shmemE+168], %rd827;
	st.shared.f32 	[_ZN6thrust24THRUST_300001_SM_1000_NS8cuda_cub4core6detail5shmemE+176], %f500;
	st.shared.u64 	[_ZN6thrust24THRUST_300001_SM_1000_NS8cuda_cub4core6detail5shmemE+184], %rd325;
	st.shared.f32 	[_ZN6thrust24THRUST_300001_SM_1000_NS8cuda_cub4core6detail5shmemE+192], %f214;
$L__BB4_310:
	setp.ne.s32 	%p105, %r288, 0;
	@%p105 bra 	$L__BB4_312;
	st.shared.u64 	[_ZN6thrust24THRUST_300001_SM_1000_NS8cuda_cub4core6detail5shmemE+136], %rd827;
	st.shared.f32 	[_ZN6thrust24THRUST_300001_SM_1000_NS8cuda_cub4core6detail5shmemE+144], %f500;
	mov.u64 	%rd837, %rd827;
	mov.f32 	%f510, %f500;
$L__BB4_312:
	setp.eq.s32 	%p106, %r163, 0;
	bar.sync 	0;
	@%p106 bra 	$L__BB4_314;
	ld.shared.f32 	%f215, [_ZN6thrust24THRUST_300001_SM_1000_NS8cuda_cub4core6detail5shmemE+144];
	ld.shared.u64 	%rd326, [_ZN6thrust24THRUST_300001_SM_1000_NS8cuda_cub4core6detail5shmemE+136];
	add.s64 	%rd189, %rd326, %rd837;
	setp.eq.s64 	%p107, %rd837, 0;
	add.f32 	%f216, %f510, %f215;
	selp.f32 	%f510, %f216, %f510, %p107;
	mov.u64 	%rd837, %rd189;
$L__BB4_314:
	mul.lo.s32 	%r560, %r163, 9;
	cvt.u64.u32 	%rd327, %r560;
	setp.eq.s64 	%p108, %rd7, %rd327;
	setp.ne.s32 	%p109, %r1720, %r196;
	or.pred  	%p110, %p108, %p109;
	selp.u64 	%rd328, 1, 0, %p110;
	add.s64 	%rd191, %rd837, %rd328;
	add.f32 	%f217, %f510, %f90;
	selp.f32 	%f131, %f90, %f217, %p110;
	selp.u64 	%rd329, 1, 0, %p6;
	add.s64 	%rd330, %rd329, %rd328;
	add.s64 	%rd192, %rd330, %rd837;
	add.f32 	%f218, %f131, %f91;
	selp.f32 	%f132, %f91, %f218, %p6;
	selp.u64 	%rd331, 1, 0, %p7;
	add.s64 	%rd193, %rd192, %rd331;
	add.f32 	%f219, %f132, %f92;
	selp.f32 	%f133, %f92, %f219, %p7;
	selp.u64 	%rd332, 1, 0, %p8;
	add.s64 	%rd194, %rd193, %rd332;
	add.f32 	%f220, %f133, %f93;
	selp.f32 	%f134, %f93, %f220, %p8;
	selp.u64 	%rd333, 1, 0, %p9;
	add.s64 	%rd195, %rd194, %rd333;
	add.f32 	%f221, %f134, %f94;
	selp.f32 	%f135, %f94, %f221, %p9;
	add.s32 	%r561, %r560, 5;
	cvt.u64.u32 	%rd334, %r561;
	setp.eq.s64 	%p111, %rd7, %rd334;
	setp.ne.s32 	%p112, %r200, %r201;
	or.pred  	%p113, %p111, %p112;
	selp.u64 	%rd335, 1, 0, %p113;
	add.s64 	%rd196, %rd195, %rd335;
	add.f32 	%f222, %f135, %f95;
	selp.f32 	%f136, %f95, %f222, %p113;
	selp.u64 	%rd336, 1, 0, %p10;
	add.s64 	%rd197, %rd196, %rd336;
	add.f32 	%f223, %f136, %f96;
	selp.f32 	%f137, %f96, %f223, %p10;
	add.s32 	%r562, %r560, 7;
	cvt.u64.u32 	%rd337, %r562;
	setp.eq.s64 	%p114, %rd7, %rd337;
	setp.ne.s32 	%p115, %r202, %r203;
	or.pred  	%p11, %p114, %p115;
	selp.u64 	%rd338, 1, 0, %p11;
	add.s64 	%rd198, %rd197, %rd338;
	add.f32 	%f224, %f137, %f97;
	selp.f32 	%f138, %f97, %f224, %p11;
	ld.shared.u64 	%rd199, [_ZN6thrust24THRUST_300001_SM_1000_NS8cuda_cub4core6detail5shmemE+200];
	ld.shared.u64 	%rd844, [_ZN6thrust24THRUST_300001_SM_1000_NS8cuda_cub4core6detail5shmemE+184];
	ld.shared.f32 	%f139, [_ZN6thrust24THRUST_300001_SM_1000_NS8cuda_cub4core6detail5shmemE+192];
	ld.shared.u64 	%rd201, [_ZN6thrust24THRUST_300001_SM_1000_NS8cuda_cub4core6detail5shmemE+168];
	setp.lt.s64 	%p116, %rd199, 257;
	@%p116 bra 	$L__BB4_340;
	bar.sync 	0;
	mul.lo.s32 	%r566, %r163, 9;
	cvt.u64.u32 	%rd369, %r566;
	setp.ne.s64 	%p132, %rd7, %rd369;
	setp.eq.s32 	%p133, %r1720, %r196;
	and.pred  	%p134, %p132, %p133;
	@%p134 bra 	$L__BB4_317;
	cvt.u32.u64 	%r567, %rd201;
	cvt.u32.u64 	%r568, %rd837;
	sub.s32 	%r569, %r568, %r567;
	shl.b32 	%r570, %r569, 3;
	mov.u32 	%r571, _ZN6thrust24THRUST_300001_SM_1000_NS8cuda_cub4core6detail5shmemE;
	add.s32 	%r572, %r571, %r570;
	mov.b32 	%r573, %f510;
	st.shared.v2.u32 	[%r572], {%r1720, %r573};
$L__BB4_317:
	not.pred 	%p135, %p6;
	@%p135 bra 	$L__BB4_319;
	cvt.u32.u64 	%r574, %rd201;
	cvt.u32.u64 	%r575, %rd191;
	sub.s32 	%r576, %r575, %r574;
	shl.b32 	%r577, %r576, 3;
	mov.u32 	%r578, _ZN6thrust24THRUST_300001_SM_1000_NS8cuda_cub4core6detail5shmemE;
	add.s32 	%r579, %r578, %r577;
	mov.b32 	%r580, %f131;
	st.shared.v2.u32 	[%r579], {%r196, %r580};
$L__BB4_319:
	not.pred 	%p136, %p7;
	@%p136 bra 	$L__BB4_321;
	cvt.u32.u64 	%r581, %rd201;
	cvt.u32.u64 	%r582, %rd192;
	sub.s32 	%r583, %r582, %r581;
	shl.b32 	%r584, %r583, 3;
	mov.u32 	%r585, _ZN6thrust24THRUST_300001_SM_1000_NS8cuda_cub4core6detail5shmemE;
	add.s32 	%r586, %r585, %r584;
	mov.b32 	%r587, %f132;
	st.shared.v2.u32 	[%r586], {%r197, %r587};
$L__BB4_321:
	not.pred 	%p137, %p8;
	@%p137 bra 	$L__BB4_323;
	cvt.u32.u64 	%r588, %rd201;
	cvt.u32.u64 	%r589, %rd193;
	sub.s32 	%r590, %r589, %r588;
	shl.b32 	%r591, %r590, 3;
	mov.u32 	%r592, _ZN6thrust24THRUST_300001_SM_1000_NS8cuda_cub4core6detail5shmemE;
	add.s32 	%r593, %r592, %r591;
	mov.b32 	%r594, %f133;
	st.shared.v2.u32 	[%r593], {%r198, %r594};
$L__BB4_323:
	not.pred 	%p138, %p9;
	@%p138 bra 	$L__BB4_325;
	cvt.u32.u64 	%r595, %rd201;
	cvt.u32.u64 	%r596, %rd194;
	sub.s32 	%r597, %r596, %r595;
	shl.b32 	%r598, %r597, 3;
	mov.u32 	%r599, _ZN6thrust24THRUST_300001_SM_1000_NS8cuda_cub4core6detail5shmemE;
	add.s32 	%r600, %r599, %r598;
	mov.b32 	%r601, %f134;
	st.shared.v2.u32 	[%r600], {%r199, %r601};
$L__BB4_325:
	mad.lo.s32 	%r602, %r163, 9, 5;
	cvt.u64.u32 	%rd370, %r602;
	setp.ne.s64 	%p139, %rd7, %rd370;
	setp.eq.s32 	%p140, %r200, %r201;
	and.pred  	%p141, %p139, %p140;
	@%p141 bra 	$L__BB4_327;
	cvt.u32.u64 	%r603, %rd201;
	cvt.u32.u64 	%r604, %rd195;
	sub.s32 	%r605, %r604, %r603;
	shl.b32 	%r606, %r605, 3;
	mov.u32 	%r607, _ZN6thrust24THRUST_300001_SM_1000_NS8cuda_cub4core6detail5shmemE;
	add.s32 	%r608, %r607, %r606;
	mov.b32 	%r609, %f135;
	st.shared.v2.u32 	[%r608], {%r200, %r609};
$L__BB4_327:
	not.pred 	%p142, %p10;
	@%p142 bra 	$L__BB4_329;
	cvt.u32.u64 	%r610, %rd201;
	cvt.u32.u64 	%r611, %rd196;
	sub.s32 	%r612, %r611, %r610;
	shl.b32 	%r613, %r612, 3;
	mov.u32 	%r614, _ZN6thrust24THRUST_300001_SM_1000_NS8cuda_cub4core6detail5shmemE;
	add.s32 	%r615, %r614, %r613;
	mov.b32 	%r616, %f136;
	st.shared.v2.u32 	[%r615], {%r201, %r616};
$L__BB4_329:
	not.pred 	%p143, %p11;
	@%p143 bra 	$L__BB4_331;
	cvt.u32.u64 	%r617, %rd201;
	cvt.u32.u64 	%r618, %rd197;
	sub.s32 	%r619, %r618, %r617;
	shl.b32 	%r620, %r619, 3;
	mov.u32 	%r621, _ZN6thrust24THRUST_300001_SM_1000_NS8cuda_cub4core6detail5shmemE;
	add.s32 	%r622, %r621, %r620;
	mov.b32 	%r623, %f137;
	st.shared.v2.u32 	[%r622], {%r202, %r623};
$L__BB4_331:
	mad.lo.s32 	%r624, %r163, 9, 8;
	cvt.u64.u32 	%rd371, %r624;
	setp.ne.s64 	%p144, %rd7, %rd371;
	setp.eq.s32 	%p145, %r203, %r204;
	and.pred  	%p146, %p144, %p145;
	@%p146 bra 	$L__BB4_333;
	cvt.u32.u64 	%r625, %rd201;
	cvt.u32.u64 	%r626, %rd198;
	sub.s32 	%r627, %r626, %r625;
	shl.b32 	%r628, %r627, 3;
	mov.u32 	%r629, _ZN6thrust24THRUST_300001_SM_1000_NS8cuda_cub4core6detail5shmemE;
	add.s32 	%r630, %r629, %r628;
	mov.b32 	%r631, %f138;
	st.shared.v2.u32 	[%r630], {%r203, %r631};
$L__BB4_333:
	bar.sync 	0;
	cvt.u64.u32 	%rd843, %r163;
	setp.le.u64 	%p147, %rd199, %rd843;
	@%p147 bra 	$L__BB4_358;
	not.b64 	%rd372, %rd843;
	add.s64 	%rd203, %rd199, %rd372;
	shr.u64 	%rd373, %rd203, 8;
	add.s64 	%rd374, %rd373, 1;
	and.b64  	%rd839, %rd374, 3;
	and.b64  	%rd375, %rd203, 768;
	setp.eq.s64 	%p148, %rd375, 768;
	@%p148 bra 	$L__BB4_337;
	add.s64 	%rd376, %rd201, %rd843;
	shl.b64 	%rd377, %rd376, 2;
	add.s64 	%rd841, %rd5, %rd377;
	add.s64 	%rd840, %rd4, %rd377;
	shl.b32 	%r632, %r163, 3;
	mov.u32 	%r633, _ZN6thrust24THRUST_300001_SM_1000_NS8cuda_cub4core6detail5shmemE;
	add.s32 	%r1723, %r633, %r632;
	shl.b64 	%rd378, %rd839, 8;
	add.s64 	%rd843, %rd378, %rd843;
$L__BB4_336:
	.pragma "nounroll";
	ld.shared.v2.u32 	{%r634, %r635}, [%r1723];
	st.global.u32 	[%rd840], %r634;
	st.global.u32 	[%rd841], %r635;
	add.s64 	%rd841, %rd841, 1024;
	add.s64 	%rd840, %rd840, 1024;
	add.s32 	%r1723, %r1723, 2048;
	add.s64 	%rd839, %rd839, -1;
	setp.ne.s64 	%p149, %rd839, 0;
	@%p149 bra 	$L__BB4_336;
$L__BB4_337:
	setp.lt.u64 	%p150, %rd203, 768;
	@%p150 bra 	$L__BB4_358;
	mov.u32 	%r638, _ZN6thrust24THRUST_300001_SM_1000_NS8cuda_cub4core6detail5shmemE;
$L__BB4_339:
	cvt.u32.u64 	%r636, %rd843;
	add.s64 	%rd379, %rd843, %rd201;
	shl.b32 	%r637, %r636, 3;
	add.s32 	%r639, %r638, %r637;
	ld.shared.v2.u32 	{%r640, %r641}, [%r639];
	shl.b64 	%rd380, %rd379, 2;
	add.s64 	%rd381, %rd4, %rd380;
	st.global.u32 	[%rd381], %r640;
	add.s64 	%rd382, %rd5, %rd380;
	st.global.u32 	[%rd382], %r641;
	and.b64  	%rd383, %rd843, 4294967295;
	add.s64 	%rd384, %rd201, %rd383;
	ld.shared.v2.u32 	{%r642, %r643}, [%r639+2048];
	shl.b64 	%rd385, %rd384, 2;
	add.s64 	%rd386, %rd4, %rd385;
	st.global.u32 	[%rd386+1024], %r642;
	add.s64 	%rd387, %rd5, %rd385;
	st.global.u32 	[%rd387+1024], %r643;
	ld.shared.v2.u32 	{%r644, %r645}, [%r639+4096];
	st.global.u32 	[%rd386+2048], %r644;
	st.global.u32 	[%rd387+2048], %r645;
	ld.shared.v2.u32 	{%r646, %r647}, [%r639+6144];
	st.global.u32 	[%rd386+3072], %r646;
	st.global.u32 	[%rd387+3072], %r647;
	add.s64 	%rd388, %rd843, 1024;
	and.b64  	%rd843, %rd388, 4294967295;
	setp.gt.u64 	%p151, %rd199, %rd843;
	@%p151 bra 	$L__BB4_339;
	bra.uni 	$L__BB4_358;
$L__BB4_340:
	mul.lo.s32 	%r563, %r163, 9;
	cvt.u64.u32 	%rd339, %r563;
	setp.ne.s64 	%p117, %rd7, %rd339;
	setp.eq.s32 	%p118, %r1720, %r196;
	and.pred  	%p119, %p117, %p118;
	@%p119 bra 	$L__BB4_342;
	shl.b64 	%rd340, %rd837, 2;
	add.s64 	%rd341, %rd4, %rd340;
	st.global.u32 	[%rd341], %r1720;
	add.s64 	%rd342, %rd5, %rd340;
	st.global.f32 	[%rd342], %f510;
$L__BB4_342:
	not.pred 	%p120, %p6;
	@%p120 bra 	$L__BB4_344;
	shl.b64 	%rd343, %rd191, 2;
	add.s64 	%rd344, %rd4, %rd343;
	st.global.u32 	[%rd344], %r196;
	add.s64 	%rd345, %rd5, %rd343;
	st.global.f32 	[%rd345], %f131;
$L__BB4_344:
	not.pred 	%p121, %p7;
	@%p121 bra 	$L__BB4_346;
	shl.b64 	%rd346, %rd192, 2;
	add.s64 	%rd347, %rd4, %rd346;
	st.global.u32 	[%rd347], %r197;
	add.s64 	%rd348, %rd5, %rd346;
	st.global.f32 	[%rd348], %f132;
$L__BB4_346:
	not.pred 	%p122, %p8;
	@%p122 bra 	$L__BB4_348;
	shl.b64 	%rd349, %rd193, 2;
	add.s64 	%rd350, %rd4, %rd349;
	st.global.u32 	[%rd350], %r198;
	add.s64 	%rd351, %rd5, %rd349;
	st.global.f32 	[%rd351], %f133;
$L__BB4_348:
	not.pred 	%p123, %p9;
	@%p123 bra 	$L__BB4_350;
	shl.b64 	%rd352, %rd194, 2;
	add.s64 	%rd353, %rd4, %rd352;
	st.global.u32 	[%rd353], %r199;
	add.s64 	%rd354, %rd5, %rd352;
	st.global.f32 	[%rd354], %f134;
$L__BB4_350:
	mad.lo.s32 	%r564, %r163, 9, 5;
	cvt.u64.u32 	%rd355, %r564;
	setp.ne.s64 	%p124, %rd7, %rd355;
	setp.eq.s32 	%p125, %r200, %r201;
	and.pred  	%p126, %p124, %p125;
	@%p126 bra 	$L__BB4_352;
	shl.b64 	%rd356, %rd195, 2;
	add.s64 	%rd357, %rd4, %rd356;
	st.global.u32 	[%rd357], %r200;
	add.s64 	%rd358, %rd5, %rd356;
	st.global.f32 	[%rd358], %f135;
$L__BB4_352:
	not.pred 	%p127, %p10;
	@%p127 bra 	$L__BB4_354;
	shl.b64 	%rd359, %rd196, 2;
	add.s64 	%rd360, %rd4, %rd359;
	st.global.u32 	[%rd360], %r201;
	add.s64 	%rd361, %rd5, %rd359;
	st.global.f32 	[%rd361], %f136;
$L__BB4_354:
	not.pred 	%p128, %p11;
	@%p128 bra 	$L__BB4_356;
	shl.b64 	%rd362, %rd197, 2;
	add.s64 	%rd363, %rd4, %rd362;
	st.global.u32 	[%rd363], %r202;
	add.s64 	%rd364, %rd5, %rd362;
	st.global.f32 	[%rd364], %f137;
$L__BB4_356:
	mad.lo.s32 	%r565, %r163, 9, 8;
	cvt.u64.u32 	%rd365, %r565;
	setp.ne.s64 	%p129, %rd7, %rd365;
	setp.eq.s32 	%p130, %r203, %r204;
	and.pred  	%p131, %p129, %p130;
	@%p131 bra 	$L__BB4_358;
	shl.b64 	%rd366, %rd198, 2;
	add.s64 	%rd367, %rd4, %rd366;
	st.global.u32 	[%rd367], %r203;
	add.s64 	%rd368, %rd5, %rd366;
	st.global.f32 	[%rd368], %f138;
$L__BB4_358:
	setp.ne.s32 	%p152, %r163, 255;
	@%p152 bra 	$L__BB4_362;
	setp.ne.s64 	%p153, %rd7, 2304;
	@%p153 bra 	$L__BB4_361;
	shl.b64 	%rd389, %rd844, 2;
	add.s64 	%rd390, %rd4, %rd389;
	st.global.u32 	[%rd390], %r204;
	add.s64 	%rd391, %rd5, %rd389;
	st.global.f32 	[%rd391], %f139;
	add.s64 	%rd844, %rd844, 1;
$L__BB4_361:
	ld.param.u64 	%rd793, [_ZN6thrust24THRUST_300001_SM_1000_NS8cuda_cub4core6detail13_kernel_agentINS1_15__reduce_by_key16ReduceByKeyAgentINS0_6detail15normal_iteratorINS0_10device_ptrIiEEEENS8_INS9_IfEEEESB_SD_N4cuda3std3__48equal_toIiEENSG_4plusIfEEPllEEJSB_SD_SB_SD_SL_N3cub18CUB_300001_SM_100024ReduceByKeyScanTileStateIflLb1EEESI_SK_llEEEvDpT0__param_4];
	cvta.to.global.u64 	%rd392, %rd793;
	st.global.u64 	[%rd392], %rd844;
$L__BB4_362:
	ret;

}
	// .globl	_ZN3cub18CUB_300001_SM_10006detail11EmptyKernelIvEEvv
.visible .entry _ZN3cub18CUB_300001_SM_10006detail11EmptyKernelIvEEvv()
{


	ret;

}
	// .globl	_ZN3cub18CUB_300001_SM_10006detail8for_each13static_kernelINS2_12policy_hub_t12policy_500_tEmN6thrust24THRUST_300001_SM_1000_NS8cuda_cub20__uninitialized_fill7functorINS7_10device_ptrIfEEfEEEEvT0_T1_
.visible .entry _ZN3cub18CUB_300001_SM_10006detail8for_each13static_kernelINS2_12policy_hub_t12policy_500_tEmN6thrust24THRUST_300001_SM_1000_NS8cuda_cub20__uninitialized_fill7functorINS7_10device_ptrIfEEfEEEEvT0_T1_(
	.param .u64 _ZN3cub18CUB_300001_SM_10006detail8for_each13static_kernelINS2_12policy_hub_t12policy_500_tEmN6thrust24THRUST_300001_SM_1000_NS8cuda_cub20__uninitialized_fill7functorINS7_10device_ptrIfEEfEEEEvT0_T1__param_0,
	.param .align 8 .b8 _ZN3cub18CUB_300001_SM_10006detail8for_each13static_kernelINS2_12policy_hub_t12policy_500_tEmN6thrust24THRUST_300001_SM_1000_NS8cuda_cub20__uninitialized_fill7functorINS7_10device_ptrIfEEfEEEEvT0_T1__param_1[16]
)
.maxntid 256
{
	.reg .pred 	%p<4>;
	.reg .b16 	%rs<5>;
	.reg .b32 	%r<10>;
	.reg .b32 	%f<3>;
	.reg .b64 	%rd<16>;

	ld.param.f32 	%f2, [_ZN3cub18CUB_300001_SM_10006detail8for_each13static_kernelINS2_12policy_hub_t12policy_500_tEmN6thrust24THRUST_300001_SM_1000_NS8cuda_cub20__uninitialized_fill7functorINS7_10device_ptrIfEEfEEEEvT0_T1__param_1+8];
	ld.param.u64 	%rd4, [_ZN3cub18CUB_300001_SM_10006detail8for_each13static_kernelINS2_12policy_hub_t12policy_500_tEmN6thrust24THRUST_300001_SM_1000_NS8cuda_cub20__uninitialized_fill7functorINS7_10device_ptrIfEEfEEEEvT0_T1__param_1];
	ld.param.u64 	%rd5, [_ZN3cub18CUB_300001_SM_10006detail8for_each13static_kernelINS2_12policy_hub_t12policy_500_tEmN6thrust24THRUST_300001_SM_1000_NS8cuda_cub20__uninitialized_fill7functorINS7_10device_ptrIfEEfEEEEvT0_T1__param_0];
	mov.u32 	%r7, %ctaid.x;
	mul.wide.u32 	%rd1, %r7, 512;
	sub.s64 	%rd2, %rd5, %rd1;
	setp.lt.u64 	%p1, %rd2, 512;
	@%p1 bra 	$L__BB6_2;
	mov.u32 	%r9, %tid.x;
	cvta.to.global.u64 	%rd11, %rd4;
	cvt.u64.u32 	%rd12, %r9;
	add.s64 	%rd13, %rd1, %rd12;
	shl.b64 	%rd14, %rd13, 2;
	add.s64 	%rd15, %rd11, %rd14;
	st.global.f32 	[%rd15], %f2;
	st.global.f32 	[%rd15+1024], %f2;
	bra.uni 	$L__BB6_6;
$L__BB6_2:
	cvta.to.global.u64 	%rd6, %rd4;
	mov.u32 	%r1, %tid.x;
	cvt.u64.u32 	%rd7, %r1;
	setp.le.u64 	%p2, %rd2, %rd7;
	add.s64 	%rd8, %rd1, %rd7;
	shl.b64 	%rd9, %rd8, 2;
	add.s64 	%rd3, %rd6, %rd9;
	@%p2 bra 	$L__BB6_4;
	st.global.f32 	[%rd3], %f2;
$L__BB6_4:
	add.s32 	%r8, %r1, 256;
	cvt.u64.u32 	%rd10, %r8;
	setp.le.u64 	%p3, %rd2, %rd10;
	@%p3 bra 	$L__BB6_6;
	st.global.f32 	[%rd3+1024], %f2;
$L__BB6_6:
	ret;

}
	// .globl	_ZN3cub18CUB_300001_SM_10006detail8for_each13static_kernelINS2_12policy_hub_t12policy_500_tEmN6thrust24THRUST_300001_SM_1000_NS8cuda_cub20__uninitialized_fill7functorINS7_10device_ptrIiEEiEEEEvT0_T1_
.visible .entry _ZN3cub18CUB_300001_SM_10006detail8for_each13static_kernelINS2_12policy_hub_t12policy_500_tEmN6thrust24THRUST_300001_SM_1000_NS8cuda_cub20__uninitialized_fill7functorINS7_10device_ptrIiEEiEEEEvT0_T1_(
	.param .u64 _ZN3cub18CUB_300001_SM_10006detail8for_each13static_kernelINS2_12policy_hub_t12policy_500_tEmN6thrust24THRUST_300001_SM_1000_NS8cuda_cub20__uninitialized_fill7functorINS7_10device_ptrIiEEiEEEEvT0_T1__param_0,
	.param .align 8 .b8 _ZN3cub18CUB_300001_SM_10006detail8for_each13static_kernelINS2_12policy_hub_t12policy_500_tEmN6thrust24THRUST_300001_SM_1000_NS8cuda_cub20__uninitialized_fill7functorINS7_10device_ptrIiEEiEEEEvT0_T1__param_1[16]
)
.maxntid 256
{
	.reg .pred 	%p<4>;
	.reg .b16 	%rs<5>;
	.reg .b32 	%r<12>;
	.reg .b64 	%rd<16>;

	ld.param.u32 	%r3, [_ZN3cub18CUB_300001_SM_10006detail8for_each13static_kernelINS2_12policy_hub_t12policy_500_tEmN6thrust24THRUST_300001_SM_1000_NS8cuda_cub20__uninitialized_fill7functorINS7_10device_ptrIiEEiEEEEvT0_T1__param_1+8];
	ld.param.u64 	%rd4, [_ZN3cub18CUB_300001_SM_10006detail8for_each13static_kernelINS2_12policy_hub_t12policy_500_tEmN6thrust24THRUST_300001_SM_1000_NS8cuda_cub20__uninitialized_fill7functorINS7_10device_ptrIiEEiEEEEvT0_T1__param_1];
	ld.param.u64 	%rd5, [_ZN3cub18CUB_300001_SM_10006detail8for_each13static_kernelINS2_12policy_hub_t12policy_500_tEmN6thrust24THRUST_300001_SM_1000_NS8cuda_cub20__uninitialized_fill7functorINS7_10device_ptrIiEEiEEEEvT0_T1__param_0];
	mov.u32 	%r9, %ctaid.x;
	mul.wide.u32 	%rd1, %r9, 512;
	sub.s64 	%rd2, %rd5, %rd1;
	setp.lt.u64 	%p1, %rd2, 512;
	@%p1 bra 	$L__BB7_2;
	mov.u32 	%r11, %tid.x;
	cvta.to.global.u64 	%rd11, %rd4;
	cvt.u64.u32 	%rd12, %r11;
	add.s64 	%rd13, %rd1, %rd12;
	shl.b64 	%rd14, %rd13, 2;
	add.s64 	%rd15, %rd11, %rd14;
	st.global.u32 	[%rd15], %r3;
	st.global.u32 	[%rd15+1024], %r3;
	bra.uni 	$L__BB7_6;
$L__BB7_2:
	cvta.to.global.u64 	%rd6, %rd4;
	mov.u32 	%r2, %tid.x;
	cvt.u64.u32 	%rd7, %r2;
	setp.le.u64 	%p2, %rd2, %rd7;
	add.s64 	%rd8, %rd1, %rd7;
	shl.b64 	%rd9, %rd8, 2;
	add.s64 	%rd3, %rd6, %rd9;
	@%p2 bra 	$L__BB7_4;
	st.global.u32 	[%rd3], %r3;
$L__BB7_4:
	add.s32 	%r10, %r2, 256;
	cvt.u64.u32 	%rd10, %r10;
	setp.le.u64 	%p3, %rd2, %rd10;
	@%p3 bra 	$L__BB7_6;
	st.global.u32 	[%rd3+1024], %r3;
$L__BB7_6:
	ret;

}


// ===== COMPILED SASS (sm_100) =====

	.target	sm_100

	.elftype	@"ET_EXEC"


//--------------------- .note.nv.tkinfo           --------------------------
	.section	.note.nv.tkinfo,"",@"SHT_NOTE"
	.sectionflags	@"SHF_NOTE_NV_TKINFO"
	.tkinfo
        /*0018*/ 	.word	0x00000002
        /*0030*/ 	.string	""
        /*0030*/ 	.string	"ptxas"
        /*0030*/ 	.string	"Cuda compilation tools, release 13.0, V13.0.88"
        /*0030*/ 	.string	"Build cuda_13.0.r13.0/compiler.36424714_0"
        /*0030*/ 	.string	"-arch sm_100 -m 64 "



//--------------------- .note.nv.cuinfo           --------------------------
	.section	.note.nv.cuinfo,"",@"SHT_NOTE"
	.sectionflags	@"SHF_NOTE_NV_CUINFO"
        /*0018*/ 	.short	0x0002
        /*001a*/ 	.short	0x0064
        /*001c*/ 	.short	0x0082
	.zero		2


//--------------------- .nv.info                  --------------------------
	.section	.nv.info,"",@"SHT_CUDA_INFO"
	.align	4


	//----- nvinfo : EIATTR_REGCOUNT
	.align		4
        /*0000*/ 	.byte	0x04, 0x2f
        /*0002*/ 	.short	(.L_44 - .L_43)
	.align		4
.L_43:
        /*0004*/ 	.word	index@(_Z23reduce_by_key_kernel_v1PiS_PfiiS0_)
        /*0008*/ 	.word	0x0000000c


	//----- nvinfo : EIATTR_FRAME_SIZE
	.align		4
.L_44:
        /*000c*/ 	.byte	0x04, 0x11
        /*000e*/ 	.short	(.L_46 - .L_45)
	.align		4
.L_45:
        /*0010*/ 	.word	index@(_Z23reduce_by_key_kernel_v1PiS_PfiiS0_)
        /*0014*/ 	.word	0x00000000


	//----- nvinfo : EIATTR_REGCOUNT
	.align		4
.L_46:
        /*0018*/ 	.byte	0x04, 0x2f
        /*001a*/ 	.short	(.L_48 - .L_47)
	.align		4
.L_47:
        /*001c*/ 	.word	index@(_ZN6thrust24THRUST_300001_SM_1000_NS8cuda_cub4core6detail13_kernel_agentINS1_15__reduce_by_key9InitAgentIN3cub18CUB_300001_SM_100024ReduceByKeyScanTileStateIfiLb1EEEiPiEEJSA_iSB_EEEvDpT0_)
        /*0020*/ 	.word	0x0000000e


	//----- nvinfo : EIATTR_FRAME_SIZE
	.align		4
.L_48:
        /*0024*/ 	.byte	0x04, 0x11
        /*0026*/ 	.short	(.L_50 - .L_49)
	.align		4
.L_49:
        /*0028*/ 	.word	index@(_ZN6thrust24THRUST_300001_SM_1000_NS8cuda_cub4core6detail13_kernel_agentINS1_15__reduce_by_key9InitAgentIN3cub18CUB_300001_SM_100024ReduceByKeyScanTileStateIfiLb1EEEiPiEEJSA_iSB_EEEvDpT0_)
        /*002c*/ 	.word	0x00000000


	//----- nvinfo : EIATTR_REGCOUNT
	.align		4
.L_50:
        /*0030*/ 	.byte	0x04, 0x2f
        /*0032*/ 	.short	(.L_52 - .L_51)
	.align		4
.L_51:
        /*0034*/ 	.word	index@(_ZN6thrust24THRUST_300001_SM_1000_NS8cuda_cub4core6detail13_kernel_agentINS1_15__reduce_by_key16ReduceByKeyAgentINS0_6detail15normal_iteratorINS0_10device_ptrIiEEEENS8_INS9_IfEEEESB_SD_N4cuda3std3__48equal_toIiEENSG_4plusIfEEPiiEEJSB_SD_SB_SD_SL_N3cub18CUB_300001_SM_100024ReduceByKeyScanTileStateIfiLb1EEESI_SK_iiEEEvDpT0_)
        /*0038*/ 	.word	0x0000003c


	//----- nvinfo : EIATTR_FRAME_SIZE
	.align		4
.L_52:
        /*003c*/ 	.byte	0x04, 0x11
        /*003e*/ 	.short	(.L_54 - .L_53)
	.align		4
.L_53:
        /*0040*/ 	.word	index@(_ZN6thrust24THRUST_300001_SM_1000_NS8cuda_cub4core6detail13_kernel_agentINS1_15__reduce_by_key16ReduceByKeyAgentINS0_6detail15normal_iteratorINS0_10device_ptrIiEEEENS8_INS9_IfEEEESB_SD_N4cuda3std3__48equal_toIiEENSG_4plusIfEEPiiEEJSB_SD_SB_SD_SL_N3cub18CUB_300001_SM_100024ReduceByKeyScanTileStateIfiLb1EEESI_SK_iiEEEvDpT0_)
        /*0044*/ 	.word	0x00000000


	//----- nvinfo : EIATTR_REGCOUNT
	.align		4
.L_54:
        /*0048*/ 	.byte	0x04, 0x2f
        /*004a*/ 	.short	(.L_56 - .L_55)
	.align		4
.L_55:
        /*004c*/ 	.word	index@(_ZN6thrust24THRUST_300001_SM_1000_NS8cuda_cub4core6detail13_kernel_agentINS1_15__reduce_by_key9InitAgentIN3cub18CUB_300001_SM_100024ReduceByKeyScanTileStateIflLb1EEElPlEEJSA_lSB_EEEvDpT0_)
        /*0050*/ 	.word	0x0000000e


	//----- nvinfo : EIATTR_FRAME_SIZE
	.align		4
.L_56:
        /*0054*/ 	.byte	0x04, 0x11
        /*0056*/ 	.short	(.L_58 - .L_57)
	.align		4
.L_57:
        /*0058*/ 	.word	index@(_ZN6thrust24THRUST_300001_SM_1000_NS8cuda_cub4core6detail13_kernel_agentINS1_15__reduce_by_key9InitAgentIN3cub18CUB_300001_SM_100024ReduceByKeyScanTileStateIflLb1EEElPlEEJSA_lSB_EEEvDpT0_)
        /*005c*/ 	.word	0x00000000


	//----- nvinfo : EIATTR_REGCOUNT
	.align		4
.L_58:
        /*0060*/ 	.byte	0x04, 0x2f
        /*0062*/ 	.short	(.L_60 - .L_59)
	.align		4
.L_59:
        /*0064*/ 	.word	index@(_ZN6thrust24THRUST_300001_SM_1000_NS8cuda_cub4core6detail13_kernel_agentINS1_15__reduce_by_key16ReduceByKeyAgentINS0_6detail15normal_iteratorINS0_10device_ptrIiEEEENS8_INS9_IfEEEESB_SD_N4cuda3std3__48equal_toIiEENSG_4plusIfEEPllEEJSB_SD_SB_SD_SL_N3cub18CUB_300001_SM_100024ReduceByKeyScanTileStateIflLb1EEESI_SK_llEEEvDpT0_)
        /*0068*/ 	.word	0x00000039


	//----- nvinfo : EIATTR_FRAME_SIZE
	.align		4
.L_60:
        /*006c*/ 	.byte	0x04, 0x11
        /*006e*/ 	.short	(.L_62 - .L_61)
	.align		4
.L_61:
        /*0070*/ 	.word	index@(_ZN6thrust24THRUST_300001_SM_1000_NS8cuda_cub4core6detail13_kernel_agentINS1_15__reduce_by_key16ReduceByKeyAgentINS0_6detail15normal_iteratorINS0_10device_ptrIiEEEENS8_INS9_IfEEEESB_SD_N4cuda3std3__48equal_toIiEENSG_4plusIfEEPllEEJSB_SD_SB_SD_SL_N3cub18CUB_300001_SM_100024ReduceByKeyScanTileStateIflLb1EEESI_SK_llEEEvDpT0_)
        /*0074*/ 	.word	0x00000000


	//----- nvinfo : EIATTR_REGCOUNT
	.align		4
.L_62:
        /*0078*/ 	.byte	0x04, 0x2f
        /*007a*/ 	.short	(.L_64 - .L_63)
	.align		4
.L_63:
        /*007c*/ 	.word	index@(_ZN3cub18CUB_300001_SM_10006detail11EmptyKernelIvEEvv)
        /*0080*/ 	.word	0x00000004


	//----- nvinfo : EIATTR_FRAME_SIZE
	.align		4
.L_64:
        /*0084*/ 	.byte	0x04, 0x11
        /*0086*/ 	.short	(.L_66 - .L_65)
	.align		4
.L_65:
        /*0088*/ 	.word	index@(_ZN3cub18CUB_300001_SM_10006detail11EmptyKernelIvEEvv)
        /*008c*/ 	.word	0x00000000


	//----- nvinfo : EIATTR_REGCOUNT
	.align		4
.L_66:
        /*0090*/ 	.byte	0x04, 0x2f
        /*0092*/ 	.short	(.L_68 - .L_67)
	.align		4
.L_67:
        /*0094*/ 	.word	index@(_ZN3cub18CUB_300001_SM_10006detail8for_each13static_kernelINS2_12policy_hub_t12policy_500_tEmN6thrust24THRUST_300001_SM_1000_NS8cuda_cub20__uninitialized_fill7functorINS7_10device_ptrIfEEfEEEEvT0_T1_)
        /*0098*/ 	.word	0x00000008


	//----- nvinfo : EIATTR_FRAME_SIZE
	.align		4
.L_68:
        /*009c*/ 	.byte	0x04, 0x11
        /*009e*/ 	.short	(.L_70 - .L_69)
	.align		4
.L_69:
        /*00a0*/ 	.word	index@(_ZN3cub18CUB_300001_SM_10006detail8for_each13static_kernelINS2_12policy_hub_t12policy_500_tEmN6thrust24THRUST_300001_SM_1000_NS8cuda_cub20__uninitialized_fill7functorINS7_10device_ptrIfEEfEEEEvT0_T1_)
        /*00a4*/ 	.word	0x00000000


	//----- nvinfo : EIATTR_REGCOUNT
	.align		4
.L_70:
        /*00a8*/ 	.byte	0x04, 0x2f
        /*00aa*/ 	.short	(.L_72 - .L_71)
	.align		4
.L_71:
        /*00ac*/ 	.word	index@(_ZN3cub18CUB_300001_SM_10006detail8for_each13static_kernelINS2_12policy_hub_t12policy_500_tEmN6thrust24THRUST_300001_SM_1000_NS8cuda_cub20__uninitialized_fill7functorINS7_10device_ptrIiEEiEEEEvT0_T1_)
        /*00b0*/ 	.word	0x00000008


	//----- nvinfo : EIATTR_FRAME_SIZE
	.align		4
.L_72:
        /*00b4*/ 	.byte	0x04, 0x11
        /*00b6*/ 	.short	(.L_74 - .L_73)
	.align		4
.L_73:
        /*00b8*/ 	.word	index@(_ZN3cub18CUB_300001_SM_10006detail8for_each13static_kernelINS2_12policy_hub_t12policy_500_tEmN6thrust24THRUST_300001_SM_1000_NS8cuda_cub20__uninitialized_fill7functorINS7_10device_ptrIiEEiEEEEvT0_T1_)
        /*00bc*/ 	.word	0x00000000


	//----- nvinfo : EIATTR_MIN_STACK_SIZE
	.align		4
.L_74:
        /*00c0*/ 	.byte	0x04, 0x12
        /*00c2*/ 	.short	(.L_76 - .L_75)
	.align		4
.L_75:
        /*00c4*/ 	.word	index@(_ZN3cub18CUB_300001_SM_10006detail8for_each13static_kernelINS2_12policy_hub_t12policy_500_tEmN6thrust24THRUST_300001_SM_1000_NS8cuda_cub20__uninitialized_fill7functorINS7_10device_ptrIiEEiEEEEvT0_T1_)
        /*00c8*/ 	.word	0x00000000


	//----- nvinfo : EIATTR_MIN_STACK_SIZE
	.align		4
.L_76:
        /*00cc*/ 	.byte	0x04, 0x12
        /*00ce*/ 	.short	(.L_78 - .L_77)
	.align		4
.L_77:
        /*00d0*/ 	.word	index@(_ZN3cub18CUB_300001_SM_10006detail8for_each13static_kernelINS2_12policy_hub_t12policy_500_tEmN6thrust24THRUST_300001_SM_1000_NS8cuda_cub20__uninitialized_fill7functorINS7_10device_ptrIfEEfEEEEvT0_T1_)
        /*00d4*/ 	.word	0x00000000


	//----- nvinfo : EIATTR_MIN_STACK_SIZE
	.align		4
.L_78:
        /*00d8*/ 	.byte	0x04, 0x12
        /*00da*/ 	.short	(.L_80 - .L_79)
	.align		4
.L_79:
        /*00dc*/ 	.word	index@(_ZN3cub18CUB_300001_SM_10006detail11EmptyKernelIvEEvv)
        /*00e0*/ 	.word	0x00000000


	//----- nvinfo : EIATTR_MIN_STACK_SIZE
	.align		4
.L_80:
        /*00e4*/ 	.byte	0x04, 0x12
        /*00e6*/ 	.short	(.L_82 - .L_81)
	.align		4
.L_81:
        /*00e8*/ 	.word	index@(_ZN6thrust24THRUST_300001_SM_1000_NS8cuda_cub4core6detail13_kernel_agentINS1_15__reduce_by_key16ReduceByKeyAgentINS0_6detail15normal_iteratorINS0_10device_ptrIiEEEENS8_INS9_IfEEEESB_SD_N4cuda3std3__48equal_toIiEENSG_4plusIfEEPllEEJSB_SD_SB_SD_SL_N3cub18CUB_300001_SM_100024ReduceByKeyScanTileStateIflLb1EEESI_SK_llEEEvDpT0_)
        /*00ec*/ 	.word	0x00000000


	//----- nvinfo : EIATTR_MIN_STACK_SIZE
	.align		4
.L_82:
        /*00f0*/ 	.byte	0x04, 0x12
        /*00f2*/ 	.short	(.L_84 - .L_83)
	.align		4
.L_83:
        /*00f4*/ 	.word	index@(_ZN6thrust24THRUST_300001_SM_1000_NS8cuda_cub4core6detail13_kernel_agentINS1_15__reduce_by_key9InitAgentIN3cub18CUB_300001_SM_100024ReduceByKeyScanTileStateIflLb1EEElPlEEJSA_lSB_EEEvDpT0_)
        /*00f8*/ 	.word	0x00000000


	//----- nvinfo : EIATTR_MIN_STACK_SIZE
	.align		4
.L_84:
        /*00fc*/ 	.byte	0x04, 0x12
        /*00fe*/ 	.short	(.L_86 - .L_85)
	.align		4
.L_85:
        /*0100*/ 	.word	index@(_ZN6thrust24THRUST_300001_SM_1000_NS8cuda_cub4core6detail13_kernel_agentINS1_15__reduce_by_key16ReduceByKeyAgentINS0_6detail15normal_iteratorINS0_10device_ptrIiEEEENS8_INS9_IfEEEESB_SD_N4cuda3std3__48equal_toIiEENSG_4plusIfEEPiiEEJSB_SD_SB_SD_SL_N3cub18CUB_300001_SM_100024ReduceByKeyScanTileStateIfiLb1EEESI_SK_iiEEEvDpT0_)
        /*0104*/ 	.word	0x00000000


	//----- nvinfo : EIATTR_MIN_STACK_SIZE
	.align		4
.L_86:
        /*0108*/ 	.byte	0x04, 0x12
        /*010a*/ 	.short	(.L_88 - .L_87)
	.align		4
.L_87:
        /*010c*/ 	.word	index@(_ZN6thrust24THRUST_300001_SM_1000_NS8cuda_cub4core6detail13_kernel_agentINS1_15__reduce_by_key9InitAgentIN3cub18CUB_300001_SM_100024ReduceByKeyScanTileStateIfiLb1EEEiPiEEJSA_iSB_EEEvDpT0_)
        /*0110*/ 	.word	0x00000000


	//----- nvinfo : EIATTR_MIN_STACK_SIZE
	.align		4
.L_88:
        /*0114*/ 	.byte	0x04, 0x12
        /*0116*/ 	.short	(.L_90 - .L_89)
	.align		4
.L_89:
        /*0118*/ 	.word	index@(_Z23reduce_by_key_kernel_v1PiS_PfiiS0_)
        /*011c*/ 	.word	0x00000000
.L_90:


//--------------------- .nv.compat                --------------------------
	.section	.nv.compat,"",@"SHT_CUDA_COMPAT_INFO"
	.align	4
        /*0000*/ 	.byte	0x02, 0x09, 0x00, 0x00, 0x02, 0x02, 0x01, 0x00, 0x02, 0x05, 0x05, 0x00, 0x03, 0x07, 0x01, 0x01
        /*0010*/ 	.byte	0x02, 0x03, 0x00, 0x00, 0x02, 0x06, 0x01, 0x00, 0x04, 0x0b, 0x08, 0x00, 0x09, 0x00, 0x00, 0x00
        /*0020*/ 	.byte	0x00, 0x00, 0x00, 0x00


//--------------------- .nv.info._ZN3cub18CUB_300001_SM_10006detail8for_each13static_kernelINS2_12policy_hub_t12policy_500_tEmN6thrust24THRUST_300001_SM_1000_NS8cuda_cub20__uninitialized_fill7functorINS7_10device_ptrIiEEiEEEEvT0_T1_ --------------------------
	.section	.nv.info._ZN3cub18CUB_300001_SM_10006detail8for_each13static_kernelINS2_12policy_hub_t12policy_500_tEmN6thrust24THRUST_300001_SM_1000_NS8cuda_cub20__uninitialized_fill7functorINS7_10device_ptrIiEEiEEEEvT0_T1_,"",@"SHT_CUDA_INFO"
	.sectionflags	@""
	.align	4


	//----- nvinfo : EIATTR_CUDA_API_VERSION
	.align		4
        /*0000*/ 	.byte	0x04, 0x37
        /*0002*/ 	.short	(.L_92 - .L_91)
.L_91:
        /*0004*/ 	.word	0x00000082


	//----- nvinfo : EIATTR_KPARAM_INFO
	.align		4
.L_92:
        /*0008*/ 	.byte	0x04, 0x17
        /*000a*/ 	.short	(.L_94 - .L_93)
.L_93:
        /*000c*/ 	.word	0x00000000
        /*0010*/ 	.short	0x0001
        /*0012*/ 	.short	0x0008
        /*0014*/ 	.byte	0x00, 0xf0, 0x41, 0x00


	//----- nvinfo : EIATTR_KPARAM_INFO
	.align		4
.L_94:
        /*0018*/ 	.byte	0x04, 0x17
        /*001a*/ 	.short	(.L_96 - .L_95)
.L_95:
        /*001c*/ 	.word	0x00000000
        /*0020*/ 	.short	0x0000
        /*0022*/ 	.short	0x0000
        /*0024*/ 	.byte	0x00, 0xf0, 0x21, 0x00


	//----- nvinfo : EIATTR_SPARSE_MMA_MASK
	.align		4
.L_96:
        /*0028*/ 	.byte	0x03, 0x50
        /*002a*/ 	.short	0x0000


	//----- nvinfo : EIATTR_MAXREG_COUNT
	.align		4
        /*002c*/ 	.byte	0x03, 0x1b
        /*002e*/ 	.short	0x00ff


	//----- nvinfo : EIATTR_MERCURY_ISA_VERSION
	.align		4
        /*0030*/ 	.byte	0x03, 0x5f
        /*0032*/ 	.short	0x0101


	//----- nvinfo : EIATTR_VRC_CTA_INIT_COUNT
	.align		4
        /*0034*/ 	.byte	0x02, 0x4a
	.zero		1
	.zero		1


	//----- nvinfo : EIATTR_EXIT_INSTR_OFFSETS
	.align		4
        /*0038*/ 	.byte	0x04, 0x1c
        /*003a*/ 	.short	(.L_98 - .L_97)


	//   ....[0]....
.L_97:
        /*003c*/ 	.word	0x00000130


	//   ....[1]....
        /*0040*/ 	.word	0x00000230


	//   ....[2]....
        /*0044*/ 	.word	0x00000260


	//----- nvinfo : EIATTR_MAX_THREADS
	.align		4
.L_98:
        /*0048*/ 	.byte	0x04, 0x05
        /*004a*/ 	.short	(.L_100 - .L_99)
.L_99:
        /*004c*/ 	.word	0x00000100
        /*0050*/ 	.word	0x00000001
        /*0054*/ 	.word	0x00000001


	//----- nvinfo : EIATTR_CBANK_PARAM_SIZE
	.align		4
.L_100:
        /*0058*/ 	.byte	0x03, 0x19
        /*005a*/ 	.short	0x0018


	//----- nvinfo : EIATTR_PARAM_CBANK
	.align		4
        /*005c*/ 	.byte	0x04, 0x0a
        /*005e*/ 	.short	(.L_102 - .L_101)
	.align		4
.L_101:
        /*0060*/ 	.word	index@(.nv.constant0._ZN3cub18CUB_300001_SM_10006detail8for_each13static_kernelINS2_12policy_hub_t12policy_500_tEmN6thrust24THRUST_300001_SM_1000_NS8cuda_cub20__uninitialized_fill7functorINS7_10device_ptrIiEEiEEEEvT0_T1_)
        /*0064*/ 	.short	0x0380
        /*0066*/ 	.short	0x0018


	//----- nvinfo : EIATTR_SW_WAR
	.align		4
.L_102:
        /*0068*/ 	.byte	0x04, 0x36
        /*006a*/ 	.short	(.L_104 - .L_103)
.L_103:
        /*006c*/ 	.word	0x00000008
.L_104:


//--------------------- .nv.info._ZN3cub18CUB_300001_SM_10006detail8for_each13static_kernelINS2_12policy_hub_t12policy_500_tEmN6thrust24THRUST_300001_SM_1000_NS8cuda_cub20__uninitialized_fill7functorINS7_10device_ptrIfEEfEEEEvT0_T1_ --------------------------
	.section	.nv.info._ZN3cub18CUB_300001_SM_10006detail8for_each13static_kernelINS2_12policy_hub_t12policy_500_tEmN6thrust24THRUST_300001_SM_1000_NS8cuda_cub20__uninitialized_fill7functorINS7_10device_ptrIfEEfEEEEvT0_T1_,"",@"SHT_CUDA_INFO"
	.sectionflags	@""
	.align	4


	//----- nvinfo : EIATTR_CUDA_API_VERSION
	.align		4
        /*0000*/ 	.byte	0x04, 0x37
        /*0002*/ 	.short	(.L_106 - .L_105)
.L_105:
        /*0004*/ 	.word	0x00000082


	//----- nvinfo : EIATTR_KPARAM_INFO
	.align		4
.L_106:
        /*0008*/ 	.byte	0x04, 0x17
        /*000a*/ 	.short	(.L_108 - .L_107)
.L_107:
        /*000c*/ 	.word	0x00000000
        /*0010*/ 	.short	0x0001
        /*0012*/ 	.short	0x0008
        /*0014*/ 	.byte	0x00, 0xf0, 0x41, 0x00


	//----- nvinfo : EIATTR_KPARAM_INFO
	.align		4
.L_108:
        /*0018*/ 	.byte	0x04, 0x17
        /*001a*/ 	.short	(.L_110 - .L_109)
.L_109:
        /*001c*/ 	.word	0x00000000
        /*0020*/ 	.short	0x0000
        /*0022*/ 	.short	0x0000
        /*0024*/ 	.byte	0x00, 0xf0, 0x21, 0x00


	//----- nvinfo : EIATTR_SPARSE_MMA_MASK
	.align		4
.L_110:
        /*0028*/ 	.byte	0x03, 0x50
        /*002a*/ 	.short	0x0000


	//----- nvinfo : EIATTR_MAXREG_COUNT
	.align		4
        /*002c*/ 	.byte	0x03, 0x1b
        /*002e*/ 	.short	0x00ff


	//----- nvinfo : EIATTR_MERCURY_ISA_VERSION
	.align		4
        /*0030*/ 	.byte	0x03, 0x5f
        /*0032*/ 	.short	0x0101


	//----- nvinfo : EIATTR_VRC_CTA_INIT_COUNT
	.align		4
        /*0034*/ 	.byte	0x02, 0x4a
	.zero		1
	.zero		1


	//----- nvinfo : EIATTR_EXIT_INSTR_OFFSETS
	.align		4
        /*0038*/ 	.byte	0x04, 0x1c
        /*003a*/ 	.short	(.L_112 - .L_111)


	//   ....[0]....
.L_111:
        /*003c*/ 	.word	0x00000130


	//   ....[1]....
        /*0040*/ 	.word	0x00000230


	//   ....[2]....
        /*0044*/ 	.word	0x00000260


	//----- nvinfo : EIATTR_MAX_THREADS
	.align		4
.L_112:
        /*0048*/ 	.byte	0x04, 0x05
        /*004a*/ 	.short	(.L_114 - .L_113)
.L_113:
        /*004c*/ 	.word	0x00000100
        /*0050*/ 	.word	0x00000001
        /*0054*/ 	.word	0x00000001


	//----- nvinfo : EIATTR_CBANK_PARAM_SIZE
	.align		4
.L_114:
        /*0058*/ 	.byte	0x03, 0x19
        /*005a*/ 	.short	0x0018


	//----- nvinfo : EIATTR_PARAM_CBANK
	.align		4
        /*005c*/ 	.byte	0x04, 0x0a
        /*005e*/ 	.short	(.L_116 - .L_115)
	.align		4
.L_115:
        /*0060*/ 	.word	index@(.nv.constant0._ZN3cub18CUB_300001_SM_10006detail8for_each13static_kernelINS2_12policy_hub_t12policy_500_tEmN6thrust24THRUST_300001_SM_1000_NS8cuda_cub20__uninitialized_fill7functorINS7_10device_ptrIfEEfEEEEvT0_T1_)
        /*0064*/ 	.short	0x0380
        /*0066*/ 	.short	0x0018


	//----- nvinfo : EIATTR_SW_WAR
	.align		4
.L_116:
        /*0068*/ 	.byte	0x04, 0x36
        /*006a*/ 	.short	(.L_118 - .L_117)
.L_117:
        /*006c*/ 	.word	0x00000008
.L_118:


//--------------------- .nv.info._ZN3cub18CUB_300001_SM_10006detail11EmptyKernelIvEEvv --------------------------
	.section	.nv.info._ZN3cub18CUB_300001_SM_10006detail11EmptyKernelIvEEvv,"",@"SHT_CUDA_INFO"
	.sectionflags	@""
	.align	4


	//----- nvinfo : EIATTR_CUDA_API_VERSION
	.align		4
        /*0000*/ 	.byte	0x04, 0x37
        /*0002*/ 	.short	(.L_120 - .L_119)
.L_119:
        /*0004*/ 	.word	0x00000082


	//----- nvinfo : EIATTR_SPARSE_MMA_MASK
	.align		4
.L_120:
        /*0008*/ 	.byte	0x03, 0x50
        /*000a*/ 	.short	0x0000


	//----- nvinfo : EIATTR_MAXREG_COUNT
	.align		4
        /*000c*/ 	.byte	0x03, 0x1b
        /*000e*/ 	.short	0x00ff


	//----- nvinfo : EIATTR_MERCURY_ISA_VERSION
	.align		4
        /*0010*/ 	.byte	0x03, 0x5f
        /*0012*/ 	.short	0x0101


	//----- nvinfo : EIATTR_VRC_CTA_INIT_COUNT
	.align		4
        /*0014*/ 	.byte	0x02, 0x4a
	.zero		1
	.zero		1


	//----- nvinfo : EIATTR_EXIT_INSTR_OFFSETS
	.align		4
        /*0018*/ 	.byte	0x04, 0x1c
        /*001a*/ 	.short	(.L_122 - .L_121)


	//   ....[0]....
.L_121:
        /*001c*/ 	.word	0x00000010


	//----- nvinfo : EIATTR_SW_WAR
	.align		4
.L_122:
        /*0020*/ 	.byte	0x04, 0x36
        /*0022*/ 	.short	(.L_124 - .L_123)
.L_123:
        /*0024*/ 	.word	0x00000008
.L_124:


//--------------------- .nv.info._ZN6thrust24THRUST_300001_SM_1000_NS8cuda_cub4core6detail13_kernel_agentINS1_15__reduce_by_key16ReduceByKeyAgentINS0_6detail15normal_iteratorINS0_10device_ptrIiEEEENS8_INS9_IfEEEESB_SD_N4cuda3std3__48equal_toIiEENSG_4plusIfEEPllEEJSB_SD_SB_SD_SL_N3cub18CUB_300001_SM_100024ReduceByKeyScanTileStateIflLb1EEESI_SK_llEEEvDpT0_ --------------------------
	.section	.nv.info._ZN6thrust24THRUST_300001_SM_1000_NS8cuda_cub4core6detail13_kernel_agentINS1_15__reduce_by_key16ReduceByKeyAgentINS0_6detail15normal_iteratorINS0_10device_ptrIiEEEENS8_INS9_IfEEEESB_SD_N4cuda3std3__48equal_toIiEENSG_4plusIfEEPllEEJSB_SD_SB_SD_SL_N3cub18CUB_300001_SM_100024ReduceByKeyScanTileStateIflLb1EEESI_SK_llEEEvDpT0_,"",@"SHT_CUDA_INFO"
	.sectionflags	@""
	.align	4


	//----- nvinfo : EIATTR_CUDA_API_VERSION
	.align		4
        /*0000*/ 	.byte	0x04, 0x37
        /*0002*/ 	.short	(.L_126 - .L_125)
.L_125:
        /*0004*/ 	.word	0x00000082


	//----- nvinfo : EIATTR_KPARAM_INFO
	.align		4
.L_126:
        /*0008*/ 	.byte	0x04, 0x17
        /*000a*/ 	.short	(.L_128 - .L_127)
.L_127:
        /*000c*/ 	.word	0x00000000
        /*0010*/ 	.short	0x0009
        /*0012*/ 	.short	0x0040
        /*0014*/ 	.byte	0x00, 0xf0, 0x21, 0x00


	//----- nvinfo : EIATTR_KPARAM_INFO
	.align		4
.L_128:
        /*0018*/ 	.byte	0x04, 0x17
        /*001a*/ 	.short	(.L_130 - .L_129)
.L_129:
        /*001c*/ 	.word	0x00000000
        /*0020*/ 	.short	0x0008
        /*0022*/ 	.short	0x0038
        /*0024*/ 	.byte	0x00, 0xf0, 0x21, 0x00


	//----- nvinfo : EIATTR_KPARAM_INFO
	.align		4
.L_130:
        /*0028*/ 	.byte	0x04, 0x17
        /*002a*/ 	.short	(.L_132 - .L_131)
.L_131:
        /*002c*/ 	.word	0x00000000
        /*0030*/ 	.short	0x0007
        /*0032*/ 	.short	0x0031
        /*0034*/ 	.byte	0x00, 0xf0, 0x05, 0x00


	//----- nvinfo : EIATTR_KPARAM_INFO
	.align		4
.L_132:
        /*0038*/ 	.byte	0x04, 0x17
        /*003a*/ 	.short	(.L_134 - .L_133)
.L_133:
        /*003c*/ 	.word	0x00000000
        /*0040*/ 	.short	0x0006
        /*0042*/ 	.short	0x0030
        /*0044*/ 	.byte	0x00, 0xf0, 0x05, 0x00


	//----- nvinfo : EIATTR_KPARAM_INFO
	.align		4
.L_134:
        /*0048*/ 	.byte	0x04, 0x17
        /*004a*/ 	.short	(.L_136 - .L_135)
.L_135:
        /*004c*/ 	.word	0x00000000
        /*0050*/ 	.short	0x0005
        /*0052*/ 	.short	0x0028
        /*0054*/ 	.byte	0x00, 0xf0, 0x21, 0x00


	//----- nvinfo : EIATTR_KPARAM_INFO
	.align		4
.L_136:
        /*0058*/ 	.byte	0x04, 0x17
        /*005a*/ 	.short	(.L_138 - .L_137)
.L_137:
        /*005c*/ 	.word	0x00000000
        /*0060*/ 	.short	0x0004
        /*0062*/ 	.short	0x0020
        /*0064*/ 	.byte	0x00, 0xf5, 0x21, 0x00


	//----- nvinfo : EIATTR_KPARAM_INFO
	.align		4
.L_138:
        /*0068*/ 	.byte	0x04, 0x17
        /*006a*/ 	.short	(.L_140 - .L_139)
.L_139:
        /*006c*/ 	.word	0x00000000
        /*0070*/ 	.short	0x0003
        /*0072*/ 	.short	0x0018
        /*0074*/ 	.byte	0x00, 0xf0, 0x21, 0x00


	//----- nvinfo : EIATTR_KPARAM_INFO
	.align		4
.L_140:
        /*0078*/ 	.byte	0x04, 0x17
        /*007a*/ 	.short	(.L_142 - .L_141)
.L_141:
        /*007c*/ 	.word	0x00000000
        /*0080*/ 	.short	0x0002
        /*0082*/ 	.short	0x0010
        /*0084*/ 	.byte	0x00, 0xf0, 0x21, 0x00


	//----- nvinfo : EIATTR_KPARAM_INFO
	.align		4
.L_142:
        /*0088*/ 	.byte	0x04, 0x17
        /*008a*/ 	.short	(.L_144 - .L_143)
.L_143:
        /*008c*/ 	.word	0x00000000
        /*0090*/ 	.short	0x0001
        /*0092*/ 	.short	0x0008
        /*0094*/ 	.byte	0x00, 0xf0, 0x21, 0x00


	//----- nvinfo : EIATTR_KPARAM_INFO
	.align		4
.L_144:
        /*0098*/ 	.byte	0x04, 0x17
        /*009a*/ 	.short	(.L_146 - .L_145)
.L_145:
        /*009c*/ 	.word	0x00000000
        /*00a0*/ 	.short	0x0000
        /*00a2*/ 	.short	0x0000
        /*00a4*/ 	.byte	0x00, 0xf0, 0x21, 0x00


	//----- nvinfo : EIATTR_SPARSE_MMA_MASK
	.align		4
.L_146:
        /*00a8*/ 	.byte	0x03, 0x50
        /*00aa*/ 	.short	0x0000


	//----- nvinfo : EIATTR_MAXREG_COUNT
	.align		4
        /*00ac*/ 	.byte	0x03, 0x1b
        /*00ae*/ 	.short	0x00ff


	//----- nvinfo : EIATTR_NUM_BARRIERS
	.align		4
        /*00b0*/ 	.byte	0x02, 0x4c
        /*00b2*/ 	.byte	0x01
	.zero		1


	//----- nvinfo : EIATTR_MERCURY_ISA_VERSION
	.align		4
        /*00b4*/ 	.byte	0x03, 0x5f
        /*00b6*/ 	.short	0x0101


	//----- nvinfo : EIATTR_COOP_GROUP_MASK_REGIDS
	.align		4
        /*00b8*/ 	.byte	0x04, 0x29
        /*00ba*/ 	.short	(.L_148 - .L_147)


	//   ....[0]....
.L_147:
        /*00bc*/ 	.word	0xffffffff


	//   ....[1]....
        /*00c0*/ 	.word	0xffffffff


	//   ....[2]....
        /*00c4*/ 	.word	0xffffffff


	//   ....[3]....
        /*00c8*/ 	.word	0xffffffff


	//   ....[4]....
        /*00cc*/ 	.word	0xffffffff


	//   ....[5]....
        /*00d0*/ 	.word	0xffffffff


	//   ....[6]....
        /*00d4*/ 	.word	0xffffffff


	//   ....[7]....
        /*00d8*/ 	.word	0xffffffff


	//   ....[8]....
        /*00dc*/ 	.word	0xffffffff


	//   ....[9]....
        /*00e0*/ 	.word	0xffffffff


	//   ....[10]....
        /*00e4*/ 	.word	0xffffffff


	//   ....[11]....
        /*00e8*/ 	.word	0xffffffff


	//   ....[12]....
        /*00ec*/ 	.word	0xffffffff


	//   ....[13]....
        /*00f0*/ 	.word	0xffffffff


	//   ....[14]....
        /*00f4*/ 	.word	0xffffffff


	//   ....[15]....
        /*00f8*/ 	.word	0xffffffff


	//   ....[16]....
        /*00fc*/ 	.word	0xffffffff


	//   ....[17]....
        /*0100*/ 	.word	0xffffffff


	//   ....[18]....
        /*0104*/ 	.word	0xffffffff


	//   ....[19]....
        /*0108*/ 	.word	0xffffffff


	//   ....[20]....
        /*010c*/ 	.word	0xffffffff


	//   ....[21]....
        /*0110*/ 	.word	0xffffffff


	//   ....[22]....
        /*0114*/ 	.word	0xffffffff


	//   ....[23]....
        /*0118*/ 	.word	0xffffffff


	//   ....[24]....
        /*011c*/ 	.word	0xffffffff


	//   ....[25]....
        /*0120*/ 	.word	0xffffffff


	//   ....[26]....
        /*0124*/ 	.word	0xffffffff


	//   ....[27]....
        /*0128*/ 	.word	0xffffffff


	//   ....[28]....
        /*012c*/ 	.word	0xffffffff


	//   ....[29]....
        /*0130*/ 	.word	0xffffffff


	//   ....[30]....
        /*0134*/ 	.word	0xffffffff


	//   ....[31]....
        /*0138*/ 	.word	0xffffffff


	//   ....[32]....
        /*013c*/ 	.word	0xffffffff


	//   ....[33]....
        /*0140*/ 	.word	0xffffffff


	//   ....[34]....
        /*0144*/ 	.word	0xffffffff


	//   ....[35]....
        /*0148*/ 	.word	0xffffffff


	//   ....[36]....
        /*014c*/ 	.word	0xffffffff


	//   ....[37]....
        /*0150*/ 	.word	0xffffffff


	//   ....[38]....
        /*0154*/ 	.word	0xffffffff


	//   ....[39]....
        /*0158*/ 	.word	0xffffffff


	//   ....[40]....
        /*015c*/ 	.word	0xffffffff


	//   ....[41]....
        /*0160*/ 	.word	0xffffffff


	//   ....[42]....
        /*0164*/ 	.word	0xffffffff


	//   ....[43]....
        /*0168*/ 	.word	0xffffffff


	//   ....[44]....
        /*016c*/ 	.word	0xffffffff


	//   ....[45]....
        /*0170*/ 	.word	0xffffffff


	//   ....[46]....
        /*0174*/ 	.word	0xffffffff


	//   ....[47]....
        /*0178*/ 	.word	0xffffffff


	//   ....[48]....
        /*017c*/ 	.word	0xffffffff


	//   ....[49]....
        /*0180*/ 	.word	0xffffffff


	//   ....[50]....
        /*0184*/ 	.word	0xffffffff


	//   ....[51]....
        /*0188*/ 	.word	0xffffffff


	//   ....[52]....
        /*018c*/ 	.word	0xffffffff


	//   ....[53]....
        /*0190*/ 	.word	0xffffffff


	//   ....[54]....
        /*0194*/ 	.word	0xffffffff


	//   ....[55]....
        /*0198*/ 	.word	0xffffffff


	//   ....[56]....
        /*019c*/ 	.word	0xffffffff


	//   ....[57]....
        /*01a0*/ 	.word	0xffffffff


	//   ....[58]....
        /*01a4*/ 	.word	0xffffffff


	//   ....[59]....
        /*01a8*/ 	.word	0xffffffff


	//   ....[60]....
        /*01ac*/ 	.word	0xffffffff


	//   ....[61]....
        /*01b0*/ 	.word	0xffffffff


	//   ....[62]....
        /*01b4*/ 	.word	0xffffffff


	//   ....[63]....
        /*01b8*/ 	.word	0xffffffff


	//   ....[64]....
        /*01bc*/ 	.word	0xffffffff


	//   ....[65]....
        /*01c0*/ 	.word	0xffffffff


	//   ....[66]....
        /*01c4*/ 	.word	0xffffffff


	//   ....[67]....
        /*01c8*/ 	.word	0xffffffff


	//   ....[68]....
        /*01cc*/ 	.word	0xffffffff


	//   ....[69]....
        /*01d0*/ 	.word	0xffffffff


	//   ....[70]....
        /*01d4*/ 	.word	0xffffffff


	//   ....[71]....
        /*01d8*/ 	.word	0xffffffff


	//   ....[72]....
        /*01dc*/ 	.word	0xffffffff


	//   ....[73]....
        /*01e0*/ 	.word	0xffffffff


	//   ....[74]....
        /*01e4*/ 	.word	0xffffffff


	//   ....[75]....
        /*01e8*/ 	.word	0xffffffff


	//   ....[76]....
        /*01ec*/ 	.word	0xffffffff


	//   ....[77]....
        /*01f0*/ 	.word	0xffffffff


	//   ....[78]....
        /*01f4*/ 	.word	0xffffffff


	//   ....[79]....
        /*01f8*/ 	.word	0xffffffff


	//   ....[80]....
        /*01fc*/ 	.word	0xffffffff


	//   ....[81]....
        /*0200*/ 	.word	0xffffffff


	//   ....[82]....
        /*0204*/ 	.word	0xffffffff


	//   ....[83]....
        /*0208*/ 	.word	0xffffffff


	//   ....[84]....
        /*020c*/ 	.word	0xffffffff


	//   ....[85]....
        /*0210*/ 	.word	0xffffffff


	//   ....[86]....
        /*0214*/ 	.word	0xffffffff


	//   ....[87]....
        /*0218*/ 	.word	0xffffffff


	//   ....[88]....
        /*021c*/ 	.word	0xffffffff


	//   ....[89]....
        /*0220*/ 	.word	0xffffffff


	//   ....[90]....
        /*0224*/ 	.word	0xffffffff


	//   ....[91]....
        /*0228*/ 	.word	0xffffffff


	//   ....[92]....
        /*022c*/ 	.word	0xffffffff


	//   ....[93]....
        /*0230*/ 	.word	0xffffffff


	//   ....[94]....
        /*0234*/ 	.word	0xffffffff


	//   ....[95]....
        /*0238*/ 	.word	0xffffffff


	//   ....[96]....
        /*023c*/ 	.word	0xffffffff


	//   ....[97]....
        /*0240*/ 	.word	0xffffffff


	//   ....[98]....
        /*0244*/ 	.word	0xffffffff


	//   ....[99]....
        /*0248*/ 	.word	0xffffffff


	//   ....[100]....
        /*024c*/ 	.word	0xffffffff


	//   ....[101]....
        /*0250*/ 	.word	0xffffffff


	//   ....[102]....
        /*0254*/ 	.word	0xffffffff


	//   ....[103]....
        /*0258*/ 	.word	0xffffffff


	//   ....[104]....
        /*025c*/ 	.word	0xffffffff


	//   ....[105]....
        /*0260*/ 	.word	0xffffffff


	//   ....[106]....
        /*0264*/ 	.word	0xffffffff


	//   ....[107]....
        /*0268*/ 	.word	0xffffffff


	//   ....[108]....
        /*026c*/ 	.word	0xffffffff


	//   ....[109]....
        /*0270*/ 	.word	0xffffffff


	//   ....[110]....
        /*0274*/ 	.word	0xffffffff


	//   ....[111]....
        /*0278*/ 	.word	0xffffffff


	//   ....[112]....
        /*027c*/ 	.word	0xffffffff


	//   ....[113]....
        /*0280*/ 	.word	0xffffffff


	//   ....[114]....
        /*0284*/ 	.word	0xffffffff


	//   ....[115]....
        /*0288*/ 	.word	0xffffffff


	//   ....[116]....
        /*028c*/ 	.word	0xffffffff


	//   ....[117]....
        /*0290*/ 	.word	0xffffffff


	//   ....[118]....
        /*0294*/ 	.word	0xffffffff


	//   ....[119]....
        /*0298*/ 	.word	0xffffffff


	//   ....[120]....
        /*029c*/ 	.word	0xffffffff


	//   ....[121]....
        /*02a0*/ 	.word	0xffffffff


	//   ....[122]....
        /*02a4*/ 	.word	0xffffffff


	//   ....[123]....
        /*02a8*/ 	.word	0xffffffff


	//   ....[124]....
        /*02ac*/ 	.word	0xffffffff


	//   ....[125]....
        /*02b0*/ 	.word	0xffffffff


	//   ....[126]....
        /*02b4*/ 	.word	0xffffffff


	//   ....[127]....
        /*02b8*/ 	.word	0xffffffff


	//   ....[128]....
        /*02bc*/ 	.word	0xffffffff


	//   ....[129]....
        /*02c0*/ 	.word	0xffffffff


	//   ....[130]....
        /*02c4*/ 	.word	0xffffffff


	//   ....[131]....
        /*02c8*/ 	.word	0xffffffff


	//   ....[132]....
        /*02cc*/ 	.word	0xffffffff


	//   ....[133]....
        /*02d0*/ 	.word	0xffffffff


	//   ....[134]....
        /*02d4*/ 	.word	0xffffffff


	//   ....[135]....
        /*02d8*/ 	.word	0xffffffff


	//   ....[136]....
        /*02dc*/ 	.word	0xffffffff


	//   ....[137]....
        /*02e0*/ 	.word	0xffffffff


	//   ....[138]....
        /*02e4*/ 	.word	0xffffffff


	//   ....[139]....
        /*02e8*/ 	.word	0xffffffff


	//   ....[140]....
        /*02ec*/ 	.word	0xffffffff


	//   ....[141]....
        /*02f0*/ 	.word	0xffffffff


	//   ....[142]....
        /*02f4*/ 	.word	0xffffffff


	//   ....[143]....
        /*02f8*/ 	.word	0xffffffff


	//   ....[144]....
        /*02fc*/ 	.word	0xffffffff


	//   ....[145]....
        /*0300*/ 	.word	0xffffffff


	//   ....[146]....
        /*0304*/ 	.word	0xffffffff


	//   ....[147]....
        /*0308*/ 	.word	0xffffffff


	//   ....[148]....
        /*030c*/ 	.word	0xffffffff


	//   ....[149]....
        /*0310*/ 	.word	0xffffffff


	//   ....[150]....
        /*0314*/ 	.word	0xffffffff


	//   ....[151]....
        /*0318*/ 	.word	0xffffffff


	//   ....[152]....
        /*031c*/ 	.word	0x05000002


	//   ....[153]....
        /*0320*/ 	.word	0x05000002


	//   ....[154]....
        /*0324*/ 	.word	0x05000002


	//   ....[155]....
        /*0328*/ 	.word	0x05000002


	//   ....[156]....
        /*032c*/ 	.word	0x05000002


	//   ....[157]....
        /*0330*/ 	.word	0x05000002


	//   ....[158]....
        /*0334*/ 	.word	0x05000002


	//   ....[159]....
        /*0338*/ 	.word	0x05000002


	//   ....[160]....
        /*033c*/ 	.word	0x05000002


	//   ....[161]....
        /*0340*/ 	.word	0x05000002


	//   ....[162]....
        /*0344*/ 	.word	0x05000002


	//   ....[163]....
        /*0348*/ 	.word	0x05000002


	//   ....[164]....
        /*034c*/ 	.word	0x05000002


	//   ....[165]....
        /*0350*/ 	.word	0x05000002


	//   ....[166]....
        /*0354*/ 	.word	0x05000002


	//   ....[167]....
        /*0358*/ 	.word	0x05000002


	//   ....[168]....
        /*035c*/ 	.word	0x05000002


	//   ....[169]....
        /*0360*/ 	.word	0x05000002


	//   ....[170]....
        /*0364*/ 	.word	0x05000002


	//   ....[171]....
        /*0368*/ 	.word	0x05000002


	//   ....[172]....
        /*036c*/ 	.word	0x05000002


	//   ....[173]....
        /*0370*/ 	.word	0x05000002


	//   ....[174]....
        /*0374*/ 	.word	0x05000002


	//   ....[175]....
        /*0378*/ 	.word	0x05000002


	//   ....[176]....
        /*037c*/ 	.word	0x05000002


	//   ....[177]....
        /*0380*/ 	.word	0x05000002


	//   ....[178]....
        /*0384*/ 	.word	0x05000002


	//   ....[179]....
        /*0388*/ 	.word	0x05000002


	//   ....[180]....
        /*038c*/ 	.word	0x05000002


	//   ....[181]....
        /*0390*/ 	.word	0x05000002


	//   ....[182]....
        /*0394*/ 	.word	0x05000002


	//   ....[183]....
        /*0398*/ 	.word	0x05000002


	//   ....[184]....
        /*039c*/ 	.word	0x05000002


	//   ....[185]....
        /*03a0*/ 	.word	0x05000002


	//   ....[186]....
        /*03a4*/ 	.word	0x05000002


	//   ....[187]....
        /*03a8*/ 	.word	0x05000002


	//   ....[188]....
        /*03ac*/ 	.word	0x05000002


	//   ....[189]....
        /*03b0*/ 	.word	0x05000002


	//   ....[190]....
        /*03b4*/ 	.word	0x05000002


	//   ....[191]....
        /*03b8*/ 	.word	0x05000002


	//   ....[192]....
        /*03bc*/ 	.word	0x05000002


	//   ....[193]....
        /*03c0*/ 	.word	0x05000002


	//   ....[194]....
        /*03c4*/ 	.word	0x05000002


	//   ....[195]....
        /*03c8*/ 	.word	0x05000002


	//   ....[196]....
        /*03cc*/ 	.word	0x05000002


	//   ....[197]....
        /*03d0*/ 	.word	0x05000002


	//   ....[198]....
        /*03d4*/ 	.word	0x05000002


	//   ....[199]....
        /*03d8*/ 	.word	0x05000002


	//   ....[200]....
        /*03dc*/ 	.word	0x05000002


	//   ....[201]....
        /*03e0*/ 	.word	0x05000002


	//   ....[202]....
        /*03e4*/ 	.word	0x05000002


	//   ....[203]....
        /*03e8*/ 	.word	0x05000002


	//   ....[204]....
        /*03ec*/ 	.word	0x05000002


	//   ....[205]....
        /*03f0*/ 	.word	0x05000002


	//   ....[206]....
        /*03f4*/ 	.word	0x05000002


	//   ....[207]....
        /*03f8*/ 	.word	0x05000002


	//   ....[208]....
        /*03fc*/ 	.word	0x05000002


	//   ....[209]....
        /*0400*/ 	.word	0x05000002


	//   ....[210]....
        /*0404*/ 	.word	0x05000002


	//   ....[211]....
        /*0408*/ 	.word	0x05000002


	//   ....[212]....
        /*040c*/ 	.word	0x05000002


	//   ....[213]....
        /*0410*/ 	.word	0x05000002


	//   ....[214]....
        /*0414*/ 	.word	0x05000002


	//   ....[215]....
        /*0418*/ 	.word	0x05000002


	//   ....[216]....
        /*041c*/ 	.word	0x05000002


	//   ....[217]....
        /*0420*/ 	.word	0x05000002


	//   ....[218]....
        /*0424*/ 	.word	0x05000002


	//   ....[219]....
        /*0428*/ 	.word	0x05000002


	//   ....[220]....
        /*042c*/ 	.word	0x05000002


	//   ....[221]....
        /*0430*/ 	.word	0x05000002


	//   ....[222]....
        /*0434*/ 	.word	0x05000002


	//   ....[223]....
        /*0438*/ 	.word	0x05000002


	//   ....[224]....
        /*043c*/ 	.word	0x05000002


	//   ....[225]....
        /*0440*/ 	.word	0x05000002


	//   ....[226]....
        /*0444*/ 	.word	0x05000002


	//   ....[227]....
        /*0448*/ 	.word	0x05000002


	//   ....[228]....
        /*044c*/ 	.word	0x05000002


	//   ....[229]....
        /*0450*/ 	.word	0x05000002


	//   ....[230]....
        /*0454*/ 	.word	0x05000002


	//   ....[231]....
        /*0458*/ 	.word	0x05000002


	//   ....[232]....
        /*045c*/ 	.word	0x05000002


	//   ....[233]....
        /*0460*/ 	.word	0x05000002


	//   ....[234]....
        /*0464*/ 	.word	0x05000002


	//   ....[235]....
        /*0468*/ 	.word	0x05000002


	//   ....[236]....
        /*046c*/ 	.word	0x05000002


	//   ....[237]....
        /*0470*/ 	.word	0x05000002


	//   ....[238]....
        /*0474*/ 	.word	0x05000002


	//   ....[239]....
        /*0478*/ 	.word	0x05000002


	//   ....[240]....
        /*047c*/ 	.word	0x05000002


	//   ....[241]....
        /*0480*/ 	.word	0x05000002


	//   ....[242]....
        /*0484*/ 	.word	0x05000002


	//   ....[243]....
        /*0488*/ 	.word	0x05000002


	//----- nvinfo : EIATTR_COOP_GROUP_INSTR_OFFSETS
	.align		4
.L_148:
        /*048c*/ 	.byte	0x04, 0x28
        /*048e*/ 	.short	(.L_150 - .L_149)


	//   ....[0]....
.L_149:
        /*0490*/ 	.word	0x00000410


	//   ....[1]....
        /*0494*/ 	.word	0x000005d0


	//   ....[2]....
        /*0498*/ 	.word	0x00000960


	//   ....[3]....
        /*049c*/ 	.word	0x00000990


	//   ....[4]....
        /*04a0*/ 	.word	0x000009e0


	//   ....[5]....
        /*04a4*/ 	.word	0x00000a00


	//   ....[6]....
        /*04a8*/ 	.word	0x00000a50


	//   ....[7]....
        /*04ac*/ 	.word	0x00000aa0


	//   ....[8]....
        /*04b0*/ 	.word	0x00000ac0


	//   ....[9]....
        /*04b4*/ 	.word	0x00000b10


	//   ....[10]....
        /*04b8*/ 	.word	0x00000b60


	//   ....[11]....
        /*04bc*/ 	.word	0x00000b80


	//   ....[12]....
        /*04c0*/ 	.word	0x00000bd0


	//   ....[13]....
        /*04c4*/ 	.word	0x00000c20


	//   ....[14]....
        /*04c8*/ 	.word	0x00000c40


	//   ....[15]....
        /*04cc*/ 	.word	0x00000c90


	//   ....[16]....
        /*04d0*/ 	.word	0x00000ce0


	//   ....[17]....
        /*04d4*/ 	.word	0x00000d90


	//   ....[18]....
        /*04d8*/ 	.word	0x00001180


	//   ....[19]....
        /*04dc*/ 	.word	0x000011d0


	//   ....[20]....
        /*04e0*/ 	.word	0x00002740


	//   ....[21]....
        /*04e4*/ 	.word	0x000028c0


	//   ....[22]....
        /*04e8*/ 	.word	0x00002c40


	//   ....[23]....
        /*04ec*/ 	.word	0x00002c70


	//   ....[24]....
        /*04f0*/ 	.word	0x00002c90


	//   ....[25]....
        /*04f4*/ 	.word	0x00002d10


	//   ....[26]....
        /*04f8*/ 	.word	0x00002d40


	//   ....[27]....
        /*04fc*/ 	.word	0x00002d60


	//   ....[28]....
        /*0500*/ 	.word	0x00002db0


	//   ....[29]....
        /*0504*/ 	.word	0x00002df0


	//   ....[30]....
        /*0508*/ 	.word	0x00002e10


	//   ....[31]....
        /*050c*/ 	.word	0x00002e60


	//   ....[32]....
        /*0510*/ 	.word	0x00002ea0


	//   ....[33]....
        /*0514*/ 	.word	0x00002ed0


	//   ....[34]....
        /*0518*/ 	.word	0x00002f20


	//   ....[35]....
        /*051c*/ 	.word	0x00002f60


	//   ....[36]....
        /*0520*/ 	.word	0x00002f90


	//   ....[37]....
        /*0524*/ 	.word	0x00003060


	//   ....[38]....
        /*0528*/ 	.word	0x00003070


	//   ....[39]....
        /*052c*/ 	.word	0x00003320


	//   ....[40]....
        /*0530*/ 	.word	0x00003760


	//   ....[41]....
        /*0534*/ 	.word	0x000037e0


	//   ....[42]....
        /*0538*/ 	.word	0x00003840


	//   ....[43]....
        /*053c*/ 	.word	0x00003850


	//   ....[44]....
        /*0540*/ 	.word	0x00003860


	//   ....[45]....
        /*0544*/ 	.word	0x00003950


	//   ....[46]....
        /*0548*/ 	.word	0x00003960


	//   ....[47]....
        /*054c*/ 	.word	0x00003970


	//   ....[48]....
        /*0550*/ 	.word	0x00003a70


	//   ....[49]....
        /*0554*/ 	.word	0x00003a80


	//   ....[50]....
        /*0558*/ 	.word	0x00003a90


	//   ....[51]....
        /*055c*/ 	.word	0x00003b90


	//   ....[52]....
        /*0560*/ 	.word	0x00003ba0


	//   ....[53]....
        /*0564*/ 	.word	0x00003bb0


	//   ....[54]....
        /*0568*/ 	.word	0x00003cb0


	//   ....[55]....
        /*056c*/ 	.word	0x00003cc0


	//   ....[56]....
        /*0570*/ 	.word	0x00003cd0


	//   ....[57]....
        /*0574*/ 	.word	0x00003e20


	//   ....[58]....
        /*0578*/ 	.word	0x00003ea0


	//   ....[59]....
        /*057c*/ 	.word	0x00003f10


	//   ....[60]....
        /*0580*/ 	.word	0x00003f60


	//   ....[61]....
        /*0584*/ 	.word	0x00003f70


	//   ....[62]....
        /*0588*/ 	.word	0x00003f80


	//   ....[63]....
        /*058c*/ 	.word	0x00004070


	//   ....[64]....
        /*0590*/ 	.word	0x00004080


	//   ....[65]....
        /*0594*/ 	.word	0x00004090


	//   ....[66]....
        /*0598*/ 	.word	0x00004180


	//   ....[67]....
        /*059c*/ 	.word	0x00004190


	//   ....[68]....
        /*05a0*/ 	.word	0x000041a0


	//   ....[69]....
        /*05a4*/ 	.word	0x00004290


	//   ....[70]....
        /*05a8*/ 	.word	0x000042a0


	//   ....[71]....
        /*05ac*/ 	.word	0x000042b0


	//   ....[72]....
        /*05b0*/ 	.word	0x000043a0


	//   ....[73]....
        /*05b4*/ 	.word	0x000043b0


	//   ....[74]....
        /*05b8*/ 	.word	0x000043c0


	//   ....[75]....
        /*05bc*/ 	.word	0x00004520


	//   ....[76]....
        /*05c0*/ 	.word	0x00006080


	//   ....[77]....
        /*05c4*/ 	.word	0x000061c0


	//   ....[78]....
        /*05c8*/ 	.word	0x00006750


	//   ....[79]....
        /*05cc*/ 	.word	0x00006840


	//   ....[80]....
        /*05d0*/ 	.word	0x00006850


	//   ....[81]....
        /*05d4*/ 	.word	0x00006880


	//   ....[82]....
        /*05d8*/ 	.word	0x00006900


	//   ....[83]....
        /*05dc*/ 	.word	0x00006910


	//   ....[84]....
        /*05e0*/ 	.word	0x00006940


	//   ....[85]....
        /*05e4*/ 	.word	0x000069c0


	//   ....[86]....
        /*05e8*/ 	.word	0x000069d0


	//   ....[87]....
        /*05ec*/ 	.word	0x00006a00


	//   ....[88]....
        /*05f0*/ 	.word	0x00006a80


	//   ....[89]....
        /*05f4*/ 	.word	0x00006a90


	//   ....[90]....
        /*05f8*/ 	.word	0x00006ac0


	//   ....[91]....
        /*05fc*/ 	.word	0x00006b10


	//   ....[92]....
        /*0600*/ 	.word	0x00006b40


	//   ....[93]....
        /*0604*/ 	.word	0x00007000


	//   ....[94]....
        /*0608*/ 	.word	0x00007010


	//   ....[95]....
        /*060c*/ 	.word	0x00007090


	//   ....[96]....
        /*0610*/ 	.word	0x00008b50


	//   ....[97]....
        /*0614*/ 	.word	0x00008c90


	//   ....[98]....
        /*0618*/ 	.word	0x00009230


	//   ....[99]....
        /*061c*/ 	.word	0x00009260


	//   ....[100]....
        /*0620*/ 	.word	0x000092a0


	//   ....[101]....
        /*0624*/ 	.word	0x000092d0


	//   ....[102]....
        /*0628*/ 	.word	0x000092e0


	//   ....[103]....
        /*062c*/ 	.word	0x00009310


	//   ....[104]....
        /*0630*/ 	.word	0x00009390


	//   ....[105]....
        /*0634*/ 	.word	0x000093b0


	//   ....[106]....
        /*0638*/ 	.word	0x000093d0


	//   ....[107]....
        /*063c*/ 	.word	0x00009460


	//   ....[108]....
        /*0640*/ 	.word	0x00009480


	//   ....[109]....
        /*0644*/ 	.word	0x00009490


	//   ....[110]....
        /*0648*/ 	.word	0x00009530


	//   ....[111]....
        /*064c*/ 	.word	0x00009540


	//   ....[112]....
        /*0650*/ 	.word	0x00009550


	//   ....[113]....
        /*0654*/ 	.word	0x00009b10


	//   ....[114]....
        /*0658*/ 	.word	0x00009b20


	//   ....[115]....
        /*065c*/ 	.word	0x00009b30


	//   ....[116]....
        /*0660*/ 	.word	0x00009da0


	//   ....[117]....
        /*0664*/ 	.word	0x00009e20


	//   ....[118]....
        /*0668*/ 	.word	0x00009e80


	//   ....[119]....
        /*066c*/ 	.word	0x00009e90


	//   ....[120]....
        /*0670*/ 	.word	0x00009ea0


	//   ....[121]....
        /*0674*/ 	.word	0x00009f90


	//   ....[122]....
        /*0678*/ 	.word	0x00009fa0


	//   ....[123]....
        /*067c*/ 	.word	0x00009fb0


	//   ....[124]....
        /*0680*/ 	.word	0x0000a0b0


	//   ....[125]....
        /*0684*/ 	.word	0x0000a0c0


	//   ....[126]....
        /*0688*/ 	.word	0x0000a0d0


	//   ....[127]....
        /*068c*/ 	.word	0x0000a1d0


	//   ....[128]....
        /*0690*/ 	.word	0x0000a1e0


	//   ....[129]....
        /*0694*/ 	.word	0x0000a1f0


	//   ....[130]....
        /*0698*/ 	.word	0x0000a2f0


	//   ....[131]....
        /*069c*/ 	.word	0x0000a300


	//   ....[132]....
        /*06a0*/ 	.word	0x0000a310


	//   ....[133]....
        /*06a4*/ 	.word	0x0000a470


	//   ....[134]....
        /*06a8*/ 	.word	0x0000a4f0


	//   ....[135]....
        /*06ac*/ 	.word	0x0000a560


	//   ....[136]....
        /*06b0*/ 	.word	0x0000a5b0


	//   ....[137]....
        /*06b4*/ 	.word	0x0000a5c0


	//   ....[138]....
        /*06b8*/ 	.word	0x0000a5d0


	//   ....[139]....
        /*06bc*/ 	.word	0x0000a6c0


	//   ....[140]....
        /*06c0*/ 	.word	0x0000a6d0


	//   ....[141]....
        /*06c4*/ 	.word	0x0000a6e0


	//   ....[142]....
        /*06c8*/ 	.word	0x0000a7d0


	//   ....[143]....
        /*06cc*/ 	.word	0x0000a7e0


	//   ....[144]....
        /*06d0*/ 	.word	0x0000a7f0


	//   ....[145]....
        /*06d4*/ 	.word	0x0000a8e0


	//   ....[146]....
        /*06d8*/ 	.word	0x0000a8f0


	//   ....[147]....
        /*06dc*/ 	.word	0x0000a900


	//   ....[148]....
        /*06e0*/ 	.word	0x0000a9f0


	//   ....[149]....
        /*06e4*/ 	.word	0x0000aa10


	//   ....[150]....
        /*06e8*/ 	.word	0x0000aa20


	//   ....[151]....
        /*06ec*/ 	.word	0x0000ab80


	//   ....[152]....
        /*06f0*/ 	.word	0x0000c350


	//   ....[153]....
        /*06f4*/ 	.word	0x0000c3f0


	//   ....[154]....
        /*06f8*/ 	.word	0x0000c4b0


	//   ....[155]....
        /*06fc*/ 	.word	0x0000c500


	//   ....[156]....
        /*0700*/ 	.word	0x0000c550


	//   ....[157]....
        /*0704*/ 	.word	0x0000c5c0


	//   ....[158]....
        /*0708*/ 	.word	0x0000c650


	//   ....[159]....
        /*070c*/ 	.word	0x0000c6d0


	//   ....[160]....
        /*0710*/ 	.word	0x0000c720


	//   ....[161]....
        /*0714*/ 	.word	0x0000c790


	//   ....[162]....
        /*0718*/ 	.word	0x0000c820


	//   ....[163]....
        /*071c*/ 	.word	0x0000c8a0


	//   ....[164]....
        /*0720*/ 	.word	0x0000c8f0


	//   ....[165]....
        /*0724*/ 	.word	0x0000c960


	//   ....[166]....
        /*0728*/ 	.word	0x0000c9f0


	//   ....[167]....
        /*072c*/ 	.word	0x0000ca70


	//   ....[168]....
        /*0730*/ 	.word	0x0000cac0


	//   ....[169]....
        /*0734*/ 	.word	0x0000cb30


	//   ....[170]....
        /*0738*/ 	.word	0x0000cbc0


	//   ....[171]....
        /*073c*/ 	.word	0x0000cc40


	//   ....[172]....
        /*0740*/ 	.word	0x0000cc90


	//   ....[173]....
        /*0744*/ 	.word	0x0000cd00


	//   ....[174]....
        /*0748*/ 	.word	0x0000cd80


	//   ....[175]....
        /*074c*/ 	.word	0x0000ce10


	//   ....[176]....
        /*0750*/ 	.word	0x0000cea0


	//   ....[177]....
        /*0754*/ 	.word	0x0000cf50


	//   ....[178]....
        /*0758*/ 	.word	0x0000cfa0


	//   ....[179]....
        /*075c*/ 	.word	0x0000cff0


	//   ....[180]....
        /*0760*/ 	.word	0x0000d060


	//   ....[181]....
        /*0764*/ 	.word	0x0000d0f0


	//   ....[182]....
        /*0768*/ 	.word	0x0000d170


	//   ....[183]....
        /*076c*/ 	.word	0x0000d1c0


	//   ....[184]....
        /*0770*/ 	.word	0x0000d230


	//   ....[185]....
        /*0774*/ 	.word	0x0000d2c0


	//   ....[186]....
        /*0778*/ 	.word	0x0000d340


	//   ....[187]....
        /*077c*/ 	.word	0x0000d390


	//   ....[188]....
        /*0780*/ 	.word	0x0000d400


	//   ....[189]....
        /*0784*/ 	.word	0x0000d490


	//   ....[190]....
        /*0788*/ 	.word	0x0000d510


	//   ....[191]....
        /*078c*/ 	.word	0x0000d560


	//   ....[192]....
        /*0790*/ 	.word	0x0000d5d0


	//   ....[193]....
        /*0794*/ 	.word	0x0000d660


	//   ....[194]....
        /*0798*/ 	.word	0x0000d6e0


	//   ....[195]....
        /*079c*/ 	.word	0x0000d730


	//   ....[196]....
        /*07a0*/ 	.word	0x0000d7a0


	//   ....[197]....
        /*07a4*/ 	.word	0x0000d820


	//   ....[198]....
        /*07a8*/ 	.word	0x0000d8b0


	//   ....[199]....
        /*07ac*/ 	.word	0x0000d940


	//   ....[200]....
        /*07b0*/ 	.word	0x0000da00


	//   ....[201]....
        /*07b4*/ 	.word	0x0000da50


	//   ....[202]....
        /*07b8*/ 	.word	0x0000daa0


	//   ....[203]....
        /*07bc*/ 	.word	0x0000db10


	//   ....[204]....
        /*07c0*/ 	.word	0x0000dba0


	//   ....[205]....
        /*07c4*/ 	.word	0x0000dc20


	//   ....[206]....
        /*07c8*/ 	.word	0x0000dc70


	//   ....[207]....
        /*07cc*/ 	.word	0x0000dce0


	//   ....[208]....
        /*07d0*/ 	.word	0x0000dd70


	//   ....[209]....
        /*07d4*/ 	.word	0x0000ddf0


	//   ....[210]....
        /*07d8*/ 	.word	0x0000de40


	//   ....[211]....
        /*07dc*/ 	.word	0x0000deb0


	//   ....[212]....
        /*07e0*/ 	.word	0x0000df40


	//   ....[213]....
        /*07e4*/ 	.word	0x0000dfc0


	//   ....[214]....
        /*07e8*/ 	.word	0x0000e010


	//   ....[215]....
        /*07ec*/ 	.word	0x0000e080


	//   ....[216]....
        /*07f0*/ 	.word	0x0000e110


	//   ....[217]....
        /*07f4*/ 	.word	0x0000e190


	//   ....[218]....
        /*07f8*/ 	.word	0x0000e1e0


	//   ....[219]....
        /*07fc*/ 	.word	0x0000e250


	//   ....[220]....
        /*0800*/ 	.word	0x0000e2c0


	//   ....[221]....
        /*0804*/ 	.word	0x0000e340


	//   ....[222]....
        /*0808*/ 	.word	0x0000e3c0


	//   ....[223]....
        /*080c*/ 	.word	0x0000e470


	//   ....[224]....
        /*0810*/ 	.word	0x0000e4c0


	//   ....[225]....
        /*0814*/ 	.word	0x0000e510


	//   ....[226]....
        /*0818*/ 	.word	0x0000e580


	//   ....[227]....
        /*081c*/ 	.word	0x0000e610


	//   ....[228]....
        /*0820*/ 	.word	0x0000e690


	//   ....[229]....
        /*0824*/ 	.word	0x0000e6e0


	//   ....[230]....
        /*0828*/ 	.word	0x0000e750


	//   ....[231]....
        /*082c*/ 	.word	0x0000e7e0


	//   ....[232]....
        /*0830*/ 	.word	0x0000e860


	//   ....[233]....
        /*0834*/ 	.word	0x0000e8b0


	//   ....[234]....
        /*0838*/ 	.word	0x0000e920


	//   ....[235]....
        /*083c*/ 	.word	0x0000e9b0


	//   ....[236]....
        /*0840*/ 	.word	0x0000ea30


	//   ....[237]....
        /*0844*/ 	.word	0x0000ea80


	//   ....[238]....
        /*0848*/ 	.word	0x0000eaf0


	//   ....[239]....
        /*084c*/ 	.word	0x0000eb80


	//   ....[240]....
        /*0850*/ 	.word	0x0000ec10


	//   ....[241]....
        /*0854*/ 	.word	0x0000ec60


	//   ....[242]....
        /*0858*/ 	.word	0x0000ecd0


	//   ....[243]....
        /*085c*/ 	.word	0x0000ed40


	//----- nvinfo : EIATTR_VRC_CTA_INIT_COUNT
	.align		4
.L_150:
        /*0860*/ 	.byte	0x02, 0x4a
	.zero		1
	.zero		1


	//----- nvinfo : EIATTR_EXIT_INSTR_OFFSETS
	.align		4
        /*0864*/ 	.byte	0x04, 0x1c
        /*0866*/ 	.short	(.L_152 - .L_151)


	//   ....[0]....
.L_151:
        /*0868*/ 	.word	0x000017a0


	//   ....[1]....
        /*086c*/ 	.word	0x00001a90


	//   ....[2]....
        /*0870*/ 	.word	0x00001c80


	//   ....[3]....
        /*0874*/ 	.word	0x00002310


	//   ....[4]....
        /*0878*/ 	.word	0x000023b0


	//   ....[5]....
        /*087c*/ 	.word	0x00004e60


	//   ....[6]....
        /*0880*/ 	.word	0x00005170


	//   ....[7]....
        /*0884*/ 	.word	0x00005380


	//   ....[8]....
        /*0888*/ 	.word	0x00005a20


	//   ....[9]....
        /*088c*/ 	.word	0x00005ac0


	//   ....[10]....
        /*0890*/ 	.word	0x00005af0


	//   ....[11]....
        /*0894*/ 	.word	0x00008490


	//   ....[12]....
        /*0898*/ 	.word	0x000085b0


	//   ....[13]....
        /*089c*/ 	.word	0x0000c1f0


	//   ....[14]....
        /*08a0*/ 	.word	0x0000c300


	//----- nvinfo : EIATTR_MAX_THREADS
	.align		4
.L_152:
        /*08a4*/ 	.byte	0x04, 0x05
        /*08a6*/ 	.short	(.L_154 - .L_153)
.L_153:
        /*08a8*/ 	.word	0x00000100
        /*08ac*/ 	.word	0x00000001
        /*08b0*/ 	.word	0x00000001


	//----- nvinfo : EIATTR_CRS_STACK_SIZE
	.align		4
.L_154:
        /*08b4*/ 	.byte	0x04, 0x1e
        /*08b6*/ 	.short	(.L_156 - .L_155)
.L_155:
        /*08b8*/ 	.word	0x00000000


	//----- nvinfo : EIATTR_CBANK_PARAM_SIZE
	.align		4
.L_156:
        /*08bc*/ 	.byte	0x03, 0x19
        /*08be*/ 	.short	0x0048


	//----- nvinfo : EIATTR_PARAM_CBANK
	.align		4
        /*08c0*/ 	.byte	0x04, 0x0a
        /*08c2*/ 	.short	(.L_158 - .L_157)
	.align		4
.L_157:
        /*08c4*/ 	.word	index@(.nv.constant0._ZN6thrust24THRUST_300001_SM_1000_NS8cuda_cub4core6detail13_kernel_agentINS1_15__reduce_by_key16ReduceByKeyAgentINS0_6detail15normal_iteratorINS0_10device_ptrIiEEEENS8_INS9_IfEEEESB_SD_N4cuda3std3__48equal_toIiEENSG_4plusIfEEPllEEJSB_SD_SB_SD_SL_N3cub18CUB_300001_SM_100024ReduceByKeyScanTileStateIflLb1EEESI_SK_llEEEvDpT0_)
        /*08c8*/ 	.short	0x0380
        /*08ca*/ 	.short	0x0048


	//----- nvinfo : EIATTR_SW_WAR
	.align		4
.L_158:
        /*08cc*/ 	.byte	0x04, 0x36
        /*08ce*/ 	.short	(.L_160 - .L_159)
.L_159:
        /*08d0*/ 	.word	0x00000008
.L_160:


//--------------------- .nv.info._ZN6thrust24THRUST_300001_SM_1000_NS8cuda_cub4core6detail13_kernel_agentINS1_15__reduce_by_key9InitAgentIN3cub18CUB_300001_SM_100024ReduceByKeyScanTileStateIflLb1EEElPlEEJSA_lSB_EEEvDpT0_ --------------------------
	.section	.nv.info._ZN6thrust24THRUST_300001_SM_1000_NS8cuda_cub4core6detail13_kernel_agentINS1_15__reduce_by_key9InitAgentIN3cub18CUB_300001_SM_100024ReduceByKeyScanTileStateIflLb1EEElPlEEJSA_lSB_EEEvDpT0_,"",@"SHT_CUDA_INFO"
	.sectionflags	@""
	.align	4


	//----- nvinfo : EIATTR_CUDA_API_VERSION
	.align		4
        /*0000*/ 	.byte	0x04, 0x37
        /*0002*/ 	.short	(.L_162 - .L_161)
.L_161:
        /*0004*/ 	.word	0x00000082


	//----- nvinfo : EIATTR_KPARAM_INFO
	.align		4
.L_162:
        /*0008*/ 	.byte	0x04, 0x17
        /*000a*/ 	.short	(.L_164 - .L_163)
.L_163:
        /*000c*/ 	.word	0x00000000
        /*0010*/ 	.short	0x0002
        /*0012*/ 	.short	0x0010
        /*0014*/ 	.byte	0x00, 0xf5, 0x21, 0x00


	//----- nvinfo : EIATTR_KPARAM_INFO
	.align		4
.L_164:
        /*0018*/ 	.byte	0x04, 0x17
        /*001a*/ 	.short	(.L_166 - .L_165)
.L_165:
        /*001c*/ 	.word	0x00000000
        /*0020*/ 	.short	0x0001
        /*0022*/ 	.short	0x0008
        /*0024*/ 	.byte	0x00, 0xf0, 0x21, 0x00


	//----- nvinfo : EIATTR_KPARAM_INFO
	.align		4
.L_166:
        /*0028*/ 	.byte	0x04, 0x17
        /*002a*/ 	.short	(.L_168 - .L_167)
.L_167:
        /*002c*/ 	.word	0x00000000
        /*0030*/ 	.short	0x0000
        /*0032*/ 	.short	0x0000
        /*0034*/ 	.byte	0x00, 0xf0, 0x21, 0x00


	//----- nvinfo : EIATTR_SPARSE_MMA_MASK
	.align		4
.L_168:
        /*0038*/ 	.byte	0x03, 0x50
        /*003a*/ 	.short	0x0000


	//----- nvinfo : EIATTR_MAXREG_COUNT
	.align		4
        /*003c*/ 	.byte	0x03, 0x1b
        /*003e*/ 	.short	0x00ff


	//----- nvinfo : EIATTR_MERCURY_ISA_VERSION
	.align		4
        /*0040*/ 	.byte	0x03, 0x5f
        /*0042*/ 	.short	0x0101


	//----- nvinfo : EIATTR_VRC_CTA_INIT_COUNT
	.align		4
        /*0044*/ 	.byte	0x02, 0x4a
	.zero		1
	.zero		1


	//----- nvinfo : EIATTR_EXIT_INSTR_OFFSETS
	.align		4
        /*0048*/ 	.byte	0x04, 0x1c
        /*004a*/ 	.short	(.L_170 - .L_169)


	//   ....[0]....
.L_169:
        /*004c*/ 	.word	0x00000140


	//   ....[1]....
        /*0050*/ 	.word	0x00000170


	//----- nvinfo : EIATTR_MAX_THREADS
	.align		4
.L_170:
        /*0054*/ 	.byte	0x04, 0x05
        /*0056*/ 	.short	(.L_172 - .L_171)
.L_171:
        /*0058*/ 	.word	0x00000080
        /*005c*/ 	.word	0x00000001
        /*0060*/ 	.word	0x00000001


	//----- nvinfo : EIATTR_CBANK_PARAM_SIZE
	.align		4
.L_172:
        /*0064*/ 	.byte	0x03, 0x19
        /*0066*/ 	.short	0x0018


	//----- nvinfo : EIATTR_PARAM_CBANK
	.align		4
        /*0068*/ 	.byte	0x04, 0x0a
        /*006a*/ 	.short	(.L_174 - .L_173)
	.align		4
.L_173:
        /*006c*/ 	.word	index@(.nv.constant0._ZN6thrust24THRUST_300001_SM_1000_NS8cuda_cub4core6detail13_kernel_agentINS1_15__reduce_by_key9InitAgentIN3cub18CUB_300001_SM_100024ReduceByKeyScanTileStateIflLb1EEElPlEEJSA_lSB_EEEvDpT0_)
        /*0070*/ 	.short	0x0380
        /*0072*/ 	.short	0x0018


	//----- nvinfo : EIATTR_SW_WAR
	.align		4
.L_174:
        /*0074*/ 	.byte	0x04, 0x36
        /*0076*/ 	.short	(.L_176 - .L_175)
.L_175:
        /*0078*/ 	.word	0x00000008
.L_176:


//--------------------- .nv.info._ZN6thrust24THRUST_300001_SM_1000_NS8cuda_cub4core6detail13_kernel_agentINS1_15__reduce_by_key16ReduceByKeyAgentINS0_6detail15normal_iteratorINS0_10device_ptrIiEEEENS8_INS9_IfEEEESB_SD_N4cuda3std3__48equal_toIiEENSG_4plusIfEEPiiEEJSB_SD_SB_SD_SL_N3cub18CUB_300001_SM_100024ReduceByKeyScanTileStateIfiLb1EEESI_SK_iiEEEvDpT0_ --------------------------
	.section	.nv.info._ZN6thrust24THRUST_300001_SM_1000_NS8cuda_cub4core6detail13_kernel_agentINS1_15__reduce_by_key16ReduceByKeyAgentINS0_6detail15normal_iteratorINS0_10device_ptrIiEEEENS8_INS9_IfEEEESB_SD_N4cuda3std3__48equal_toIiEENSG_4plusIfEEPiiEEJSB_SD_SB_SD_SL_N3cub18CUB_300001_SM_100024ReduceByKeyScanTileStateIfiLb1EEESI_SK_iiEEEvDpT0_,"",@"SHT_CUDA_INFO"
	.sectionflags	@""
	.align	4


	//----- nvinfo : EIATTR_CUDA_API_VERSION
	.align		4
        /*0000*/ 	.byte	0x04, 0x37
        /*0002*/ 	.short	(.L_178 - .L_177)
.L_177:
        /*0004*/ 	.word	0x00000082


	//----- nvinfo : EIATTR_KPARAM_INFO
	.align		4
.L_178:
        /*0008*/ 	.byte	0x04, 0x17
        /*000a*/ 	.short	(.L_180 - .L_179)
.L_179:
        /*000c*/ 	.word	0x00000000
        /*0010*/ 	.short	0x0009
        /*0012*/ 	.short	0x0038
        /*0014*/ 	.byte	0x00, 0xf0, 0x11, 0x00


	//----- nvinfo : EIATTR_KPARAM_INFO
	.align		4
.L_180:
        /*0018*/ 	.byte	0x04, 0x17
        /*001a*/ 	.short	(.L_182 - .L_181)
.L_181:
        /*001c*/ 	.word	0x00000000
        /*0020*/ 	.short	0x0008
        /*0022*/ 	.short	0x0034
        /*0024*/ 	.byte	0x00, 0xf0, 0x11, 0x00


	//----- nvinfo : EIATTR_KPARAM_INFO
	.align		4
.L_182:
        /*0028*/ 	.byte	0x04, 0x17
        /*002a*/ 	.short	(.L_184 - .L_183)
.L_183:
        /*002c*/ 	.word	0x00000000
        /*0030*/ 	.short	0x0007
        /*0032*/ 	.short	0x0031
        /*0034*/ 	.byte	0x00, 0xf0, 0x05, 0x00


	//----- nvinfo : EIATTR_KPARAM_INFO
	.align		4
.L_184:
        /*0038*/ 	.byte	0x04, 0x17
        /*003a*/ 	.short	(.L_186 - .L_185)
.L_185:
        /*003c*/ 	.word	0x00000000
        /*0040*/ 	.short	0x0006
        /*0042*/ 	.short	0x0030
        /*0044*/ 	.byte	0x00, 0xf0, 0x05, 0x00


	//----- nvinfo : EIATTR_KPARAM_INFO
	.align		4
.L_186:
        /*0048*/ 	.byte	0x04, 0x17
        /*004a*/ 	.short	(.L_188 - .L_187)
.L_187:
        /*004c*/ 	.word	0x00000000
        /*0050*/ 	.short	0x0005
        /*0052*/ 	.short	0x0028
        /*0054*/ 	.byte	0x00, 0xf0, 0x21, 0x00


	//----- nvinfo : EIATTR_KPARAM_INFO
	.align		4
.L_188:
        /*0058*/ 	.byte	0x04, 0x17
        /*005a*/ 	.short	(.L_190 - .L_189)
.L_189:
        /*005c*/ 	.word	0x00000000
        /*0060*/ 	.short	0x0004
        /*0062*/ 	.short	0x0020
        /*0064*/ 	.byte	0x00, 0xf5, 0x21, 0x00


	//----- nvinfo : EIATTR_KPARAM_INFO
	.align		4
.L_190:
        /*0068*/ 	.byte	0x04, 0x17
        /*006a*/ 	.short	(.L_192 - .L_191)
.L_191:
        /*006c*/ 	.word	0x00000000
        /*0070*/ 	.short	0x0003
        /*0072*/ 	.short	0x0018
        /*0074*/ 	.byte	0x00, 0xf0, 0x21, 0x00


	//----- nvinfo : EIATTR_KPARAM_INFO
	.align		4
.L_192:
        /*0078*/ 	.byte	0x04, 0x17
        /*007a*/ 	.short	(.L_194 - .L_193)
.L_193:
        /*007c*/ 	.word	0x00000000
        /*0080*/ 	.short	0x0002
        /*0082*/ 	.short	0x0010
        /*0084*/ 	.byte	0x00, 0xf0, 0x21, 0x00


	//----- nvinfo : EIATTR_KPARAM_INFO
	.align		4
.L_194:
        /*0088*/ 	.byte	0x04, 0x17
        /*008a*/ 	.short	(.L_196 - .L_195)
.L_195:
        /*008c*/ 	.word	0x00000000
        /*0090*/ 	.short	0x0001
        /*0092*/ 	.short	0x0008
        /*0094*/ 	.byte	0x00, 0xf0, 0x21, 0x00


	//----- nvinfo : EIATTR_KPARAM_INFO
	.align		4
.L_196:
        /*0098*/ 	.byte	0x04, 0x17
        /*009a*/ 	.short	(.L_198 - .L_197)
.L_197:
        /*009c*/ 	.word	0x00000000
        /*00a0*/ 	.short	0x0000
        /*00a2*/ 	.short	0x0000
        /*00a4*/ 	.byte	0x00, 0xf0, 0x21, 0x00


	//----- nvinfo : EIATTR_SPARSE_MMA_MASK
	.align		4
.L_198:
        /*00a8*/ 	.byte	0x03, 0x50
        /*00aa*/ 	.short	0x0000


	//----- nvinfo : EIATTR_MAXREG_COUNT
	.align		4
        /*00ac*/ 	.byte	0x03, 0x1b
        /*00ae*/ 	.short	0x00ff


	//----- nvinfo : EIATTR_NUM_BARRIERS
	.align		4
        /*00b0*/ 	.byte	0x02, 0x4c
        /*00b2*/ 	.byte	0x01
	.zero		1


	//----- nvinfo : EIATTR_MERCURY_ISA_VERSION
	.align		4
        /*00b4*/ 	.byte	0x03, 0x5f
        /*00b6*/ 	.short	0x0101


	//----- nvinfo : EIATTR_COOP_GROUP_MASK_REGIDS
	.align		4
        /*00b8*/ 	.byte	0x04, 0x29
        /*00ba*/ 	.short	(.L_200 - .L_199)


	//   ....[0]....
.L_199:
        /*00bc*/ 	.word	0xffffffff


	//   ....[1]....
        /*00c0*/ 	.word	0xffffffff


	//   ....[2]....
        /*00c4*/ 	.word	0xffffffff


	//   ....[3]....
        /*00c8*/ 	.word	0xffffffff


	//   ....[4]....
        /*00cc*/ 	.word	0xffffffff


	//   ....[5]....
        /*00d0*/ 	.word	0xffffffff


	//   ....[6]....
        /*00d4*/ 	.word	0xffffffff


	//   ....[7]....
        /*00d8*/ 	.word	0xffffffff


	//   ....[8]....
        /*00dc*/ 	.word	0xffffffff


	//   ....[9]....
        /*00e0*/ 	.word	0xffffffff


	//   ....[10]....
        /*00e4*/ 	.word	0xffffffff


	//   ....[11]....
        /*00e8*/ 	.word	0xffffffff


	//   ....[12]....
        /*00ec*/ 	.word	0xffffffff


	//   ....[13]....
        /*00f0*/ 	.word	0xffffffff


	//   ....[14]....
        /*00f4*/ 	.word	0xffffffff


	//   ....[15]....
        /*00f8*/ 	.word	0xffffffff


	//   ....[16]....
        /*00fc*/ 	.word	0xffffffff


	//   ....[17]....
        /*0100*/ 	.word	0xffffffff


	//   ....[18]....
        /*0104*/ 	.word	0xffffffff


	//   ....[19]....
        /*0108*/ 	.word	0xffffffff


	//   ....[20]....
        /*010c*/ 	.word	0xffffffff


	//   ....[21]....
        /*0110*/ 	.word	0xffffffff


	//   ....[22]....
        /*0114*/ 	.word	0xffffffff


	//   ....[23]....
        /*0118*/ 	.word	0xffffffff


	//   ....[24]....
        /*011c*/ 	.word	0xffffffff


	//   ....[25]....
        /*0120*/ 	.word	0xffffffff


	//   ....[26]....
        /*0124*/ 	.word	0xffffffff


	//   ....[27]....
        /*0128*/ 	.word	0xffffffff


	//   ....[28]....
        /*012c*/ 	.word	0xffffffff


	//   ....[29]....
        /*0130*/ 	.word	0xffffffff


	//   ....[30]....
        /*0134*/ 	.word	0xffffffff


	//   ....[31]....
        /*0138*/ 	.word	0xffffffff


	//   ....[32]....
        /*013c*/ 	.word	0xffffffff


	//   ....[33]....
        /*0140*/ 	.word	0xffffffff


	//   ....[34]....
        /*0144*/ 	.word	0xffffffff


	//   ....[35]....
        /*0148*/ 	.word	0xffffffff


	//   ....[36]....
        /*014c*/ 	.word	0xffffffff


	//   ....[37]....
        /*0150*/ 	.word	0xffffffff


	//   ....[38]....
        /*0154*/ 	.word	0xffffffff


	//   ....[39]....
        /*0158*/ 	.word	0xffffffff


	//   ....[40]....
        /*015c*/ 	.word	0xffffffff


	//   ....[41]....
        /*0160*/ 	.word	0xffffffff


	//   ....[42]....
        /*0164*/ 	.word	0xffffffff


	//   ....[43]....
        /*0168*/ 	.word	0xffffffff


	//   ....[44]....
        /*016c*/ 	.word	0xffffffff


	//   ....[45]....
        /*0170*/ 	.word	0xffffffff


	//   ....[46]....
        /*0174*/ 	.word	0xffffffff


	//   ....[47]....
        /*0178*/ 	.word	0xffffffff


	//   ....[48]....
        /*017c*/ 	.word	0xffffffff


	//   ....[49]....
        /*0180*/ 	.word	0xffffffff


	//   ....[50]....
        /*0184*/ 	.word	0xffffffff


	//   ....[51]....
        /*0188*/ 	.word	0xffffffff


	//   ....[52]....
        /*018c*/ 	.word	0xffffffff


	//   ....[53]....
        /*0190*/ 	.word	0xffffffff


	//   ....[54]....
        /*0194*/ 	.word	0xffffffff


	//   ....[55]....
        /*0198*/ 	.word	0xffffffff


	//   ....[56]....
        /*019c*/ 	.word	0xffffffff


	//   ....[57]....
        /*01a0*/ 	.word	0xffffffff


	//   ....[58]....
        /*01a4*/ 	.word	0xffffffff


	//   ....[59]....
        /*01a8*/ 	.word	0xffffffff


	//   ....[60]....
        /*01ac*/ 	.word	0xffffffff


	//   ....[61]....
        /*01b0*/ 	.word	0xffffffff


	//   ....[62]....
        /*01b4*/ 	.word	0xffffffff


	//   ....[63]....
        /*01b8*/ 	.word	0xffffffff


	//   ....[64]....
        /*01bc*/ 	.word	0xffffffff


	//   ....[65]....
        /*01c0*/ 	.word	0xffffffff


	//   ....[66]....
        /*01c4*/ 	.word	0xffffffff


	//   ....[67]....
        /*01c8*/ 	.word	0xffffffff


	//   ....[68]....
        /*01cc*/ 	.word	0xffffffff


	//   ....[69]....
        /*01d0*/ 	.word	0xffffffff


	//   ....[70]....
        /*01d4*/ 	.word	0xffffffff


	//   ....[71]....
        /*01d8*/ 	.word	0xffffffff


	//   ....[72]....
        /*01dc*/ 	.word	0xffffffff


	//   ....[73]....
        /*01e0*/ 	.word	0xffffffff


	//   ....[74]....
        /*01e4*/ 	.word	0xffffffff


	//   ....[75]....
        /*01e8*/ 	.word	0xffffffff


	//   ....[76]....
        /*01ec*/ 	.word	0xffffffff


	//   ....[77]....
        /*01f0*/ 	.word	0xffffffff


	//   ....[78]....
        /*01f4*/ 	.word	0xffffffff


	//   ....[79]....
        /*01f8*/ 	.word	0xffffffff


	//   ....[80]....
        /*01fc*/ 	.word	0xffffffff


	//   ....[81]....
        /*0200*/ 	.word	0xffffffff


	//   ....[82]....
        /*0204*/ 	.word	0xffffffff


	//   ....[83]....
        /*0208*/ 	.word	0xffffffff


	//   ....[84]....
        /*020c*/ 	.word	0xffffffff


	//   ....[85]....
        /*0210*/ 	.word	0xffffffff


	//   ....[86]....
        /*0214*/ 	.word	0xffffffff


	//   ....[87]....
        /*0218*/ 	.word	0xffffffff


	//   ....[88]....
        /*021c*/ 	.word	0xffffffff


	//   ....[89]....
        /*0220*/ 	.word	0xffffffff


	//   ....[90]....
        /*0224*/ 	.word	0xffffffff


	//   ....[91]....
        /*0228*/ 	.word	0xffffffff


	//   ....[92]....
        /*022c*/ 	.word	0xffffffff


	//   ....[93]....
        /*0230*/ 	.word	0xffffffff


	//   ....[94]....
        /*0234*/ 	.word	0xffffffff


	//   ....[95]....
        /*0238*/ 	.word	0xffffffff


	//   ....[96]....
        /*023c*/ 	.word	0xffffffff


	//   ....[97]....
        /*0240*/ 	.word	0xffffffff


	//   ....[98]....
        /*0244*/ 	.word	0xffffffff


	//   ....[99]....
        /*0248*/ 	.word	0xffffffff


	//   ....[100]....
        /*024c*/ 	.word	0xffffffff


	//   ....[101]....
        /*0250*/ 	.word	0xffffffff


	//   ....[102]....
        /*0254*/ 	.word	0xffffffff


	//   ....[103]....
        /*0258*/ 	.word	0xffffffff


	//   ....[104]....
        /*025c*/ 	.word	0xffffffff


	//   ....[105]....
        /*0260*/ 	.word	0xffffffff


	//   ....[106]....
        /*0264*/ 	.word	0xffffffff


	//   ....[107]....
        /*0268*/ 	.word	0xffffffff


	//   ....[108]....
        /*026c*/ 	.word	0x05000014


	//   ....[109]....
        /*0270*/ 	.word	0x05000014


	//   ....[110]....
        /*0274*/ 	.word	0x05000014


	//   ....[111]....
        /*0278*/ 	.word	0x05000014


	//   ....[112]....
        /*027c*/ 	.word	0x05000014


	//   ....[113]....
        /*0280*/ 	.word	0x05000014


	//   ....[114]....
        /*0284*/ 	.word	0x05000014


	//   ....[115]....
        /*0288*/ 	.word	0x05000014


	//   ....[116]....
        /*028c*/ 	.word	0x05000014


	//   ....[117]....
        /*0290*/ 	.word	0x05000014


	//   ....[118]....
        /*0294*/ 	.word	0x05000014


	//   ....[119]....
        /*0298*/ 	.word	0x05000014


	//   ....[120]....
        /*029c*/ 	.word	0x05000014


	//   ....[121]....
        /*02a0*/ 	.word	0x05000014


	//   ....[122]....
        /*02a4*/ 	.word	0x05000014


	//   ....[123]....
        /*02a8*/ 	.word	0x05000014


	//   ....[124]....
        /*02ac*/ 	.word	0x05000014


	//   ....[125]....
        /*02b0*/ 	.word	0x05000014


	//   ....[126]....
        /*02b4*/ 	.word	0x05000014


	//   ....[127]....
        /*02b8*/ 	.word	0x05000014


	//   ....[128]....
        /*02bc*/ 	.word	0x05000014


	//   ....[129]....
        /*02c0*/ 	.word	0x05000014


	//   ....[130]....
        /*02c4*/ 	.word	0x05000014


	//   ....[131]....
        /*02c8*/ 	.word	0x05000014


	//   ....[132]....
        /*02cc*/ 	.word	0x05000014


	//   ....[133]....
        /*02d0*/ 	.word	0x05000014


	//   ....[134]....
        /*02d4*/ 	.word	0x05000014


	//   ....[135]....
        /*02d8*/ 	.word	0x05000014


	//   ....[136]....
        /*02dc*/ 	.word	0x05000014


	//   ....[137]....
        /*02e0*/ 	.word	0x05000014


	//   ....[138]....
        /*02e4*/ 	.word	0x05000014


	//   ....[139]....
        /*02e8*/ 	.word	0x05000014


	//   ....[140]....
        /*02ec*/ 	.word	0x05000014


	//   ....[141]....
        /*02f0*/ 	.word	0x05000014


	//   ....[142]....
        /*02f4*/ 	.word	0x05000014


	//   ....[143]....
        /*02f8*/ 	.word	0x05000014


	//   ....[144]....
        /*02fc*/ 	.word	0x05000014


	//   ....[145]....
        /*0300*/ 	.word	0x05000014


	//   ....[146]....
        /*0304*/ 	.word	0x05000014


	//   ....[147]....
        /*0308*/ 	.word	0x05000014


	//   ....[148]....
        /*030c*/ 	.word	0x05000014


	//   ....[149]....
        /*0310*/ 	.word	0x05000014


	//   ....[150]....
        /*0314*/ 	.word	0x05000014


	//   ....[151]....
        /*0318*/ 	.word	0x05000014


	//   ....[152]....
        /*031c*/ 	.word	0x05000014


	//   ....[153]....
        /*0320*/ 	.word	0x05000014


	//   ....[154]....
        /*0324*/ 	.word	0x05000014


	//   ....[155]....
        /*0328*/ 	.word	0x05000014


	//   ....[156]....
        /*032c*/ 	.word	0x05000014


	//   ....[157]....
        /*0330*/ 	.word	0x05000014


	//   ....[158]....
        /*0334*/ 	.word	0x05000014


	//   ....[159]....
        /*0338*/ 	.word	0x05000014


	//----- nvinfo : EIATTR_COOP_GROUP_INSTR_OFFSETS
	.align		4
.L_200:
        /*033c*/ 	.byte	0x04, 0x28
        /*033e*/ 	.short	(.L_202 - .L_201)


	//   ....[0]....
.L_201:
        /*0340*/ 	.word	0x000003b0


	//   ....[1]....
        /*0344*/ 	.word	0x00000550


	//   ....[2]....
        /*0348*/ 	.word	0x00000860


	//   ....[3]....
        /*034c*/ 	.word	0x000008a0


	//   ....[4]....
        /*0350*/ 	.word	0x000008e0


	//   ....[5]....
        /*0354*/ 	.word	0x00000940


	//   ....[6]....
        /*0358*/ 	.word	0x00000950


	//   ....[7]....
        /*035c*/ 	.word	0x000009a0


	//   ....[8]....
        /*0360*/ 	.word	0x000009e0


	//   ....[9]....
        /*0364*/ 	.word	0x00000a40


	//   ....[10]....
        /*0368*/ 	.word	0x00000a50


	//   ....[11]....
        /*036c*/ 	.word	0x00000aa0


	//   ....[12]....
        /*0370*/ 	.word	0x00000c70


	//   ....[13]....
        /*0374*/ 	.word	0x00000cf0


	//   ....[14]....
        /*0378*/ 	.word	0x000024d0


	//   ....[15]....
        /*037c*/ 	.word	0x00002640


	//   ....[16]....
        /*0380*/ 	.word	0x000029b0


	//   ....[17]....
        /*0384*/ 	.word	0x000029d0


	//   ....[18]....
        /*0388*/ 	.word	0x00002a50


	//   ....[19]....
        /*038c*/ 	.word	0x00002a70


	//   ....[20]....
        /*0390*/ 	.word	0x00002ad0


	//   ....[21]....
        /*0394*/ 	.word	0x00002af0


	//   ....[22]....
        /*0398*/ 	.word	0x00002b50


	//   ....[23]....
        /*039c*/ 	.word	0x00002b70


	//   ....[24]....
        /*03a0*/ 	.word	0x00002bd0


	//   ....[25]....
        /*03a4*/ 	.word	0x00002bf0


	//   ....[26]....
        /*03a8*/ 	.word	0x00002c80


	//   ....[27]....
        /*03ac*/ 	.word	0x00002d20


	//   ....[28]....
        /*03b0*/ 	.word	0x00003180


	//   ....[29]....
        /*03b4*/ 	.word	0x000031f0


	//   ....[30]....
        /*03b8*/ 	.word	0x00003290


	//   ....[31]....
        /*03bc*/ 	.word	0x000032b0


	//   ....[32]....
        /*03c0*/ 	.word	0x00003320


	//   ....[33]....
        /*03c4*/ 	.word	0x00003350


	//   ....[34]....
        /*03c8*/ 	.word	0x000033a0


	//   ....[35]....
        /*03cc*/ 	.word	0x000033e0


	//   ....[36]....
        /*03d0*/ 	.word	0x00003430


	//   ....[37]....
        /*03d4*/ 	.word	0x00003470


	//   ....[38]....
        /*03d8*/ 	.word	0x000034c0


	//   ....[39]....
        /*03dc*/ 	.word	0x000034f0


	//   ....[40]....
        /*03e0*/ 	.word	0x00003540


	//   ....[41]....
        /*03e4*/ 	.word	0x00003630


	//   ....[42]....
        /*03e8*/ 	.word	0x00003690


	//   ....[43]....
        /*03ec*/ 	.word	0x00003720


	//   ....[44]....
        /*03f0*/ 	.word	0x00003740


	//   ....[45]....
        /*03f4*/ 	.word	0x000037b0


	//   ....[46]....
        /*03f8*/ 	.word	0x000037e0


	//   ....[47]....
        /*03fc*/ 	.word	0x00003840


	//   ....[48]....
        /*0400*/ 	.word	0x00003870


	//   ....[49]....
        /*0404*/ 	.word	0x000038d0


	//   ....[50]....
        /*0408*/ 	.word	0x00003900


	//   ....[51]....
        /*040c*/ 	.word	0x00003970


	//   ....[52]....
        /*0410*/ 	.word	0x00003990


	//   ....[53]....
        /*0414*/ 	.word	0x000039b0


	//   ....[54]....
        /*0418*/ 	.word	0x00005570


	//   ....[55]....
        /*041c*/ 	.word	0x000056c0


	//   ....[56]....
        /*0420*/ 	.word	0x00005b80


	//   ....[57]....
        /*0424*/ 	.word	0x00005be0


	//   ....[58]....
        /*0428*/ 	.word	0x00005c10


	//   ....[59]....
        /*042c*/ 	.word	0x00005c80


	//   ....[60]....
        /*0430*/ 	.word	0x00005c90


	//   ....[61]....
        /*0434*/ 	.word	0x00005cc0


	//   ....[62]....
        /*0438*/ 	.word	0x00005d20


	//   ....[63]....
        /*043c*/ 	.word	0x00005d80


	//   ....[64]....
        /*0440*/ 	.word	0x00005da0


	//   ....[65]....
        /*0444*/ 	.word	0x00005de0


	//   ....[66]....
        /*0448*/ 	.word	0x000060a0


	//   ....[67]....
        /*044c*/ 	.word	0x00006150


	//   ....[68]....
        /*0450*/ 	.word	0x00007b90


	//   ....[69]....
        /*0454*/ 	.word	0x00007ce0


	//   ....[70]....
        /*0458*/ 	.word	0x00008180


	//   ....[71]....
        /*045c*/ 	.word	0x00008190


	//   ....[72]....
        /*0460*/ 	.word	0x00008200


	//   ....[73]....
        /*0464*/ 	.word	0x00008210


	//   ....[74]....
        /*0468*/ 	.word	0x00008280


	//   ....[75]....
        /*046c*/ 	.word	0x00008290


	//   ....[76]....
        /*0470*/ 	.word	0x00008300


	//   ....[77]....
        /*0474*/ 	.word	0x00008310


	//   ....[78]....
        /*0478*/ 	.word	0x00008380


	//   ....[79]....
        /*047c*/ 	.word	0x00008390


	//   ....[80]....
        /*0480*/ 	.word	0x00008550


	//   ....[81]....
        /*0484*/ 	.word	0x00008680


	//   ....[82]....
        /*0488*/ 	.word	0x00008970


	//   ....[83]....
        /*048c*/ 	.word	0x000089e0


	//   ....[84]....
        /*0490*/ 	.word	0x00008a50


	//   ....[85]....
        /*0494*/ 	.word	0x00008a70


	//   ....[86]....
        /*0498*/ 	.word	0x00008ae0


	//   ....[87]....
        /*049c*/ 	.word	0x00008b10


	//   ....[88]....
        /*04a0*/ 	.word	0x00008b60


	//   ....[89]....
        /*04a4*/ 	.word	0x00008ba0


	//   ....[90]....
        /*04a8*/ 	.word	0x00008bf0


	//   ....[91]....
        /*04ac*/ 	.word	0x00008c30


	//   ....[92]....
        /*04b0*/ 	.word	0x00008c90


	//   ....[93]....
        /*04b4*/ 	.word	0x00008cc0


	//   ....[94]....
        /*04b8*/ 	.word	0x00008d10


	//   ....[95]....
        /*04bc*/ 	.word	0x00008e30


	//   ....[96]....
        /*04c0*/ 	.word	0x00008e90


	//   ....[97]....
        /*04c4*/ 	.word	0x00008f10


	//   ....[98]....
        /*04c8*/ 	.word	0x00008f30


	//   ....[99]....
        /*04cc*/ 	.word	0x00008fb0


	//   ....[100]....
        /*04d0*/ 	.word	0x00008fd0


	//   ....[101]....
        /*04d4*/ 	.word	0x00009030


	//   ....[102]....
        /*04d8*/ 	.word	0x00009060


	//   ....[103]....
        /*04dc*/ 	.word	0x000090b0


	//   ....[104]....
        /*04e0*/ 	.word	0x000090f0


	//   ....[105]....
        /*04e4*/ 	.word	0x00009150


	//   ....[106]....
        /*04e8*/ 	.word	0x00009180


	//   ....[107]....
        /*04ec*/ 	.word	0x000091a0


	//   ....[108]....
        /*04f0*/ 	.word	0x0000a990


	//   ....[109]....
        /*04f4*/ 	.word	0x0000aa40


	//   ....[110]....
        /*04f8*/ 	.word	0x0000ab30


	//   ....[111]....
        /*04fc*/ 	.word	0x0000ab80


	//   ....[112]....
        /*0500*/ 	.word	0x0000ac50


	//   ....[113]....
        /*0504*/ 	.word	0x0000aca0


	//   ....[114]....
        /*0508*/ 	.word	0x0000ad60


	//   ....[115]....
        /*050c*/ 	.word	0x0000adb0


	//   ....[116]....
        /*0510*/ 	.word	0x0000ae70


	//   ....[117]....
        /*0514*/ 	.word	0x0000aec0


	//   ....[118]....
        /*0518*/ 	.word	0x0000af80


	//   ....[119]....
        /*051c*/ 	.word	0x0000afd0


	//   ....[120]....
        /*0520*/ 	.word	0x0000b000


	//   ....[121]....
        /*0524*/ 	.word	0x0000b110


	//   ....[122]....
        /*0528*/ 	.word	0x0000b1b0


	//   ....[123]....
        /*052c*/ 	.word	0x0000b290


	//   ....[124]....
        /*0530*/ 	.word	0x0000b2e0


	//   ....[125]....
        /*0534*/ 	.word	0x0000b3c0


	//   ....[126]....
        /*0538*/ 	.word	0x0000b420


	//   ....[127]....
        /*053c*/ 	.word	0x0000b490


	//   ....[128]....
        /*0540*/ 	.word	0x0000b540


	//   ....[129]....
        /*0544*/ 	.word	0x0000b5a0


	//   ....[130]....
        /*0548*/ 	.word	0x0000b630


	//   ....[131]....
        /*054c*/ 	.word	0x0000b6b0


	//   ....[132]....
        /*0550*/ 	.word	0x0000b740


	//   ....[133]....
        /*0554*/ 	.word	0x0000b770


	//   ....[134]....
        /*0558*/ 	.word	0x0000b860


	//   ....[135]....
        /*055c*/ 	.word	0x0000b910


	//   ....[136]....
        /*0560*/ 	.word	0x0000b9e0


	//   ....[137]....
        /*0564*/ 	.word	0x0000ba30


	//   ....[138]....
        /*0568*/ 	.word	0x0000bb10


	//   ....[139]....
        /*056c*/ 	.word	0x0000bb60


	//   ....[140]....
        /*0570*/ 	.word	0x0000bc10


	//   ....[141]....
        /*0574*/ 	.word	0x0000bc70


	//   ....[142]....
        /*0578*/ 	.word	0x0000bcf0


	//   ....[143]....
        /*057c*/ 	.word	0x0000bd90


	//   ....[144]....
        /*0580*/ 	.word	0x0000be00


	//   ....[145]....
        /*0584*/ 	.word	0x0000be80


	//   ....[146]....
        /*0588*/ 	.word	0x0000beb0


	//   ....[147]....
        /*058c*/ 	.word	0x0000bfd0


	//   ....[148]....
        /*0590*/ 	.word	0x0000c070


	//   ....[149]....
        /*0594*/ 	.word	0x0000c150


	//   ....[150]....
        /*0598*/ 	.word	0x0000c1a0


	//   ....[151]....
        /*059c*/ 	.word	0x0000c280


	//   ....[152]....
        /*05a0*/ 	.word	0x0000c2d0


	//   ....[153]....
        /*05a4*/ 	.word	0x0000c370


	//   ....[154]....
        /*05a8*/ 	.word	0x0000c400


	//   ....[155]....
        /*05ac*/ 	.word	0x0000c460


	//   ....[156]....
        /*05b0*/ 	.word	0x0000c4f0


	//   ....[157]....
        /*05b4*/ 	.word	0x0000c570


	//   ....[158]....
        /*05b8*/ 	.word	0x0000c5f0


	//   ....[159]....
        /*05bc*/ 	.word	0x0000c620


	//----- nvinfo : EIATTR_VRC_CTA_INIT_COUNT
	.align		4
.L_202:
        /*05c0*/ 	.byte	0x02, 0x4a
	.zero		1
	.zero		1


	//----- nvinfo : EIATTR_EXIT_INSTR_OFFSETS
	.align		4
        /*05c4*/ 	.byte	0x04, 0x1c
        /*05c6*/ 	.short	(.L_204 - .L_203)


	//   ....[0]....
.L_203:
        /*05c8*/ 	.word	0x000012a0


	//   ....[1]....
        /*05cc*/ 	.word	0x00001540


	//   ....[2]....
        /*05d0*/ 	.word	0x00001cc0


	//   ....[3]....
        /*05d4*/ 	.word	0x00001d90


	//   ....[4]....
        /*05d8*/ 	.word	0x00002120


	//   ....[5]....
        /*05dc*/ 	.word	0x00002190


	//   ....[6]....
        /*05e0*/ 	.word	0x00004130


	//   ....[7]....
        /*05e4*/ 	.word	0x00004300


	//   ....[8]....
        /*05e8*/ 	.word	0x00004ac0


	//   ....[9]....
        /*05ec*/ 	.word	0x00004bb0


	//   ....[10]....
        /*05f0*/ 	.word	0x00004f50


	//   ....[11]....
        /*05f4*/ 	.word	0x00004fc0


	//   ....[12]....
        /*05f8*/ 	.word	0x00004fe0


	//   ....[13]....
        /*05fc*/ 	.word	0x00007510


	//   ....[14]....
        /*0600*/ 	.word	0x000075c0


	//   ....[15]....
        /*0604*/ 	.word	0x0000a890


	//   ....[16]....
        /*0608*/ 	.word	0x0000a940


	//----- nvinfo : EIATTR_MAX_THREADS
	.align		4
.L_204:
        /*060c*/ 	.byte	0x04, 0x05
        /*060e*/ 	.short	(.L_206 - .L_205)
.L_205:
        /*0610*/ 	.word	0x00000100
        /*0614*/ 	.word	0x00000001
        /*0618*/ 	.word	0x00000001


	//----- nvinfo : EIATTR_CRS_STACK_SIZE
	.align		4
.L_206:
        /*061c*/ 	.byte	0x04, 0x1e
        /*061e*/ 	.short	(.L_208 - .L_207)
.L_207:
        /*0620*/ 	.word	0x00000000


	//----- nvinfo : EIATTR_CBANK_PARAM_SIZE
	.align		4
.L_208:
        /*0624*/ 	.byte	0x03, 0x19
        /*0626*/ 	.short	0x003c


	//----- nvinfo : EIATTR_PARAM_CBANK
	.align		4
        /*0628*/ 	.byte	0x04, 0x0a
        /*062a*/ 	.short	(.L_210 - .L_209)
	.align		4
.L_209:
        /*062c*/ 	.word	index@(.nv.constant0._ZN6thrust24THRUST_300001_SM_1000_NS8cuda_cub4core6detail13_kernel_agentINS1_15__reduce_by_key16ReduceByKeyAgentINS0_6detail15normal_iteratorINS0_10device_ptrIiEEEENS8_INS9_IfEEEESB_SD_N4cuda3std3__48equal_toIiEENSG_4plusIfEEPiiEEJSB_SD_SB_SD_SL_N3cub18CUB_300001_SM_100024ReduceByKeyScanTileStateIfiLb1EEESI_SK_iiEEEvDpT0_)
        /*0630*/ 	.short	0x0380
        /*0632*/ 	.short	0x003c


	//----- nvinfo : EIATTR_SW_WAR
	.align		4
.L_210:
        /*0634*/ 	.byte	0x04, 0x36
        /*0636*/ 	.short	(.L_212 - .L_211)
.L_211:
        /*0638*/ 	.word	0x00000008
.L_212:


//--------------------- .nv.info._ZN6thrust24THRUST_300001_SM_1000_NS8cuda_cub4core6detail13_kernel_agentINS1_15__reduce_by_key9InitAgentIN3cub18CUB_300001_SM_100024ReduceByKeyScanTileStateIfiLb1EEEiPiEEJSA_iSB_EEEvDpT0_ --------------------------
	.section	.nv.info._ZN6thrust24THRUST_300001_SM_1000_NS8cuda_cub4core6detail13_kernel_agentINS1_15__reduce_by_key9InitAgentIN3cub18CUB_300001_SM_100024ReduceByKeyScanTileStateIfiLb1EEEiPiEEJSA_iSB_EEEvDpT0_,"",@"SHT_CUDA_INFO"
	.sectionflags	@""
	.align	4


	//----- nvinfo : EIATTR_CUDA_API_VERSION
	.align		4
        /*0000*/ 	.byte	0x04, 0x37
        /*0002*/ 	.short	(.L_214 - .L_213)
.L_213:
        /*0004*/ 	.word	0x00000082


	//----- nvinfo : EIATTR_KPARAM_INFO
	.align		4
.L_214:
        /*0008*/ 	.byte	0x04, 0x17
        /*000a*/ 	.short	(.L_216 - .L_215)
.L_215:
        /*000c*/ 	.word	0x00000000
        /*0010*/ 	.short	0x0002
        /*0012*/ 	.short	0x0010
        /*0014*/ 	.byte	0x00, 0xf5, 0x21, 0x00


	//----- nvinfo : EIATTR_KPARAM_INFO
	.align		4
.L_216:
        /*0018*/ 	.byte	0x04, 0x17
        /*001a*/ 	.short	(.L_218 - .L_217)
.L_217:
        /*001c*/ 	.word	0x00000000
        /*0020*/ 	.short	0x0001
        /*0022*/ 	.short	0x0008
        /*0024*/ 	.byte	0x00, 0xf0, 0x11, 0x00


	//----- nvinfo : EIATTR_KPARAM_INFO
	.align		4
.L_218:
        /*0028*/ 	.byte	0x04, 0x17
        /*002a*/ 	.short	(.L_220 - .L_219)
.L_219:
        /*002c*/ 	.word	0x00000000
        /*0030*/ 	.short	0x0000
        /*0032*/ 	.short	0x0000
        /*0034*/ 	.byte	0x00, 0xf0, 0x21, 0x00


	//----- nvinfo : EIATTR_SPARSE_MMA_MASK
	.align		4
.L_220:
        /*0038*/ 	.byte	0x03, 0x50
        /*003a*/ 	.short	0x0000


	//----- nvinfo : EIATTR_MAXREG_COUNT
	.align		4
        /*003c*/ 	.byte	0x03, 0x1b
        /*003e*/ 	.short	0x00ff


	//----- nvinfo : EIATTR_MERCURY_ISA_VERSION
	.align		4
        /*0040*/ 	.byte	0x03, 0x5f
        /*0042*/ 	.short	0x0101


	//----- nvinfo : EIATTR_VRC_CTA_INIT_COUNT
	.align		4
        /*0044*/ 	.byte	0x02, 0x4a
	.zero		1
	.zero		1


	//----- nvinfo : EIATTR_EXIT_INSTR_OFFSETS
	.align		4
        /*0048*/ 	.byte	0x04, 0x1c
        /*004a*/ 	.short	(.L_222 - .L_221)


	//   ....[0]....
.L_221:
        /*004c*/ 	.word	0x00000140


	//   ....[1]....
        /*0050*/ 	.word	0x00000170


	//----- nvinfo : EIATTR_MAX_THREADS
	.align		4
.L_222:
        /*0054*/ 	.byte	0x04, 0x05
        /*0056*/ 	.short	(.L_224 - .L_223)
.L_223:
        /*0058*/ 	.word	0x00000080
        /*005c*/ 	.word	0x00000001
        /*0060*/ 	.word	0x00000001


	//----- nvinfo : EIATTR_CBANK_PARAM_SIZE
	.align		4
.L_224:
        /*0064*/ 	.byte	0x03, 0x19
        /*0066*/ 	.short	0x0018


	//----- nvinfo : EIATTR_PARAM_CBANK
	.align		4
        /*0068*/ 	.byte	0x04, 0x0a
        /*006a*/ 	.short	(.L_226 - .L_225)
	.align		4
.L_225:
        /*006c*/ 	.word	index@(.nv.constant0._ZN6thrust24THRUST_300001_SM_1000_NS8cuda_cub4core6detail13_kernel_agentINS1_15__reduce_by_key9InitAgentIN3cub18CUB_300001_SM_100024ReduceByKeyScanTileStateIfiLb1EEEiPiEEJSA_iSB_EEEvDpT0_)
        /*0070*/ 	.short	0x0380
        /*0072*/ 	.short	0x0018


	//----- nvinfo : EIATTR_SW_WAR
	.align		4
.L_226:
        /*0074*/ 	.byte	0x04, 0x36
        /*0076*/ 	.short	(.L_228 - .L_227)
.L_227:
        /*0078*/ 	.word	0x00000008
.L_228:


//--------------------- .nv.info._Z23reduce_by_key_kernel_v1PiS_PfiiS0_ --------------------------
	.section	.nv.info._Z23reduce_by_key_kernel_v1PiS_PfiiS0_,"",@"SHT_CUDA_INFO"
	.sectionflags	@""
	.align	4


	//----- nvinfo : EIATTR_CUDA_API_VERSION
	.align		4
        /*0000*/ 	.byte	0x04, 0x37
        /*0002*/ 	.short	(.L_230 - .L_229)
.L_229:
        /*0004*/ 	.word	0x00000082


	//----- nvinfo : EIATTR_KPARAM_INFO
	.align		4
.L_230:
        /*0008*/ 	.byte	0x04, 0x17
        /*000a*/ 	.short	(.L_232 - .L_231)
.L_231:
        /*000c*/ 	.word	0x00000000
        /*0010*/ 	.short	0x0005
        /*0012*/ 	.short	0x0020
        /*0014*/ 	.byte	0x00, 0xf5, 0x21, 0x00


	//----- nvinfo : EIATTR_KPARAM_INFO
	.align		4
.L_232:
        /*0018*/ 	.byte	0x04, 0x17
        /*001a*/ 	.short	(.L_234 - .L_233)
.L_233:
        /*001c*/ 	.word	0x00000000
        /*0020*/ 	.short	0x0004
        /*0022*/ 	.short	0x001c
        /*0024*/ 	.byte	0x00, 0xf0, 0x11, 0x00


	//----- nvinfo : EIATTR_KPARAM_INFO
	.align		4
.L_234:
        /*0028*/ 	.byte	0x04, 0x17
        /*002a*/ 	.short	(.L_236 - .L_235)
.L_235:
        /*002c*/ 	.word	0x00000000
        /*0030*/ 	.short	0x0003
        /*0032*/ 	.short	0x0018
        /*0034*/ 	.byte	0x00, 0xf0, 0x11, 0x00


	//----- nvinfo : EIATTR_KPARAM_INFO
	.align		4
.L_236:
        /*0038*/ 	.byte	0x04, 0x17
        /*003a*/ 	.short	(.L_238 - .L_237)
.L_237:
        /*003c*/ 	.word	0x00000000
        /*0040*/ 	.short	0x0002
        /*0042*/ 	.short	0x0010
        /*0044*/ 	.byte	0x00, 0xf5, 0x21, 0x00


	//----- nvinfo : EIATTR_KPARAM_INFO
	.align		4
.L_238:
        /*0048*/ 	.byte	0x04, 0x17
        /*004a*/ 	.short	(.L_240 - .L_239)
.L_239:
        /*004c*/ 	.word	0x00000000
        /*0050*/ 	.short	0x0001
        /*0052*/ 	.short	0x0008
        /*0054*/ 	.byte	0x00, 0xf5, 0x21, 0x00


	//----- nvinfo : EIATTR_KPARAM_INFO
	.align		4
.L_240:
        /*0058*/ 	.byte	0x04, 0x17
        /*005a*/ 	.short	(.L_242 - .L_241)
.L_241:
        /*005c*/ 	.word	0x00000000
        /*0060*/ 	.short	0x0000
        /*0062*/ 	.short	0x0000
        /*0064*/ 	.byte	0x00, 0xf5, 0x21, 0x00


	//----- nvinfo : EIATTR_SPARSE_MMA_MASK
	.align		4
.L_242:
        /*0068*/ 	.byte	0x03, 0x50
        /*006a*/ 	.short	0x0000


	//----- nvinfo : EIATTR_MAXREG_COUNT
	.align		4
        /*006c*/ 	.byte	0x03, 0x1b
        /*006e*/ 	.short	0x00ff


	//----- nvinfo : EIATTR_NUM_BARRIERS
	.align		4
        /*0070*/ 	.byte	0x02, 0x4c
        /*0072*/ 	.byte	0x01
	.zero		1


	//----- nvinfo : EIATTR_MERCURY_ISA_VERSION
	.align		4
        /*0074*/ 	.byte	0x03, 0x5f
        /*0076*/ 	.short	0x0101


	//----- nvinfo : EIATTR_VRC_CTA_INIT_COUNT
	.align		4
        /*0078*/ 	.byte	0x02, 0x4a
	.zero		1
	.zero		1


	//----- nvinfo : EIATTR_EXIT_INSTR_OFFSETS
	.align		4
        /*007c*/ 	.byte	0x04, 0x1c
        /*007e*/ 	.short	(.L_244 - .L_243)


	//   ....[0]....
.L_243:
        /*0080*/ 	.word	0x00000320


	//   ....[1]....
        /*0084*/ 	.word	0x00000370


	//----- nvinfo : EIATTR_CRS_STACK_SIZE
	.align		4
.L_244:
        /*0088*/ 	.byte	0x04, 0x1e
        /*008a*/ 	.short	(.L_246 - .L_245)
.L_245:
        /*008c*/ 	.word	0x00000000


	//----- nvinfo : EIATTR_CBANK_PARAM_SIZE
	.align		4
.L_246:
        /*0090*/ 	.byte	0x03, 0x19
        /*0092*/ 	.short	0x0028


	//----- nvinfo : EIATTR_PARAM_CBANK
	.align		4
        /*0094*/ 	.byte	0x04, 0x0a
        /*0096*/ 	.short	(.L_248 - .L_247)
	.align		4
.L_247:
        /*0098*/ 	.word	index@(.nv.constant0._Z23reduce_by_key_kernel_v1PiS_PfiiS0_)
        /*009c*/ 	.short	0x0380
        /*009e*/ 	.short	0x0028


	//----- nvinfo : EIATTR_SW_WAR
	.align		4
.L_248:
        /*00a0*/ 	.byte	0x04, 0x36
        /*00a2*/ 	.short	(.L_250 - .L_249)
.L_249:
        /*00a4*/ 	.word	0x00000008
.L_250:


//--------------------- .nv.callgraph             --------------------------
	.section	.nv.callgraph,"",@"SHT_CUDA_CALLGRAPH"
	.align	4
	.sectionentsize	8
	.align		4
        /*0000*/ 	.word	0x00000000
	.align		4
        /*0004*/ 	.word	0xffffffff
	.align		4
        /*0008*/ 	.word	0x00000000
	.align		4
        /*000c*/ 	.word	0xfffffffe
	.align		4
        /*0010*/ 	.word	0x00000000
	.align		4
        /*0014*/ 	.word	0xfffffffd
	.align		4
        /*0018*/ 	.word	0x00000000
	.align		4
        /*001c*/ 	.word	0xfffffffc


//--------------------- .nv.constant4             --------------------------
	.section	.nv.constant4,"a",@progbits
	.align	8
	.align		8
.nv.constant4:
        /*0000*/ 	.dword	_ZN30_INTERNAL_9bca9d83_4_k_cu_main4cuda3std3__45__cpo5beginE
	.align		8
        /*0008*/ 	.dword	_ZN30_INTERNAL_9bca9d83_4_k_cu_main4cuda3std3__45__cpo3endE
	.align		8
        /*0010*/ 	.dword	_ZN30_INTERNAL_9bca9d83_4_k_cu_main4cuda3std3__45__cpo6cbeginE
	.align		8
        /*0018*/ 	.dword	_ZN30_INTERNAL_9bca9d83_4_k_cu_main4cuda3std3__45__cpo4cendE
	.align		8
        /*0020*/ 	.dword	_ZN30_INTERNAL_9bca9d83_4_k_cu_main4cuda3std3__45__cpo6rbeginE
	.align		8
        /*0028*/ 	.dword	_ZN30_INTERNAL_9bca9d83_4_k_cu_main4cuda3std3__45__cpo4rendE
	.align		8
        /*0030*/ 	.dword	_ZN30_INTERNAL_9bca9d83_4_k_cu_main4cuda3std3__45__cpo7crbeginE
	.align		8
        /*0038*/ 	.dword	_ZN30_INTERNAL_9bca9d83_4_k_cu_main4cuda3std3__45__cpo5crendE
	.align		8
        /*0040*/ 	.dword	_ZN30_INTERNAL_9bca9d83_4_k_cu_main4cuda3std3__432_GLOBAL__N__9bca9d83_4_k_cu_main6ignoreE
	.align		8
        /*0048*/ 	.dword	_ZN30_INTERNAL_9bca9d83_4_k_cu_main4cuda3std3__419piecewise_constructE
	.align		8
        /*0050*/ 	.dword	_ZN30_INTERNAL_9bca9d83_4_k_cu_main4cuda3std3__48in_placeE
	.align		8
        /*0058*/ 	.dword	_ZN30_INTERNAL_9bca9d83_4_k_cu_main4cuda3std3__420unreachable_sentinelE
	.align		8
        /*0060*/ 	.dword	_ZN30_INTERNAL_9bca9d83_4_k_cu_main4cuda3std3__47nulloptE
	.align		8
        /*0068*/ 	.dword	_ZN30_INTERNAL_9bca9d83_4_k_cu_main4cuda3std3__48unexpectE
	.align		8
        /*0070*/ 	.dword	_ZN30_INTERNAL_9bca9d83_4_k_cu_main4cuda3std6ranges3__45__cpo4swapE
	.align		8
        /*0078*/ 	.dword	_ZN30_INTERNAL_9bca9d83_4_k_cu_main4cuda3std6ranges3__45__cpo9iter_moveE
	.align		8
        /*0080*/ 	.dword	_ZN30_INTERNAL_9bca9d83_4_k_cu_main4cuda3std6ranges3__45__cpo5beginE
	.align		8
        /*0088*/ 	.dword	_ZN30_INTERNAL_9bca9d83_4_k_cu_main4cuda3std6ranges3__45__cpo3endE
	.align		8
        /*0090*/ 	.dword	_ZN30_INTERNAL_9bca9d83_4_k_cu_main4cuda3std6ranges3__45__cpo6cbeginE
	.align		8
        /*0098*/ 	.dword	_ZN30_INTERNAL_9bca9d83_4_k_cu_main4cuda3std6ranges3__45__cpo4cendE
	.align		8
        /*00a0*/ 	.dword	_ZN30_INTERNAL_9bca9d83_4_k_cu_main4cuda3std6ranges3__45__cpo7advanceE
	.align		8
        /*00a8*/ 	.dword	_ZN30_INTERNAL_9bca9d83_4_k_cu_main4cuda3std6ranges3__45__cpo9iter_swapE
	.align		8
        /*00b0*/ 	.dword	_ZN30_INTERNAL_9bca9d83_4_k_cu_main4cuda3std6ranges3__45__cpo4nextE
	.align		8
        /*00b8*/ 	.dword	_ZN30_INTERNAL_9bca9d83_4_k_cu_main4cuda3std6ranges3__45__cpo4prevE
	.align		8
        /*00c0*/ 	.dword	_ZN30_INTERNAL_9bca9d83_4_k_cu_main4cuda3std6ranges3__45__cpo4dataE
	.align		8
        /*00c8*/ 	.dword	_ZN30_INTERNAL_9bca9d83_4_k_cu_main4cuda3std6ranges3__45__cpo5cdataE
	.align		8
        /*00d0*/ 	.dword	_ZN30_INTERNAL_9bca9d83_4_k_cu_main4cuda3std6ranges3__45__cpo4sizeE
	.align		8
        /*00d8*/ 	.dword	_ZN30_INTERNAL_9bca9d83_4_k_cu_main4cuda3std6ranges3__45__cpo5ssizeE
	.align		8
        /*00e0*/ 	.dword	_ZN30_INTERNAL_9bca9d83_4_k_cu_main4cuda3std6ranges3__45__cpo8distanceE
	.align		8
        /*00e8*/ 	.dword	_ZN30_INTERNAL_9bca9d83_4_k_cu_main6thrust24THRUST_300001_SM_1000_NS8cuda_cub3parE
	.align		8
        /*00f0*/ 	.dword	_ZN30_INTERNAL_9bca9d83_4_k_cu_main6thrust24THRUST_300001_SM_1000_NS8cuda_cub10par_nosyncE
	.align		8
        /*00f8*/ 	.dword	_ZN30_INTERNAL_9bca9d83_4_k_cu_main6thrust24THRUST_300001_SM_1000_NS6system6detail10sequential3seqE
	.align		8
        /*0100*/ 	.dword	_ZN30_INTERNAL_9bca9d83_4_k_cu_main6thrust24THRUST_300001_SM_1000_NS12placeholders2_1E
	.align		8
        /*0108*/ 	.dword	_ZN30_INTERNAL_9bca9d83_4_k_cu_main6thrust24THRUST_300001_SM_1000_NS12placeholders2_2E
	.align		8
        /*0110*/ 	.dword	_ZN30_INTERNAL_9bca9d83_4_k_cu_main6thrust24THRUST_300001_SM_1000_NS12placeholders2_3E
	.align		8
        /*0118*/ 	.dword	_ZN30_INTERNAL_9bca9d83_4_k_cu_main6thrust24THRUST_300001_SM_1000_NS12placeholders2_4E
	.align		8
        /*0120*/ 	.dword	_ZN30_INTERNAL_9bca9d83_4_k_cu_main6thrust24THRUST_300001_SM_1000_NS12placeholders2_5E
	.align		8
        /*0128*/ 	.dword	_ZN30_INTERNAL_9bca9d83_4_k_cu_main6thrust24THRUST_300001_SM_1000_NS12placeholders2_6E
	.align		8
        /*0130*/ 	.dword	_ZN30_INTERNAL_9bca9d83_4_k_cu_main6thrust24THRUST_300001_SM_1000_NS12placeholders2_7E
	.align		8
        /*0138*/ 	.dword	_ZN30_INTERNAL_9bca9d83_4_k_cu_main6thrust24THRUST_300001_SM_1000_NS12placeholders2_8E
	.align		8
        /*0140*/ 	.dword	_ZN30_INTERNAL_9bca9d83_4_k_cu_main6thrust24THRUST_300001_SM_1000_NS12placeholders2_9E
	.align		8
        /*0148*/ 	.dword	_ZN30_INTERNAL_9bca9d83_4_k_cu_main6thrust24THRUST_300001_SM_1000_NS12placeholders3_10E
	.align		8
        /*0150*/ 	.dword	_ZN30_INTERNAL_9bca9d83_4_k_cu_main6thrust24THRUST_300001_SM_1000_NS3seqE


//--------------------- .text._ZN3cub18CUB_300001_SM_10006detail8for_each13static_kernelINS2_12policy_hub_t12policy_500_tEmN6thrust24THRUST_300001_SM_1000_NS8cuda_cub20__uninitialized_fill7functorINS7_10device_ptrIiEEiEEEEvT0_T1_ --------------------------
	.section	.text._ZN3cub18CUB_300001_SM_10006detail8for_each13static_kernelINS2_12policy_hub_t12policy_500_tEmN6thrust24THRUST_300001_SM_1000_NS8cuda_cub20__uninitialized_fill7functorINS7_10device_ptrIiEEiEEEEvT0_T1_,"ax",@progbits
	.align	128
        .global         _ZN3cub18CUB_300001_SM_10006detail8for_each13static_kernelINS2_12policy_hub_t12policy_500_tEmN6thrust24THRUST_300001_SM_1000_NS8cuda_cub20__uninitialized_fill7functorINS7_10device_ptrIiEEiEEEEvT0_T1_
        .type           _ZN3cub18CUB_300001_SM_10006detail8for_each13static_kernelINS2_12policy_hub_t12policy_500_tEmN6thrust24THRUST_300001_SM_1000_NS8cuda_cub20__uninitialized_fill7functorINS7_10device_ptrIiEEiEEEEvT0_T1_,@function
        .size           _ZN3cub18CUB_300001_SM_10006detail8for_each13static_kernelINS2_12policy_hub_t12policy_500_tEmN6thrust24THRUST_300001_SM_1000_NS8cuda_cub20__uninitialized_fill7functorINS7_10device_ptrIiEEiEEEEvT0_T1_,(.L_x_509 - _ZN3cub18CUB_300001_SM_10006detail8for_each13static_kernelINS2_12policy_hub_t12policy_500_tEmN6thrust24THRUST_300001_SM_1000_NS8cuda_cub20__uninitialized_fill7functorINS7_10device_ptrIiEEiEEEEvT0_T1_)
        .other          _ZN3cub18CUB_300001_SM_10006detail8for_each13static_kernelINS2_12policy_hub_t12policy_500_tEmN6thrust24THRUST_300001_SM_1000_NS8cuda_cub20__uninitialized_fill7functorINS7_10device_ptrIiEEiEEEEvT0_T1_,@"STO_CUDA_ENTRY STV_DEFAULT"
_ZN3cub18CUB_300001_SM_10006detail8for_each13static_kernelINS2_12policy_hub_t12policy_500_tEmN6thrust24THRUST_300001_SM_1000_NS8cuda_cub20__uninitialized_fill7functorINS7_10device_ptrIiEEiEEEEvT0_T1_:
.text._ZN3cub18CUB_300001_SM_10006detail8for_each13static_kernelINS2_12policy_hub_t12policy_500_tEmN6thrust24THRUST_300001_SM_1000_NS8cuda_cub20__uninitialized_fill7functorINS7_10device_ptrIiEEiEEEEvT0_T1_:
[----:B------:R-:W-:Y:S08]  /*0000*/  LDC R1, c[0x0][0x37c] ;  /* 0x0000df00ff017b82 */ /* 0x000ff00000000800 */
[----:B------:R-:W0:Y:S01]  /*0010*/  S2UR UR4, SR_CTAID.X ;  /* 0x00000000000479c3 */ /* 0x000e220000002500 */
[----:B------:R-:W1:Y:S01]  /*0020*/  LDCU.64 UR6, c[0x0][0x380] ;  /* 0x00007000ff0677ac */ /* 0x000e620008000a00 */
[----:B------:R-:W2:Y:S01]  /*0030*/  LDCU.64 UR8, c[0x0][0x358] ;  /* 0x00006b00ff0877ac */ /* 0x000ea20008000a00 */
[----:B0-----:R-:W-:-:S04]  /*0040*/  UIMAD.WIDE.U32 UR4, UR4, 0x200, URZ ;  /* 0x00000200040478a5 */ /* 0x001fc8000f8e00ff */
[----:B-1----:R-:W-:-:S04]  /*0050*/  UIADD3 UR6, UP0, UPT, -UR4, UR6, URZ ;  /* 0x0000000604067290 */ /* 0x002fc8000ff1e1ff */
[----:B------:R-:W-:Y:S02]  /*0060*/  UIADD3.X UR7, UPT, UPT, ~UR5, UR7, URZ, UP0, !UPT ;  /* 0x0000000705077290 */ /* 0x000fe400087fe5ff */
[----:B------:R-:W-:-:S04]  /*0070*/  UISETP.GE.U32.AND UP0, UPT, UR6, 0x200, UPT ;  /* 0x000002000600788c */ /* 0x000fc8000bf06070 */
[----:B------:R-:W-:-:S09]  /*0080*/  UISETP.GE.U32.AND.EX UP0, UPT, UR7, URZ, UPT, UP0 ;  /* 0x000000ff0700728c */ /* 0x000fd2000bf06100 */
[----:B--2---:R-:W-:Y:S05]  /*0090*/  BRA.U !UP0, `(.L_x_0) ;  /* 0x0000000108287547 */ /* 0x004fea000b800000 */
[----:B------:R-:W0:Y:S01]  /*00a0*/  S2R R0, SR_TID.X ;  /* 0x0000000000007919 */ /* 0x000e220000002100 */
[----:B------:R-:W1:Y:S01]  /*00b0*/  LDCU.64 UR6, c[0x0][0x388] ;  /* 0x00007100ff0677ac */ /* 0x000e620008000a00 */
[----:B------:R-:W2:Y:S01]  /*00c0*/  LDC R5, c[0x0][0x390] ;  /* 0x0000e400ff057b82 */ /* 0x000ea20000000800 */
[----:B0-----:R-:W-:-:S05]  /*00d0*/  IADD3 R0, P0, PT, R0, UR4, RZ ;  /* 0x0000000400007c10 */ /* 0x001fca000ff1e0ff */
[----:B------:R-:W-:Y:S01]  /*00e0*/  IMAD.X R3, RZ, RZ, UR5, P0 ;  /* 0x00000005ff037e24 */ /* 0x000fe200080e06ff */
[----:B-1----:R-:W-:-:S04]  /*00f0*/  LEA R2, P0, R0, UR6, 0x2 ;  /* 0x0000000600027c11 */ /* 0x002fc8000f8010ff */
[----:B------:R-:W-:-:S05]  /*0100*/  LEA.HI.X R3, R0, UR7, R3, 0x2, P0 ;  /* 0x0000000700037c11 */ /* 0x000fca00080f1403 */
[----:B--2---:R-:W-:Y:S04]  /*0110*/  STG.E desc[UR8][R2.64], R5 ;  /* 0x0000000502007986 */ /* 0x004fe8000c101908 */
[----:B------:R-:W-:Y:S01]  /*0120*/  STG.E desc[UR8][R2.64+0x400], R5 ;  /* 0x0004000502007986 */ /* 0x000fe2000c101908 */
[----:B------:R-:W-:Y:S05]  /*0130*/  EXIT ;  /* 0x000000000000794d */ /* 0x000fea0003800000 */
.L_x_0:
[----:B------:R-:W0:Y:S01]  /*0140*/  S2R R0, SR_TID.X ;  /* 0x0000000000007919 */ /* 0x000e220000002100 */
[----:B------:R-:W-:Y:S01]  /*0150*/  IMAD.U32 R2, RZ, RZ, UR7 ;  /* 0x00000007ff027e24 */ /* 0x000fe2000f8e00ff */
[----:B------:R-:W1:Y:S01]  /*0160*/  LDCU.64 UR10, c[0x0][0x388] ;  /* 0x00007100ff0a77ac */ /* 0x000e620008000a00 */
[----:B------:R-:W-:Y:S01]  /*0170*/  IMAD.U32 R4, RZ, RZ, UR7 ;  /* 0x00000007ff047e24 */ /* 0x000fe2000f8e00ff */
[----:B0-----:R-:W-:-:S04]  /*0180*/  ISETP.LT.U32.AND P0, PT, R0, UR6, PT ;  /* 0x0000000600007c0c */ /* 0x001fc8000bf01070 */
[----:B------:R-:W-:Y:S01]  /*0190*/  ISETP.GT.U32.AND.EX P0, PT, R2, RZ, PT, P0 ;  /* 0x000000ff0200720c */ /* 0x000fe20003f04100 */
[C---:B------:R-:W-:Y:S01]  /*01a0*/  VIADD R2, R0.reuse, 0x100 ;  /* 0x0000010000027836 */ /* 0x040fe20000000000 */
[----:B------:R-:W-:-:S04]  /*01b0*/  IADD3 R0, P2, PT, R0, UR4, RZ ;  /* 0x0000000400007c10 */ /* 0x000fc8000ff5e0ff */
[----:B------:R-:W-:Y:S01]  /*01c0*/  ISETP.LT.U32.AND P1, PT, R2, UR6, PT ;  /* 0x0000000602007c0c */ /* 0x000fe2000bf21070 */
[----:B------:R-:W-:Y:S01]  /*01d0*/  IMAD.X R3, RZ, RZ, UR5, P2 ;  /* 0x00000005ff037e24 */ /* 0x000fe200090e06ff */
[----:B-1----:R-:W-:Y:S02]  /*01e0*/  LEA R2, P2, R0, UR10, 0x2 ;  /* 0x0000000a00027c11 */ /* 0x002fe4000f8410ff */
[----:B------:R-:W-:Y:S02]  /*01f0*/  ISETP.GT.U32.AND.EX P1, PT, R4, RZ, PT, P1 ;  /* 0x000000ff0400720c */ /* 0x000fe40003f24110 */
[----:B------:R-:W-:Y:S01]  /*0200*/  LEA.HI.X R3, R0, UR11, R3, 0x2, P2 ;  /* 0x0000000b00037c11 */ /* 0x000fe200090f1403 */
[----:B------:R-:W0:Y:S04]  /*0210*/  @P0 LDC R5, c[0x0][0x390] ;  /* 0x0000e400ff050b82 */ /* 0x000e280000000800 */
[----:B0-----:R0:W-:Y:S06]  /*0220*/  @P0 STG.E desc[UR8][R2.64], R5 ;  /* 0x0000000502000986 */ /* 0x0011ec000c101908 */
[----:B------:R-:W-:Y:S05]  /*0230*/  @!P1 EXIT ;  /* 0x000000000000994d */ /* 0x000fea0003800000 */
[----:B0-----:R-:W0:Y:S02]  /*0240*/  LDC R5, c[0x0][0x390] ;  /* 0x0000e400ff057b82 */ /* 0x001e240000000800 */
[----:B0-----:R-:W-:Y:S01]  /*0250*/  STG.E desc[UR8][R2.64+0x400], R5 ;  /* 0x0004000502007986 */ /* 0x001fe2000c101908 */
[----:B------:R-:W-:Y:S05]  /*0260*/  EXIT ;  /* 0x000000000000794d */ /* 0x000fea0003800000 */
.L_x_1:
[----:B------:R-:W-:-:S00]  /*0270*/  BRA `(.L_x_1) ;  /* 0xfffffffc00fc7947 */ /* 0x000fc0000383ffff */
[----:B------:R-:W-:-:S00]  /*0280*/  NOP ;  /* 0x0000000000007918 */ /* 0x000fc00000000000 */
[----:B------:R-:W-:-:S00]  /*0290*/  NOP ;  /* 0x0000000000007918 */ /* 0x000fc00000000000 */
[----:B------:R-:W-:-:S00]  /*02a0*/  NOP ;  /* 0x0000000000007918 */ /* 0x000fc00000000000 */
[----:B------:R-:W-:-:S00]  /*02b0*/  NOP ;  /* 0x0000000000007918 */ /* 0x000fc00000000000 */
[----:B------:R-:W-:-:S00]  /*02c0*/  NOP ;  /* 0x0000000000007918 */ /* 0x000fc00000000000 */
[----:B------:R-:W-:-:S00]  /*02d0*/  NOP ;  /* 0x0000000000007918 */ /* 0x000fc00000000000 */
[----:B------:R-:W-:-:S00]  /*02e0*/  NOP ;  /* 0x0000000000007918 */ /* 0x000fc00000000000 */
[----:B------:R-:W-:-:S00]  /*02f0*/  NOP ;  /* 0x0000000000007918 */ /* 0x000fc00000000000 */
.L_x_509:


//--------------------- .text._ZN3cub18CUB_300001_SM_10006detail8for_each13static_kernelINS2_12policy_hub_t12policy_500_tEmN6thrust24THRUST_300001_SM_1000_NS8cuda_cub20__uninitialized_fill7functorINS7_10device_ptrIfEEfEEEEvT0_T1_ --------------------------
	.section	.text._ZN3cub18CUB_300001_SM_10006detail8for_each13static_kernelINS2_12policy_hub_t12policy_500_tEmN6thrust24THRUST_300001_SM_1000_NS8cuda_cub20__uninitialized_fill7functorINS7_10device_ptrIfEEfEEEEvT0_T1_,"ax",@progbits
	.align	128
        .global         _ZN3cub18CUB_300001_SM_10006detail8for_each13static_kernelINS2_12policy_hub_t12policy_500_tEmN6thrust24THRUST_300001_SM_1000_NS8cuda_cub20__uninitialized_fill7functorINS7_10device_ptrIfEEfEEEEvT0_T1_
        .type           _ZN3cub18CUB_300001_SM_10006detail8for_each13static_kernelINS2_12policy_hub_t12policy_500_tEmN6thrust24THRUST_300001_SM_1000_NS8cuda_cub20__uninitialized_fill7functorINS7_10device_ptrIfEEfEEEEvT0_T1_,@function
        .size           _ZN3cub18CUB_300001_SM_10006detail8for_each13static_kernelINS2_12policy_hub_t12policy_500_tEmN6thrust24THRUST_300001_SM_1000_NS8cuda_cub20__uninitialized_fill7functorINS7_10device_ptrIfEEfEEEEvT0_T1_,(.L_x_510 - _ZN3cub18CUB_300001_SM_10006detail8for_each13static_kernelINS2_12policy_hub_t12policy_500_tEmN6thrust24THRUST_300001_SM_1000_NS8cuda_cub20__uninitialized_fill7functorINS7_10device_ptrIfEEfEEEEvT0_T1_)
        .other          _ZN3cub18CUB_300001_SM_10006detail8for_each13static_kernelINS2_12policy_hub_t12policy_500_tEmN6thrust24THRUST_300001_SM_1000_NS8cuda_cub20__uninitialized_fill7functorINS7_10device_ptrIfEEfEEEEvT0_T1_,@"STO_CUDA_ENTRY STV_DEFAULT"
_ZN3cub18CUB_300001_SM_10006detail8for_each13static_kernelINS2_12policy_hub_t12policy_500_tEmN6thrust24THRUST_300001_SM_1000_NS8cuda_cub20__uninitialized_fill7functorINS7_10device_ptrIfEEfEEEEvT0_T1_:
.text._ZN3cub18CUB_300001_SM_10006detail8for_each13static_kernelINS2_12policy_hub_t12policy_500_tEmN6thrust24THRUST_300001_SM_1000_NS8cuda_cub20__uninitialized_fill7functorINS7_10device_ptrIfEEfEEEEvT0_T1_:
        /* <DEDUP_REMOVED lines=20> */
.L_x_2:
        /* <DEDUP_REMOVED lines=19> */
.L_x_3:
        /* <DEDUP_REMOVED lines=9> */
.L_x_510:


//--------------------- .text._ZN3cub18CUB_300001_SM_10006detail11EmptyKernelIvEEvv --------------------------
	.section	.text._ZN3cub18CUB_300001_SM_10006detail11EmptyKernelIvEEvv,"ax",@progbits
	.align	128
        .global         _ZN3cub18CUB_300001_SM_10006detail11EmptyKernelIvEEvv
        .type           _ZN3cub18CUB_300001_SM_10006detail11EmptyKernelIvEEvv,@function
        .size           _ZN3cub18CUB_300001_SM_10006detail11EmptyKernelIvEEvv,(.L_x_511 - _ZN3cub18CUB_300001_SM_10006detail11EmptyKernelIvEEvv)
        .other          _ZN3cub18CUB_300001_SM_10006detail11EmptyKernelIvEEvv,@"STO_CUDA_ENTRY STV_DEFAULT"
_ZN3cub18CUB_300001_SM_10006detail11EmptyKernelIvEEvv:
.text._ZN3cub18CUB_300001_SM_10006detail11EmptyKernelIvEEvv:
[----:B------:R-:W-:Y:S01]  /*0000*/  LDC R1, c[0x0][0x37c] ;  /* 0x0000df00ff017b82 */ /* 0x000fe20000000800 */
[----:B------:R-:W-:Y:S05]  /*0010*/  EXIT ;  /* 0x000000000000794d */ /* 0x000fea0003800000 */
.L_x_4:
        /* <DEDUP_REMOVED lines=14> */
.L_x_511:


//--------------------- .text._ZN6thrust24THRUST_300001_SM_1000_NS8cuda_cub4core6detail13_kernel_agentINS1_15__reduce_by_key16ReduceByKeyAgentINS0_6detail15normal_iteratorINS0_10device_ptrIiEEEENS8_INS9_IfEEEESB_SD_N4cuda3std3__48equal_toIiEENSG_4plusIfEEPllEEJSB_SD_SB_SD_SL_N3cub18CUB_300001_SM_100024ReduceByKeyScanTileStateIflLb1EEESI_SK_llEEEvDpT0_ --------------------------
	.section	.text._ZN6thrust24THRUST_300001_SM_1000_NS8cuda_cub4core6detail13_kernel_agentINS1_15__reduce_by_key16ReduceByKeyAgentINS0_6detail15normal_iteratorINS0_10device_ptrIiEEEENS8_INS9_IfEEEESB_SD_N4cuda3std3__48equal_toIiEENSG_4plusIfEEPllEEJSB_SD_SB_SD_SL_N3cub18CUB_300001_SM_100024ReduceByKeyScanTileStateIflLb1EEESI_SK_llEEEvDpT0_,"ax",@progbits
	.align	128
        .global         _ZN6thrust24THRUST_300001_SM_1000_NS8cuda_cub4core6detail13_kernel_agentINS1_15__reduce_by_key16ReduceByKeyAgentINS0_6detail15normal_iteratorINS0_10device_ptrIiEEEENS8_INS9_IfEEEESB_SD_N4cuda3std3__48equal_toIiEENSG_4plusIfEEPllEEJSB_SD_SB_SD_SL_N3cub18CUB_300001_SM_100024ReduceByKeyScanTileStateIflLb1EEESI_SK_llEEEvDpT0_
        .type           _ZN6thrust24THRUST_300001_SM_1000_NS8cuda_cub4core6detail13_kernel_agentINS1_15__reduce_by_key16ReduceByKeyAgentINS0_6detail15normal_iteratorINS0_10device_ptrIiEEEENS8_INS9_IfEEEESB_SD_N4cuda3std3__48equal_toIiEENSG_4plusIfEEPllEEJSB_SD_SB_SD_SL_N3cub18CUB_300001_SM_100024ReduceByKeyScanTileStateIflLb1EEESI_SK_llEEEvDpT0_,@function
        .size           _ZN6thrust24THRUST_300001_SM_1000_NS8cuda_cub4core6detail13_kernel_agentINS1_15__reduce_by_key16ReduceByKeyAgentINS0_6detail15normal_iteratorINS0_10device_ptrIiEEEENS8_INS9_IfEEEESB_SD_N4cuda3std3__48equal_toIiEENSG_4plusIfEEPllEEJSB_SD_SB_SD_SL_N3cub18CUB_300001_SM_100024ReduceByKeyScanTileStateIflLb1EEESI_SK_llEEEvDpT0_,(.L_x_512 - _ZN6thrust24THRUST_300001_SM_1000_NS8cuda_cub4core6detail13_kernel_agentINS1_15__reduce_by_key16ReduceByKeyAgentINS0_6detail15normal_iteratorINS0_10device_ptrIiEEEENS8_INS9_IfEEEESB_SD_N4cuda3std3__48equal_toIiEENSG_4plusIfEEPllEEJSB_SD_SB_SD_SL_N3cub18CUB_300001_SM_100024ReduceByKeyScanTileStateIflLb1EEESI_SK_llEEEvDpT0_)
        .other          _ZN6thrust24THRUST_300001_SM_1000_NS8cuda_cub4core6detail13_kernel_agentINS1_15__reduce_by_key16ReduceByKeyAgentINS0_6detail15normal_iteratorINS0_10device_ptrIiEEEENS8_INS9_IfEEEESB_SD_N4cuda3std3__48equal_toIiEENSG_4plusIfEEPllEEJSB_SD_SB_SD_SL_N3cub18CUB_300001_SM_100024ReduceByKeyScanTileStateIflLb1EEESI_SK_llEEEvDpT0_,@"STO_CUDA_ENTRY STV_DEFAULT"
_ZN6thrust24THRUST_300001_SM_1000_NS8cuda_cub4core6detail13_kernel_agentINS1_15__reduce_by_key16ReduceByKeyAgentINS0_6detail15normal_iteratorINS0_10device_ptrIiEEEENS8_INS9_IfEEEESB_SD_N4cuda3std3__48equal_toIiEENSG_4plusIfEEPllEEJSB_SD_SB_SD_SL_N3cub18CUB_300001_SM_100024ReduceByKeyScanTileStateIflLb1EEESI_SK_llEEEvDpT0_:
.text._ZN6thrust24THRUST_300001_SM_1000_NS8cuda_cub4core6detail13_kernel_agentINS1_15__reduce_by_key16ReduceByKeyAgentINS0_6detail15normal_iteratorINS0_10device_ptrIiEEEENS8_INS9_IfEEEESB_SD_N4cuda3std3__48equal_toIiEENSG_4plusIfEEPllEEJSB_SD_SB_SD_SL_N3cub18CUB_300001_SM_100024ReduceByKeyScanTileStateIflLb1EEESI_SK_llEEEvDpT0_:
[----:B------:R-:W-:Y:S01]  /*0000*/  LDC R1, c[0x0][0x37c] ;  /* 0x0000df00ff017b82 */ /* 0x000fe20000000800 */
[----:B------:R-:W0:Y:S01]  /*0010*/  S2R R0, SR_CTAID.X ;  /* 0x0000000000007919 */ /* 0x000e220000002500 */
[----:B------:R-:W1:Y:S01]  /*0020*/  LDCU.64 UR4, c[0x0][0x3b8] ;  /* 0x00007700ff0477ac */ /* 0x000e620008000a00 */
[----:B------:R-:W2:Y:S01]  /*0030*/  LDCU.64 UR8, c[0x0][0x358] ;  /* 0x00006b00ff0877ac */ /* 0x000ea20008000a00 */
[----:B0-----:R-:W-:-:S03]  /*0040*/  IMAD.WIDE.U32 R4, R0, 0x900, RZ ;  /* 0x0000090000047825 */ /* 0x001fc600078e00ff */
[----:B-1----:R-:W-:-:S04]  /*0050*/  IADD3 R3, P1, PT, -R4, UR4, RZ ;  /* 0x0000000404037c10 */ /* 0x002fc8000ff3e1ff */
[----:B------:R-:W-:Y:S02]  /*0060*/  ISETP.GE.U32.AND P0, PT, R3, 0x901, PT ;  /* 0x000009010300780c */ /* 0x000fe40003f06070 */
[----:B------:R-:W-:-:S04]  /*0070*/  IADD3.X R26, PT, PT, ~R5, UR5, RZ, P1, !PT ;  /* 0x00000005051a7c10 */ /* 0x000fc80008ffe5ff */
[----:B------:R-:W-:-:S13]  /*0080*/  ISETP.GE.AND.EX P0, PT, R26, RZ, PT, P0 ;  /* 0x000000ff1a00720c */ /* 0x000fda0003f06300 */
[----:B--2---:R-:W-:Y:S05]  /*0090*/  @!P0 BRA `(.L_x_5) ;  /* 0x00000058008c8947 */ /* 0x004fea0003800000 */
[----:B------:R-:W-:-:S13]  /*00a0*/  ISETP.NE.AND P0, PT, R0, RZ, PT ;  /* 0x000000ff0000720c */ /* 0x000fda0003f05270 */
[----:B------:R-:W-:Y:S05]  /*00b0*/  @P0 BRA `(.L_x_6) ;  /* 0x0000002000c00947 */ /* 0x000fea0003800000 */
[----:B------:R-:W0:Y:S01]  /*00c0*/  S2R R0, SR_TID.X ;  /* 0x0000000000007919 */ /* 0x000e220000002100 */
[----:B------:R-:W1:Y:S01]  /*00d0*/  LDCU.64 UR4, c[0x0][0x380] ;  /* 0x00007000ff0477ac */ /* 0x000e620008000a00 */
[C---:B0-----:R-:W-:Y:S02]  /*00e0*/  LOP3.LUT R2, R0.reuse, 0x1f, RZ, 0xc0, !PT ;  /* 0x0000001f00027812 */ /* 0x041fe400078ec0ff */
[----:B------:R-:W-:-:S05]  /*00f0*/  LOP3.LUT R3, R0, 0x3e0, RZ, 0xc0, !PT ;  /* 0x000003e000037812 */ /* 0x000fca00078ec0ff */
[----:B------:R-:W-:-:S05]  /*0100*/  IMAD R3, R3, 0x9, R2 ;  /* 0x0000000903037824 */ /* 0x000fca00078e0202 */
[----:B------:R-:W-:-:S05]  /*0110*/  IADD3 R3, P0, PT, R4, R3, RZ ;  /* 0x0000000304037210 */ /* 0x000fca0007f1e0ff */
[----:B------:R-:W-:Y:S02]  /*0120*/  IMAD.X R2, RZ, RZ, R5, P0 ;  /* 0x000000ffff027224 */ /* 0x000fe400000e0605 */
[----:B------:R-:W-:-:S03]  /*0130*/  IMAD.SHL.U32 R4, R3, 0x4, RZ ;  /* 0x0000000403047824 */ /* 0x000fc600078e00ff */
[----:B------:R-:W-:Y:S02]  /*0140*/  SHF.L.U64.HI R5, R3, 0x2, R2 ;  /* 0x0000000203057819 */ /* 0x000fe40000010202 */
[----:B-1----:R-:W-:-:S04]  /*0150*/  IADD3 R2, P0, PT, R4, UR4, RZ ;  /* 0x0000000404027c10 */ /* 0x002fc8000ff1e0ff */
[----:B------:R-:W-:Y:S01]  /*0160*/  IADD3.X R3, PT, PT, R5, UR5, RZ, P0, !PT ;  /* 0x0000000505037c10 */ /* 0x000fe200087fe4ff */
[----:B------:R-:W0:Y:S04]  /*0170*/  LDCU.64 UR4, c[0x0][0x388] ;  /* 0x00007100ff0477ac */ /* 0x000e280008000a00 */
[----:B------:R-:W2:Y:S04]  /*0180*/  LDG.E.CONSTANT R6, desc[UR8][R2.64] ;  /* 0x0000000802067981 */ /* 0x000ea8000c1e9900 */
[----:B------:R-:W3:Y:S04]  /*0190*/  LDG.E.CONSTANT R7, desc[UR8][R2.64+0x80] ;  /* 0x0000800802077981 */ /* 0x000ee8000c1e9900 */
[----:B------:R-:W4:Y:S04]  /*01a0*/  LDG.E.CONSTANT R8, desc[UR8][R2.64+0x100] ;  /* 0x0001000802087981 */ /* 0x000f28000c1e9900 */
[----:B------:R-:W5:Y:S04]  /*01b0*/  LDG.E.CONSTANT R9, desc[UR8][R2.64+0x180] ;  /* 0x0001800802097981 */ /* 0x000f68000c1e9900 */
[----:B------:R-:W5:Y:S04]  /*01c0*/  LDG.E.CONSTANT R11, desc[UR8][R2.64+0x200] ;  /* 0x00020008020b7981 */ /* 0x000f68000c1e9900 */
[----:B------:R-:W5:Y:S04]  /*01d0*/  LDG.E.CONSTANT R13, desc[UR8][R2.64+0x280] ;  /* 0x00028008020d7981 */ /* 0x000f68000c1e9900 */
[----:B------:R-:W5:Y:S04]  /*01e0*/  LDG.E.CONSTANT R15, desc[UR8][R2.64+0x300] ;  /* 0x00030008020f7981 */ /* 0x000f68000c1e9900 */
[----:B------:R-:W5:Y:S04]  /*01f0*/  LDG.E.CONSTANT R17, desc[UR8][R2.64+0x380] ;  /* 0x0003800802117981 */ /* 0x000f68000c1e9900 */
[----:B------:R1:W5:Y:S01]  /*0200*/  LDG.E.CONSTANT R19, desc[UR8][R2.64+0x400] ;  /* 0x0004000802137981 */ /* 0x000362000c1e9900 */
[----:B0-----:R-:W-:-:S04]  /*0210*/  IADD3 R4, P0, PT, R4, UR4, RZ ;  /* 0x0000000404047c10 */ /* 0x001fc8000ff1e0ff */
[----:B------:R-:W-:-:S05]  /*0220*/  IADD3.X R5, PT, PT, R5, UR5, RZ, P0, !PT ;  /* 0x0000000505057c10 */ /* 0x000fca00087fe4ff */
[----:B------:R-:W5:Y:S04]  /*0230*/  LDG.E.CONSTANT R21, desc[UR8][R4.64] ;  /* 0x0000000804157981 */ /* 0x000f68000c1e9900 */
[----:B------:R-:W5:Y:S04]  /*0240*/  LDG.E.CONSTANT R25, desc[UR8][R4.64+0x80] ;  /* 0x0000800804197981 */ /* 0x000f68000c1e9900 */
[----:B------:R-:W5:Y:S04]  /*0250*/  LDG.E.CONSTANT R29, desc[UR8][R4.64+0x100] ;  /* 0x00010008041d7981 */ /* 0x000f68000c1e9900 */
[----:B------:R-:W5:Y:S04]  /*0260*/  LDG.E.CONSTANT R31, desc[UR8][R4.64+0x180] ;  /* 0x00018008041f7981 */ /* 0x000f68000c1e9900 */
[----:B------:R-:W5:Y:S04]  /*0270*/  LDG.E.CONSTANT R33, desc[UR8][R4.64+0x200] ;  /* 0x0002000804217981 */ /* 0x000f68000c1e9900 */
[----:B------:R-:W5:Y:S04]  /*0280*/  LDG.E.CONSTANT R35, desc[UR8][R4.64+0x280] ;  /* 0x0002800804237981 */ /* 0x000f68000c1e9900 */
[----:B------:R-:W5:Y:S04]  /*0290*/  LDG.E.CONSTANT R37, desc[UR8][R4.64+0x300] ;  /* 0x0003000804257981 */ /* 0x000f68000c1e9900 */
[----:B------:R-:W5:Y:S04]  /*02a0*/  LDG.E.CONSTANT R39, desc[UR8][R4.64+0x380] ;  /* 0x0003800804277981 */ /* 0x000f68000c1e9900 */
[----:B------:R0:W5:Y:S01]  /*02b0*/  LDG.E.CONSTANT R41, desc[UR8][R4.64+0x400] ;  /* 0x0004000804297981 */ /* 0x000162000c1e9900 */
[----:B------:R-:W1:Y:S01]  /*02c0*/  S2UR UR5, SR_CgaCtaId ;  /* 0x00000000000579c3 */ /* 0x000e620000008800 */
[----:B------:R-:W-:Y:S01]  /*02d0*/  SHF.R.U32.HI R42, RZ, 0x5, R0 ;  /* 0x00000005ff2a7819 */ /* 0x000fe20000011600 */
[----:B------:R-:W-:Y:S01]  /*02e0*/  UMOV UR4, 0x400 ;  /* 0x0000040000047882 */ /* 0x000fe20000000000 */
[----:B------:R-:W0:Y:S01]  /*02f0*/  S2R R23, SR_LANEID ;  /* 0x0000000000177919 */ /* 0x000e220000000000 */
[----:B------:R-:W-:Y:S01]  /*0300*/  ISETP.NE.AND P1, PT, R0, RZ, PT ;  /* 0x000000ff0000720c */ /* 0x000fe20003f25270 */
[----:B------:R-:W-:Y:S01]  /*0310*/  IMAD.MOV.U32 R38, RZ, RZ, RZ ;  /* 0x000000ffff267224 */ /* 0x000fe200078e00ff */
[----:B-1----:R-:W-:-:S03]  /*0320*/  ULEA UR5, UR5, UR4, 0x18 ;  /* 0x0000000405057291 */ /* 0x002fc6000f8ec0ff */
[----:B------:R-:W-:-:S03]  /*0330*/  UMOV UR4, URZ ;  /* 0x000000ff00047c82 */ /* 0x000fc60008000000 */
[----:B------:R-:W-:Y:S01]  /*0340*/  LEA R26, R0, UR5, 0x2 ;  /* 0x00000005001a7c11 */ /* 0x000fe2000f8e10ff */
[----:B0-----:R-:W-:-:S05]  /*0350*/  IMAD R2, R42, 0x120, R23 ;  /* 0x000001202a027824 */ /* 0x001fca00078e0217 */
[----:B------:R-:W-:-:S05]  /*0360*/  LEA R24, R2, UR5, 0x2 ;  /* 0x0000000502187c11 */ /* 0x000fca000f8e10ff */
[----:B------:R-:W-:Y:S01]  /*0370*/  IMAD R4, R23, 0x20, R24 ;  /* 0x0000002017047824 */ /* 0x000fe200078e0218 */
[----:B--2---:R-:W-:Y:S04]  /*0380*/  STS [R24], R6 ;  /* 0x0000000618007388 */ /* 0x004fe80000000800 */
[----:B---3--:R-:W-:Y:S04]  /*0390*/  STS [R24+0x80], R7 ;  /* 0x0000800718007388 */ /* 0x008fe80000000800 */
[----:B----4-:R-:W-:Y:S04]  /*03a0*/  STS [R24+0x100], R8 ;  /* 0x0001000818007388 */ /* 0x010fe80000000800 */
[----:B-----5:R-:W-:Y:S04]  /*03b0*/  STS [R24+0x180], R9 ;  /* 0x0001800918007388 */ /* 0x020fe80000000800 */
[----:B------:R-:W-:Y:S04]  /*03c0*/  STS [R24+0x200], R11 ;  /* 0x0002000b18007388 */ /* 0x000fe80000000800 */
[----:B------:R-:W-:Y:S04]  /*03d0*/  STS [R24+0x280], R13 ;  /* 0x0002800d18007388 */ /* 0x000fe80000000800 */
[----:B------:R-:W-:Y:S04]  /*03e0*/  STS [R24+0x300], R15 ;  /* 0x0003000f18007388 */ /* 0x000fe80000000800 */
[----:B------:R-:W-:Y:S04]  /*03f0*/  STS [R24+0x380], R17 ;  /* 0x0003801118007388 */ /* 0x000fe80000000800 */
[----:B------:R-:W-:Y:S01]  /*0400*/  STS [R24+0x400], R19 ;  /* 0x0004001318007388 */ /* 0x000fe20000000800 */
[----:B------:R-:W-:-:S03]  /*0410*/  NOP ;  /* 0x0000000000007918 */ /* 0x000fc60000000000 */
[----:B------:R-:W-:Y:S04]  /*0420*/  LDS R27, [R4+0x20] ;  /* 0x00002000041b7984 */ /* 0x000fe80000000800 */
[----:B------:R-:W-:Y:S04]  /*0430*/  LDS R2, [R4] ;  /* 0x0000000004027984 */ /* 0x000fe80000000800 */
[----:B------:R-:W0:Y:S04]  /*0440*/  LDS R8, [R4+0x4] ;  /* 0x0000040004087984 */ /* 0x000e280000000800 */
[----:B------:R-:W1:Y:S04]  /*0450*/  LDS R10, [R4+0x8] ;  /* 0x00000800040a7984 */ /* 0x000e680000000800 */
[----:B------:R-:W2:Y:S04]  /*0460*/  LDS R12, [R4+0xc] ;  /* 0x00000c00040c7984 */ /* 0x000ea80000000800 */
[----:B------:R-:W3:Y:S04]  /*0470*/  LDS R14, [R4+0x10] ;  /* 0x00001000040e7984 */ /* 0x000ee80000000800 */
[----:B------:R-:W4:Y:S04]  /*0480*/  LDS R16, [R4+0x14] ;  /* 0x0000140004107984 */ /* 0x000f280000000800 */
[----:B------:R-:W-:Y:S04]  /*0490*/  LDS R18, [R4+0x18] ;  /* 0x0000180004127984 */ /* 0x000fe80000000800 */
[----:B------:R-:W-:Y:S01]  /*04a0*/  LDS R20, [R4+0x1c] ;  /* 0x00001c0004147984 */ /* 0x000fe20000000800 */
[----:B------:R-:W-:Y:S01]  /*04b0*/  BAR.SYNC.DEFER_BLOCKING 0x0 ;  /* 0x0000000000007b1d */ /* 0x000fe20000010000 */
[----:B0-----:R-:W-:-:S02]  /*04c0*/  ISETP.NE.AND P2, PT, R2, R8, PT ;  /* 0x000000080200720c */ /* 0x001fc40003f45270 */
[----:B-1----:R-:W-:Y:S02]  /*04d0*/  ISETP.NE.AND P3, PT, R8, R10, PT ;  /* 0x0000000a0800720c */ /* 0x002fe40003f65270 */
[----:B------:R-:W-:Y:S02]  /*04e0*/  SEL R5, RZ, 0x1, !P2 ;  /* 0x00000001ff057807 */ /* 0x000fe40005000000 */
[----:B--2---:R-:W-:Y:S01]  /*04f0*/  ISETP.NE.AND P5, PT, R10, R12, PT ;  /* 0x0000000c0a00720c */ /* 0x004fe20003fa5270 */
[----:B------:R-:W-:Y:S01]  /*0500*/  STS [R24], R21 ;  /* 0x0000001518007388 */ /* 0x000fe20000000800 */
[----:B---3--:R-:W-:Y:S02]  /*0510*/  ISETP.NE.AND P4, PT, R12, R14, PT ;  /* 0x0000000e0c00720c */ /* 0x008fe40003f85270 */
[----:B------:R-:W-:Y:S01]  /*0520*/  SEL R40, RZ, 0x1, !P5 ;  /* 0x00000001ff287807 */ /* 0x000fe20006800000 */
[----:B------:R-:W-:Y:S01]  /*0530*/  STS [R24+0x80], R25 ;  /* 0x0000801918007388 */ /* 0x000fe20000000800 */
[----:B------:R-:W-:-:S03]  /*0540*/  P2R R46, PR, RZ, 0x20 ;  /* 0x00000020ff2e7803 */ /* 0x000fc60000000000 */
[----:B------:R-:W-:Y:S04]  /*0550*/  STS [R24+0x100], R29 ;  /* 0x0001001d18007388 */ /* 0x000fe80000000800 */
[----:B------:R-:W-:Y:S04]  /*0560*/  STS [R24+0x180], R31 ;  /* 0x0001801f18007388 */ /* 0x000fe80000000800 */
[----:B------:R-:W-:Y:S04]  /*0570*/  STS [R24+0x200], R33 ;  /* 0x0002002118007388 */ /* 0x000fe80000000800 */
[----:B------:R0:W-:Y:S04]  /*0580*/  STS [R24+0x280], R35 ;  /* 0x0002802318007388 */ /* 0x0001e80000000800 */
[----:B------:R-:W-:Y:S04]  /*0590*/  STS [R24+0x300], R37 ;  /* 0x0003002518007388 */ /* 0x000fe80000000800 */
[----:B------:R1:W-:Y:S01]  /*05a0*/  STS [R24+0x380], R39 ;  /* 0x0003802718007388 */ /* 0x0003e20000000800 */
[----:B0-----:R-:W-:-:S03]  /*05b0*/  SEL R35, RZ, 0x1, !P4 ;  /* 0x00000001ff237807 */ /* 0x001fc60006000000 */
[----:B------:R-:W-:Y:S01]  /*05c0*/  STS [R24+0x400], R41 ;  /* 0x0004002918007388 */ /* 0x000fe20000000800 */
[----:B------:R-:W-:-:S03]  /*05d0*/  NOP ;  /* 0x0000000000007918 */ /* 0x000fc60000000000 */
[----:B------:R-:W-:Y:S01]  /*05e0*/  LDS R6, [R4+0x20] ;  /* 0x0000200004067984 */ /* 0x000fe20000000800 */
[----:B-1----:R-:W-:Y:S02]  /*05f0*/  SEL R39, RZ, 0x1, !P3 ;  /* 0x00000001ff277807 */ /* 0x002fe40005800000 */
[----:B----4-:R-:W-:Y:S01]  /*0600*/  ISETP.NE.AND P3, PT, R14, R16, PT ;  /* 0x000000100e00720c */ /* 0x010fe20003f65270 */
[----:B------:R-:W-:Y:S04]  /*0610*/  LDS R3, [R4] ;  /* 0x0000000004037984 */ /* 0x000fe80000000800 */
[----:B------:R-:W-:Y:S04]  /*0620*/  LDS R9, [R4+0x4] ;  /* 0x0000040004097984 */ /* 0x000fe80000000800 */
[----:B------:R-:W-:Y:S04]  /*0630*/  LDS R11, [R4+0x8] ;  /* 0x00000800040b7984 */ /* 0x000fe80000000800 */
[----:B------:R-:W-:Y:S04]  /*0640*/  LDS R13, [R4+0xc] ;  /* 0x00000c00040d7984 */ /* 0x000fe80000000800 */
[----:B------:R-:W-:Y:S04]  /*0650*/  LDS R15, [R4+0x10] ;  /* 0x00001000040f7984 */ /* 0x000fe80000000800 */
[----:B------:R-:W-:Y:S04]  /*0660*/  LDS R17, [R4+0x14] ;  /* 0x0000140004117984 */ /* 0x000fe80000000800 */
[----:B------:R-:W-:Y:S04]  /*0670*/  LDS R19, [R4+0x18] ;  /* 0x0000180004137984 */ /* 0x000fe80000000800 */
[----:B------:R-:W-:Y:S01]  /*0680*/  LDS R21, [R4+0x1c] ;  /* 0x00001c0004157984 */ /* 0x000fe20000000800 */
[----:B------:R-:W-:Y:S06]  /*0690*/  BAR.SYNC.DEFER_BLOCKING 0x0 ;  /* 0x0000000000007b1d */ /* 0x000fec0000010000 */
[----:B------:R-:W-:Y:S02]  /*06a0*/  STS [R26+0x4d8], R27 ;  /* 0x0004d81b1a007388 */ /* 0x000fe40000000800 */
[----:B------:R-:W-:Y:S06]  /*06b0*/  BAR.SYNC.DEFER_BLOCKING 0x0 ;  /* 0x0000000000007b1d */ /* 0x000fec0000010000 */
[----:B------:R-:W0:Y:S02]  /*06c0*/  @P1 LDS R22, [R26+0x4d4] ;  /* 0x0004d4001a161984 */ /* 0x000e240000000800 */
[----:B0-----:R-:W-:-:S04]  /*06d0*/  @P1 ISETP.NE.AND P0, PT, R22, R2, PT ;  /* 0x000000021600120c */ /* 0x001fc80003f05270 */
[----:B------:R-:W-:-:S04]  /*06e0*/  @P1 SEL R38, RZ, 0x1, !P0 ;  /* 0x00000001ff261807 */ /* 0x000fc80004000000 */
[----:B------:R-:W-:-:S04]  /*06f0*/  IADD3 R4, P0, PT, R38, R5, RZ ;  /* 0x0000000526047210 */ /* 0x000fc80007f1e0ff */
[----:B------:R-:W-:Y:S01]  /*0700*/  IADD3 R39, P1, PT, R4, R39, RZ ;  /* 0x0000002704277210 */ /* 0x000fe20007f3e0ff */
[----:B------:R-:W-:Y:S01]  /*0710*/  IMAD.X R34, RZ, RZ, UR4, P0 ;  /* 0x00000004ff227e24 */ /* 0x000fe200080e06ff */
[----:B------:R-:W-:Y:S02]  /*0720*/  SEL R4, RZ, 0x1, !P3 ;  /* 0x00000001ff047807 */ /* 0x000fe40005800000 */
[----:B------:R-:W-:Y:S01]  /*0730*/  IADD3 R40, P0, PT, R39, R40, RZ ;  /* 0x0000002827287210 */ /* 0x000fe20007f1e0ff */
[----:B------:R-:W-:-:S03]  /*0740*/  IMAD.X R36, RZ, RZ, R34, P1 ;  /* 0x000000ffff247224 */ /* 0x000fc600008e0622 */
[----:B------:R-:W-:Y:S01]  /*0750*/  IADD3 R35, P1, PT, R40, R35, RZ ;  /* 0x0000002328237210 */ /* 0x000fe20007f3e0ff */
[----:B------:R-:W-:Y:S01]  /*0760*/  IMAD.X R32, RZ, RZ, R36, P0 ;  /* 0x000000ffff207224 */ /* 0x000fe200000e0624 */
[----:B------:R-:W-:-:S03]  /*0770*/  ISETP.NE.AND P0, PT, R16, R18, PT ;  /* 0x000000121000720c */ /* 0x000fc60003f05270 */
[----:B------:R-:W-:Y:S01]  /*0780*/  IMAD.X R31, RZ, RZ, R32, P1 ;  /* 0x000000ffff1f7224 */ /* 0x000fe200008e0620 */
[----:B------:R-:W-:Y:S02]  /*0790*/  IADD3 R37, P1, PT, R35, R4, RZ ;  /* 0x0000000423257210 */ /* 0x000fe40007f3e0ff */
[----:B------:R-:W-:-:S03]  /*07a0*/  SEL R4, RZ, 0x1, !P0 ;  /* 0x00000001ff047807 */ /* 0x000fc60004000000 */
[----:B------:R-:W-:Y:S01]  /*07b0*/  IMAD.X R26, RZ, RZ, R31, P1 ;  /* 0x000000ffff1a7224 */ /* 0x000fe200008e061f */
[----:B------:R-:W-:-:S05]  /*07c0*/  IADD3 R33, P1, PT, R37, R4, RZ ;  /* 0x0000000425217210 */ /* 0x000fca0007f3e0ff */
[----:B------:R-:W-:Y:S01]  /*07d0*/  IMAD.X R28, RZ, RZ, R26, P1 ;  /* 0x000000ffff1c7224 */ /* 0x000fe200008e061a */
[----:B------:R-:W-:-:S04]  /*07e0*/  ISETP.NE.AND P1, PT, R18, R20, PT ;  /* 0x000000141200720c */ /* 0x000fc80003f25270 */
[----:B------:R-:W-:-:S04]  /*07f0*/  SEL R4, RZ, 0x1, !P1 ;  /* 0x00000001ff047807 */ /* 0x000fc80004800000 */
[----:B------:R-:W-:Y:S01]  /*0800*/  IADD3 R29, P6, PT, R33, R4, RZ ;  /* 0x00000004211d7210 */ /* 0x000fe20007fde0ff */
[----:B------:R-:W-:-:S04]  /*0810*/  FADD R4, R3, R9 ;  /* 0x0000000903047221 */ /* 0x000fc80000000000 */
[----:B------:R-:W-:Y:S01]  /*0820*/  IMAD.X R30, RZ, RZ, R28, P6 ;  /* 0x000000ffff1e7224 */ /* 0x000fe200030e061c */
[----:B------:R-:W-:Y:S02]  /*0830*/  FSEL R4, R9, R4, P2 ;  /* 0x0000000409047208 */ /* 0x000fe40001000000 */
[----:B------:R-:W-:-:S03]  /*0840*/  ISETP.NE.AND P6, PT, R8, R10, PT ;  /* 0x0000000a0800720c */ /* 0x000fc60003fc5270 */
[----:B------:R-:W-:-:S05]  /*0850*/  FADD R4, R11, R4 ;  /* 0x000000040b047221 */ /* 0x000fca0000000000 */
[----:B------:R-:W-:Y:S02]  /*0860*/  FSEL R4, R11, R4, P6 ;  /* 0x000000040b047208 */ /* 0x000fe40003000000 */
[----:B------:R-:W-:-:S03]  /*0870*/  ISETP.NE.AND P6, PT, R20, R27, PT ;  /* 0x0000001b1400720c */ /* 0x000fc60003fc5270 */
[----:B------:R-:W-:-:S05]  /*0880*/  FADD R4, R13, R4 ;  /* 0x000000040d047221 */ /* 0x000fca0000000000 */
[----:B------:R-:W-:Y:S02]  /*0890*/  FSEL R4, R13, R4, P5 ;  /* 0x000000040d047208 */ /* 0x000fe40002800000 */
[----:B------:R-:W-:-:S03]  /*08a0*/  ISETP.GE.AND P5, PT, R23, 0x1, PT ;  /* 0x000000011700780c */ /* 0x000fc60003fa6270 */
[----:B------:R-:W-:-:S05]  /*08b0*/  FADD R4, R15, R4 ;  /* 0x000000040f047221 */ /* 0x000fca0000000000 */
[----:B------:R-:W-:-:S05]  /*08c0*/  FSEL R4, R15, R4, P4 ;  /* 0x000000040f047208 */ /* 0x000fca0002000000 */
[----:B------:R-:W-:-:S05]  /*08d0*/  FADD R4, R17, R4 ;  /* 0x0000000411047221 */ /* 0x000fca0000000000 */
[----:B------:R-:W-:-:S05]  /*08e0*/  FSEL R4, R17, R4, P3 ;  /* 0x0000000411047208 */ /* 0x000fca0001800000 */
[----:B------:R-:W-:-:S05]  /*08f0*/  FADD R4, R19, R4 ;  /* 0x0000000413047221 */ /* 0x000fca0000000000 */
[----:B------:R-:W-:-:S05]  /*0900*/  FSEL R4, R19, R4, P0 ;  /* 0x0000000413047208 */ /* 0x000fca0000000000 */
[----:B------:R-:W-:-:S05]  /*0910*/  FADD R4, R21, R4 ;  /* 0x0000000415047221 */ /* 0x000fca0000000000 */
[----:B------:R-:W-:Y:S02]  /*0920*/  FSEL R5, R21, R4, P1 ;  /* 0x0000000415057208 */ /* 0x000fe40000800000 */
[----:B------:R-:W-:-:S03]  /*0930*/  SEL R4, RZ, 0x1, !P6 ;  /* 0x00000001ff047807 */ /* 0x000fc60007000000 */
[----:B------:R-:W-:Y:S01]  /*0940*/  @!P6 FADD R6, R6, R5 ;  /* 0x000000050606e221 */ /* 0x000fe20000000000 */
[----:B------:R-:W-:-:S04]  /*0950*/  IADD3 R7, P6, PT, R29, R4, RZ ;  /* 0x000000041d077210 */ /* 0x000fc80007fde0ff */
[----:B------:R-:W0:Y:S01]  /*0960*/  SHFL.UP PT, R5, R6, 0x1, RZ ;  /* 0x0420000006057989 */ /* 0x000e2200000e00ff */
[----:B------:R-:W-:Y:S01]  /*0970*/  IMAD.X R24, RZ, RZ, R30, P6 ;  /* 0x000000ffff187224 */ /* 0x000fe200030e061e */
[----:B------:R-:W-:Y:S02]  /*0980*/  ISETP.NE.U32.AND P6, PT, R7, RZ, PT ;  /* 0x000000ff0700720c */ /* 0x000fe40003fc5070 */
[----:B------:R-:W1:Y:S02]  /*0990*/  SHFL.UP PT, R4, R7, 0x1, RZ ;  /* 0x0420000007047989 */ /* 0x000e6400000e00ff */
[----:B------:R-:W-:Y:S01]  /*09a0*/  ISETP.NE.AND.EX P6, PT, R24, RZ, PT, P6 ;  /* 0x000000ff1800720c */ /* 0x000fe20003fc5360 */
[----:B0-----:R-:W-:Y:S01]  /*09b0*/  FADD R5, R6, R5 ;  /* 0x0000000506057221 */ /* 0x001fe20000000000 */
[----:B-1----:R-:W-:-:S04]  /*09c0*/  SEL R4, R4, RZ, P5 ;  /* 0x000000ff04047207 */ /* 0x002fc80002800000 */
[----:B------:R-:W-:Y:S02]  /*09d0*/  @P5 FSEL R6, R5, R6, !P6 ;  /* 0x0000000605065208 */ /* 0x000fe40007000000 */
[----:B------:R-:W0:Y:S01]  /*09e0*/  SHFL.UP PT, R5, R24, 0x1, RZ ;  /* 0x0420000018057989 */ /* 0x000e2200000e00ff */
[----:B------:R-:W-:-:S05]  /*09f0*/  IADD3 R25, P6, PT, R4, R7, RZ ;  /* 0x0000000704197210 */ /* 0x000fca0007fde0ff */
[----:B------:R-:W1:Y:S01]  /*0a00*/  SHFL.UP PT, R4, R25, 0x2, RZ ;  /* 0x0440000019047989 */ /* 0x000e6200000e00ff */
[----:B0-----:R-:W-:Y:S02]  /*0a10*/  SEL R5, R5, RZ, P5 ;  /* 0x000000ff05057207 */ /* 0x001fe40002800000 */
[----:B------:R-:W-:-:S03]  /*0a20*/  ISETP.GE.AND P5, PT, R23, 0x2, PT ;  /* 0x000000021700780c */ /* 0x000fc60003fa6270 */
[----:B------:R-:W-:Y:S01]  /*0a30*/  IMAD.X R44, R5, 0x1, R24, P6 ;  /* 0x00000001052c7824 */ /* 0x000fe200030e0618 */
[----:B------:R-:W-:Y:S01]  /*0a40*/  ISETP.NE.U32.AND P6, PT, R25, RZ, PT ;  /* 0x000000ff1900720c */ /* 0x000fe20003fc5070 */
[----:B------:R-:W0:Y:S01]  /*0a50*/  SHFL.UP PT, R5, R6, 0x2, RZ ;  /* 0x0440000006057989 */ /* 0x000e2200000e00ff */
[----:B-1----:R-:W-:Y:S02]  /*0a60*/  SEL R4, R4, RZ, P5 ;  /* 0x000000ff04047207 */ /* 0x002fe40002800000 */
[----:B------:R-:W-:Y:S01]  /*0a70*/  ISETP.NE.AND.EX P6, PT, R44, RZ, PT, P6 ;  /* 0x000000ff2c00720c */ /* 0x000fe20003fc5360 */
[----:B0-----:R-:W-:-:S05]  /*0a80*/  FADD R5, R6, R5 ;  /* 0x0000000506057221 */ /* 0x001fca0000000000 */
        /* <DEDUP_REMOVED lines=36> */
[----:B------:R-:W-:Y:S02]  /*0cd0*/  FSEL R48, R5, R6, !P6 ;  /* 0x0000000605307208 */ /* 0x000fe40007000000 */
[----:B------:R-:W0:Y:S01]  /*0ce0*/  SHFL.UP PT, R5, R24, 0x10, RZ ;  /* 0x0600000018057989 */ /* 0x000e2200000e00ff */
[----:B------:R-:W-:Y:S02]  /*0cf0*/  IADD3 R4, P6, PT, R4, R7, RZ ;  /* 0x0000000704047210 */ /* 0x000fe40007fde0ff */
[----:B------:R-:W-:Y:S02]  /*0d00*/  FSEL R43, R6, R48, !P5 ;  /* 0x00000030062b7208 */ /* 0x000fe40006800000 */
[----:B0-----:R-:W-:Y:S02]  /*0d10*/  SEL R5, R5, RZ, P5 ;  /* 0x000000ff05057207 */ /* 0x001fe40002800000 */
[----:B------:R-:W-:-:S03]  /*0d20*/  ISETP.NE.AND P5, PT, R23, RZ, PT ;  /* 0x000000ff1700720c */ /* 0x000fc60003fa5270 */
[----:B------:R-:W-:Y:S01]  /*0d30*/  IMAD.X R5, R5, 0x1, R24, P6 ;  /* 0x0000000105057824 */ /* 0x000fe200030e0618 */
[----:B------:R-:W-:-:S13]  /*0d40*/  ISETP.NE.AND P6, PT, R23, 0x1f, PT ;  /* 0x0000001f1700780c */ /* 0x000fda0003fc5270 */
[----:B------:R-:W-:-:S05]  /*0d50*/  @!P6 LEA R41, R42, UR5, 0x4 ;  /* 0x000000052a29ec11 */ /* 0x000fca000f8e20ff */
[----:B------:R-:W-:Y:S04]  /*0d60*/  @!P6 STS [R41+0x8], R48 ;  /* 0x000008302900e388 */ /* 0x000fe80000000800 */
[----:B------:R-:W-:Y:S01]  /*0d70*/  @!P6 STS.64 [R41], R4 ;  /* 0x000000042900e388 */ /* 0x000fe20000000a00 */
[----:B------:R-:W-:Y:S06]  /*0d80*/  BAR.SYNC.DEFER_BLOCKING 0x0 ;  /* 0x0000000000007b1d */ /* 0x000fec0000010000 */
[----:B------:R-:W-:Y:S04]  /*0d90*/  SHFL.UP PT, R5, R5, 0x1, RZ ;  /* 0x0420000005057989 */ /* 0x000fe800000e00ff */
[----:B------:R-:W-:Y:S04]  /*0da0*/  LDS.64 R24, [UR5+0x10] ;  /* 0x00001005ff187984 */ /* 0x000fe80008000a00 */
[----:B------:R-:W0:Y:S04]  /*0db0*/  LDS.64 R6, [UR5] ;  /* 0x00000005ff067984 */ /* 0x000e280008000a00 */
[----:B------:R-:W-:Y:S04]  /*0dc0*/  LDS R44, [UR5+0x8] ;  /* 0x00000805ff2c7984 */ /* 0x000fe80008000800 */
[----:B------:R-:W1:Y:S04]  /*0dd0*/  LDS R45, [UR5+0x18] ;  /* 0x00001805ff2d7984 */ /* 0x000e680008000800 */
[----:B------:R-:W-:Y:S01]  /*0de0*/  LDS R41, [UR5+0x28] ;  /* 0x00002805ff297984 */ /* 0x000fe20008000800 */
[----:B0-----:R-:W-:-:S05]  /*0df0*/  IADD3 R47, P6, PT, R6, R24, RZ ;  /* 0x00000018062f7210 */ /* 0x001fca0007fde0ff */
[----:B------:R-:W-:Y:S01]  /*0e00*/  IMAD.X R53, R7, 0x1, R25, P6 ;  /* 0x0000000107357824 */ /* 0x000fe200030e0619 */
[----:B------:R-:W-:-:S04]  /*0e10*/  ISETP.NE.U32.AND P6, PT, R24, RZ, PT ;  /* 0x000000ff1800720c */ /* 0x000fc80003fc5070 */
[----:B------:R-:W-:Y:S02]  /*0e20*/  ISETP.NE.AND.EX P6, PT, R25, RZ, PT, P6 ;  /* 0x000000ff1900720c */ /* 0x000fe40003fc5360 */
[----:B------:R-:W0:Y:S11]  /*0e30*/  LDS.64 R24, [UR5+0x20] ;  /* 0x00002005ff187984 */ /* 0x000e360008000a00 */
[----:B-1----:R-:W-:Y:S01]  /*0e40*/  @!P6 FADD R45, R44, R45 ;  /* 0x0000002d2c2de221 */ /* 0x002fe20000000000 */
[----:B0-----:R-:W-:-:S05]  /*0e50*/  IADD3 R49, P6, PT, R24, R47, RZ ;  /* 0x0000002f18317210 */ /* 0x001fca0007fde0ff */
[----:B------:R-:W-:Y:S01]  /*0e60*/  IMAD.X R51, R25, 0x1, R53, P6 ;  /* 0x0000000119337824 */ /* 0x000fe200030e0635 */
[----:B------:R-:W-:-:S04]  /*0e70*/  ISETP.NE.AND P6, PT, R42, 0x2, PT ;  /* 0x000000022a00780c */ /* 0x000fc80003fc5270 */
[----:B------:R-:W-:Y:S02]  /*0e80*/  SEL R48, R47, R6, !P6 ;  /* 0x000000062f307207 */ /* 0x000fe40007000000 */
[----:B------:R-:W-:Y:S02]  /*0e90*/  SEL R50, R53, R7, !P6 ;  /* 0x0000000735327207 */ /* 0x000fe40007000000 */
[----:B------:R-:W0:Y:S01]  /*0ea0*/  LDS.64 R6, [UR5+0x30] ;  /* 0x00003005ff067984 */ /* 0x000e220008000a00 */
[----:B------:R-:W-:Y:S02]  /*0eb0*/  FSEL R44, R45, R44, !P6 ;  /* 0x0000002c2d2c7208 */ /* 0x000fe40007000000 */
[----:B------:R-:W-:Y:S02]  /*0ec0*/  ISETP.NE.U32.AND P6, PT, R24, RZ, PT ;  /* 0x000000ff1800720c */ /* 0x000fe40003fc5070 */
[----:B------:R-:W1:Y:S02]  /*0ed0*/  LDS R24, [UR5+0x38] ;  /* 0x00003805ff187984 */ /* 0x000e640008000800 */
[----:B------:R-:W-:-:S13]  /*0ee0*/  ISETP.NE.AND.EX P6, PT, R25, RZ, PT, P6 ;  /* 0x000000ff1900720c */ /* 0x000fda0003fc5360 */
[----:B------:R-:W-:Y:S01]  /*0ef0*/  @!P6 FADD R41, R45, R41 ;  /* 0x000000292d29e221 */ /* 0x000fe20000000000 */
[----:B0-----:R-:W-:-:S05]  /*0f00*/  IADD3 R25, P6, PT, R6, R49, RZ ;  /* 0x0000003106197210 */ /* 0x001fca0007fde0ff */
[----:B------:R-:W-:Y:S01]  /*0f10*/  IMAD.X R47, R7, 0x1, R51, P6 ;  /* 0x00000001072f7824 */ /* 0x000fe200030e0633 */
[----:B------:R-:W-:-:S04]  /*0f20*/  ISETP.NE.AND P6, PT, R42, 0x3, PT ;  /* 0x000000032a00780c */ /* 0x000fc80003fc5270 */
[----:B------:R-:W-:Y:S02]  /*0f30*/  SEL R48, R49, R48, !P6 ;  /* 0x0000003031307207 */ /* 0x000fe40007000000 */
[----:B------:R-:W-:Y:S02]  /*0f40*/  SEL R50, R51, R50, !P6 ;  /* 0x0000003233327207 */ /* 0x000fe40007000000 */
[----:B------:R-:W-:Y:S02]  /*0f50*/  FSEL R44, R41, R44, !P6 ;  /* 0x0000002c292c7208 */ /* 0x000fe40007000000 */
        /* <DEDUP_REMOVED lines=8> */
[----:B------:R-:W-:Y:S01]  /*0fe0*/  SEL R50, R47, R50, !P6 ;  /* 0x000000322f327207 */ /* 0x000fe20007000000 */
[----:B------:R-:W0:Y:S01]  /*0ff0*/  LDS R25, [UR5+0x48] ;  /* 0x00004805ff197984 */ /* 0x000e220008000800 */
[----:B------:R-:W-:Y:S02]  /*1000*/  FSEL R44, R24, R44, !P6 ;  /* 0x0000002c182c7208 */ /* 0x000fe40007000000 */
[----:B------:R-:W-:-:S04]  /*1010*/  ISETP.NE.U32.AND P6, PT, R6, RZ, PT ;  /* 0x000000ff0600720c */ /* 0x000fc80003fc5070 */
[----:B------:R-:W-:Y:S02]  /*1020*/  ISETP.NE.AND.EX P6, PT, R7, RZ, PT, P6 ;  /* 0x000000ff0700720c */ /* 0x000fe40003fc5360 */
[----:B------:R-:W1:Y:S11]  /*1030*/  LDS.64 R6, [UR5+0x50] ;  /* 0x00005005ff067984 */ /* 0x000e760008000a00 */
[----:B0-----:R-:W-:Y:S01]  /*1040*/  @!P6 FADD R25, R24, R25 ;  /* 0x000000191819e221 */ /* 0x001fe20000000000 */
[----:B-1----:R-:W-:-:S05]  /*1050*/  IADD3 R47, P6, PT, R6, R41, RZ ;  /* 0x00000029062f7210 */ /* 0x002fca0007fde0ff */
        /* <DEDUP_REMOVED lines=14> */
[----:B------:R-:W-:Y:S02]  /*1140*/  FSEL R47, R41, R44, !P6 ;  /* 0x0000002c292f7208 */ /* 0x000fe40007000000 */
[----:B------:R-:W0:Y:S01]  /*1150*/  LDS R44, [UR5+0x68] ;  /* 0x00006805ff2c7984 */ /* 0x000e220008000800 */
[----:B------:R-:W-:Y:S02]  /*1160*/  SEL R48, R49, R48, !P6 ;  /* 0x0000003031307207 */ /* 0x000fe40007000000 */
[----:B------:R-:W-:Y:S02]  /*1170*/  ISETP.NE.U32.AND P6, PT, R6, RZ, PT ;  /* 0x000000ff0600720c */ /* 0x000fe40003fc5070 */
[----:B------:R-:W-:Y:S02]  /*1180*/  SHFL.UP PT, R6, R43, 0x1, RZ ;  /* 0x042000002b067989 */ /* 0x000fe400000e00ff */
[----:B------:R-:W-:-:S02]  /*1190*/  ISETP.NE.AND.EX P6, PT, R7, RZ, PT, P6 ;  /* 0x000000ff0700720c */ /* 0x000fc40003fc5360 */
[----:B------:R-:W-:Y:S11]  /*11a0*/  LDS R43, [UR5+0x78] ;  /* 0x00007805ff2b7984 */ /* 0x000ff60008000800 */
[----:B0-----:R-:W-:Y:S01]  /*11b0*/  @!P6 FADD R44, R41, R44 ;  /* 0x0000002c292ce221 */ /* 0x001fe20000000000 */
[----:B------:R-:W-:-:S02]  /*11c0*/  ISETP.NE.AND P6, PT, R42, 0x7, PT ;  /* 0x000000072a00780c */ /* 0x000fc40003fc5270 */
[----:B------:R-:W0:Y:S01]  /*11d0*/  SHFL.UP PT, R42, R4, 0x1, RZ ;  /* 0x04200000042a7989 */ /* 0x000e2200000e00ff */
[----:B------:R-:W-:Y:S02]  /*11e0*/  SEL R41, R5, RZ, P5 ;  /* 0x000000ff05297207 */ /* 0x000fe40002800000 */
[----:B------:R-:W-:Y:S02]  /*11f0*/  SEL R7, R25, R24, !P6 ;  /* 0x0000001819077207 */ /* 0x000fe40007000000 */
[----:B------:R-:W-:Y:S02]  /*1200*/  SEL R24, R45, R48, !P6 ;  /* 0x000000302d187207 */ /* 0x000fe40007000000 */
[----:B------:R-:W-:Y:S02]  /*1210*/  FSEL R47, R44, R47, !P6 ;  /* 0x0000002f2c2f7208 */ /* 0x000fe40007000000 */
[----:B------:R-:W-:-:S04]  /*1220*/  ISETP.NE.U32.AND P6, PT, R7, RZ, PT ;  /* 0x000000ff0700720c */ /* 0x000fc80003fc5070 */
[----:B------:R-:W-:-:S13]  /*1230*/  ISETP.NE.AND.EX P6, PT, R24, RZ, PT, P6 ;  /* 0x000000ff1800720c */ /* 0x000fda0003fc5360 */
[----:B------:R-:W-:Y:S01]  /*1240*/  @!P6 FADD R47, RZ, R47 ;  /* 0x0000002fff2fe221 */ /* 0x000fe20000000000 */
[----:B------:R-:W-:-:S04]  /*1250*/  ISETP.GE.U32.AND P6, PT, R0, 0x20, PT ;  /* 0x000000200000780c */ /* 0x000fc80003fc6070 */
[----:B------:R-:W-:Y:S02]  /*1260*/  SEL R7, R7, RZ, P6 ;  /* 0x000000ff07077207 */ /* 0x000fe40003000000 */
[----:B------:R-:W-:Y:S02]  /*1270*/  SEL R24, R24, RZ, P6 ;  /* 0x000000ff18187207 */ /* 0x000fe40003000000 */
[----:B------:R-:W-:Y:S02]  /*1280*/  FSEL R47, R47, RZ, P6 ;  /* 0x000000ff2f2f7208 */ /* 0x000fe40003000000 */
[C---:B0-----:R-:W-:Y:S02]  /*1290*/  ISETP.NE.U32.AND P6, PT, R42.reuse, RZ, PT ;  /* 0x000000ff2a00720c */ /* 0x041fe40003fc5070 */
[----:B------:R-:W-:Y:S02]  /*12a0*/  SEL R42, R42, RZ, P5 ;  /* 0x000000ff2a2a7207 */ /* 0x000fe40002800000 */
[----:B------:R-:W-:-:S02]  /*12b0*/  ISETP.NE.AND.EX P6, PT, R5, RZ, PT, P6 ;  /* 0x000000ff0500720c */ /* 0x000fc40003fc5360 */
[----:B------:R-:W0:Y:S11]  /*12c0*/  LDS.64 R4, [UR5+0x70] ;  /* 0x00007005ff047984 */ /* 0x000e360008000a00 */
[----:B------:R-:W-:Y:S01]  /*12d0*/  @!P6 FADD R6, R6, R47 ;  /* 0x0000002f0606e221 */ /* 0x000fe20000000000 */
[----:B------:R-:W-:-:S04]  /*12e0*/  IADD3 R42, P6, PT, R42, R7, RZ ;  /* 0x000000072a2a7210 */ /* 0x000fc80007fde0ff */
[----:B------:R-:W-:Y:S01]  /*12f0*/  FSEL R23, R47, R6, !P5 ;  /* 0x000000062f177208 */ /* 0x000fe20006800000 */
[----:B------:R-:W-:Y:S01]  /*1300*/  IMAD.X R41, R41, 0x1, R24, P6 ;  /* 0x0000000129297824 */ /* 0x000fe200030e0618 */
[----:B------:R-:W-:Y:S02]  /*1310*/  ISETP.NE.U32.AND P6, PT, R38, RZ, PT ;  /* 0x000000ff2600720c */ /* 0x000fe40003fc5070 */
[----:B------:R-:W-:Y:S02]  /*1320*/  ISETP.NE.AND P5, PT, R8, R10, PT ;  /* 0x0000000a0800720c */ /* 0x000fe40003fa5270 */
[----:B------:R-:W-:Y:S02]  /*1330*/  ISETP.NE.AND.EX P6, PT, RZ, UR4, PT, P6 ;  /* 0x00000004ff007c0c */ /* 0x000fe4000bfc5360 */
[----:B------:R-:W-:-:S05]  /*1340*/  SEL R47, RZ, 0x1, !P2 ;  /* 0x00000001ff2f7807 */ /* 0x000fca0005000000 */
[----:B------:R-:W-:-:S06]  /*1350*/  IMAD.IADD R47, R38, 0x1, R47 ;  /* 0x00000001262f7824 */ /* 0x000fcc00078e022f */
[----:B------:R-:W-:-:S04]  /*1360*/  @!P6 FADD R3, R3, R23 ;  /* 0x000000170303e221 */ /* 0x000fc80000000000 */
[----:B------:R-:W-:Y:S01]  /*1370*/  @!P2 FADD R9, R9, R3 ;  /* 0x000000030909a221 */ /* 0x000fe20000000000 */
[----:B0-----:R-:W-:-:S03]  /*1380*/  IADD3 R6, P2, PT, R4, R25, RZ ;  /* 0x0000001904067210 */ /* 0x001fc60007f5e0ff */
[----:B------:R-:W-:Y:S01]  /*1390*/  @!P5 FADD R11, R11, R9 ;  /* 0x000000090b0bd221 */ /* 0x000fe20000000000 */
[----:B------:R-:W-:Y:S01]  /*13a0*/  ISETP.NE.AND P5, PT, R46, RZ, PT ;  /* 0x000000ff2e00720c */ /* 0x000fe20003fa5270 */
[----:B------:R-:W-:Y:S01]  /*13b0*/  IMAD.X R7, R5, 0x1, R45, P2 ;  /* 0x0000000105077824 */ /* 0x000fe200010e062d */
[----:B------:R-:W-:-:S04]  /*13c0*/  ISETP.NE.U32.AND P2, PT, R4, RZ, PT ;  /* 0x000000ff0400720c */ /* 0x000fc80003f45070 */
[----:B------:R-:W-:-:S07]  /*13d0*/  ISETP.NE.AND.EX P2, PT, R5, RZ, PT, P2 ;  /* 0x000000ff0500720c */ /* 0x000fce0003f45320 */
[----:B------:R-:W-:Y:S01]  /*13e0*/  @!P5 FADD R13, R13, R11 ;  /* 0x0000000b0d0dd221 */ /* 0x000fe20000000000 */
[----:B------:R-:W-:-:S03]  /*13f0*/  ISETP.NE.AND P5, PT, R0, RZ, PT ;  /* 0x000000ff0000720c */ /* 0x000fc60003fa5270 */
[----:B------:R-:W-:Y:S02]  /*1400*/  @!P4 FADD R15, R15, R13 ;  /* 0x0000000d0f0fc221 */ /* 0x000fe40000000000 */
[----:B------:R-:W-:Y:S01]  /*1410*/  @!P2 FADD R43, R44, R43 ;  /* 0x0000002b2c2ba221 */ /* 0x000fe20000000000 */
[----:B------:R-:W-:Y:S01]  /*1420*/  ISETP.GE.U32.AND P2, PT, R6, 0x101, PT ;  /* 0x000001010600780c */ /* 0x000fe20003f46070 */
[----:B------:R-:W-:Y:S01]  /*1430*/  @!P3 FADD R17, R17, R15 ;  /* 0x0000000f1111b221 */ /* 0x000fe20000000000 */
[----:B------:R-:W-:Y:S02]  /*1440*/  IADD3 R44, P3, PT, R38, R42, RZ ;  /* 0x0000002a262c7210 */ /* 0x000fe40007f7e0ff */
[C---:B------:R-:W-:Y:S01]  /*1450*/  IADD3 R38, P4, PT, R42.reuse, R47, RZ ;  /* 0x0000002f2a267210 */ /* 0x040fe20007f9e0ff */
[----:B------:R-:W-:Y:S01]  /*1460*/  @!P0 FADD R19, R19, R17 ;  /* 0x0000001113138221 */ /* 0x000fe20000000000 */
[----:B------:R-:W-:Y:S01]  /*1470*/  ISETP.GE.AND.EX P2, PT, R7, RZ, PT, P2 ;  /* 0x000000ff0700720c */ /* 0x000fe20003f46320 */
[----:B------:R-:W0:Y:S01]  /*1480*/  @!P5 LDC.64 R24, c[0x0][0x3a8] ;  /* 0x0000ea00ff18db82 */ /* 0x000e220000000a00 */
[----:B------:R-:W-:Y:S01]  /*1490*/  @!P5 IMAD.MOV.U32 R4, RZ, RZ, R43 ;  /* 0x000000ffff04d224 */ /* 0x000fe200078e002b */
[----:B------:R-:W-:Y:S01]  /*14a0*/  IADD3 R40, P0, PT, R42, R40, RZ ;  /* 0x000000282a287210 */ /* 0x000fe20007f1e0ff */
[----:B------:R-:W-:-:S02]  /*14b0*/  @!P5 IMAD.MOV.U32 R5, RZ, RZ, 0x65 ;  /* 0x00000065ff05d424 */ /* 0x000fc400078e00ff */
[----:B------:R-:W-:Y:S01]  /*14c0*/  @!P1 FADD R21, R21, R19 ;  /* 0x0000001315159221 */ /* 0x000fe20000000000 */
[----:B------:R-:W-:Y:S01]  /*14d0*/  IMAD.X R43, R41, 0x1, R34, P4 ;  /* 0x00000001292b7824 */ /* 0x000fe200020e0622 */
[C---:B------:R-:W-:Y:S01]  /*14e0*/  IADD3 R35, P4, PT, R42.reuse, R35, RZ ;  /* 0x000000232a237210 */ /* 0x040fe20007f9e0ff */
[----:B0-----:R0:W-:Y:S01]  /*14f0*/  @!P5 ST.E.128.STRONG.GPU desc[UR8][R24.64+0x200], R4 ;  /* 0x000200041800d985 */ /* 0x0011e2000c10fd08 */
[----:B------:R-:W-:-:S05]  /*1500*/  IADD3 R39, P5, PT, R42, R39, RZ ;  /* 0x000000272a277210 */ /* 0x000fca0007fbe0ff */
[----:B------:R-:W-:Y:S01]  /*1510*/  IMAD.X R36, R41, 0x1, R36, P5 ;  /* 0x0000000129247824 */ /* 0x000fe200028e0624 */
[----:B------:R-:W-:-:S05]  /*1520*/  IADD3 R37, P5, PT, R42, R37, RZ ;  /* 0x000000252a257210 */ /* 0x000fca0007fbe0ff */
[C---:B------:R-:W-:Y:S02]  /*1530*/  IMAD.X R26, R41.reuse, 0x1, R26, P5 ;  /* 0x00000001291a7824 */ /* 0x040fe400028e061a */
[C---:B0-----:R-:W-:Y:S01]  /*1540*/  IMAD.X R5, R41.reuse, 0x1, R32, P0 ;  /* 0x0000000129057824 */ /* 0x041fe200000e0620 */
[C---:B------:R-:W-:Y:S01]  /*1550*/  IADD3 R33, P0, PT, R42.reuse, R33, RZ ;  /* 0x000000212a217210 */ /* 0x040fe20007f1e0ff */
[C---:B------:R-:W-:Y:S01]  /*1560*/  IMAD.X R4, R41.reuse, 0x1, R31, P4 ;  /* 0x0000000129047824 */ /* 0x040fe200020e061f */
[----:B------:R-:W-:Y:S02]  /*1570*/  IADD3 R29, P4, PT, R42, R29, RZ ;  /* 0x0000001d2a1d7210 */ /* 0x000fe40007f9e0ff */
[C---:B------:R-:W-:Y:S01]  /*1580*/  IADD3.X R31, PT, PT, R41.reuse, UR4, RZ, P3, !PT ;  /* 0x00000004291f7c10 */ /* 0x040fe20009ffe4ff */
[C---:B------:R-:W-:Y:S02]  /*1590*/  IMAD.X R28, R41.reuse, 0x1, R28, P0 ;  /* 0x00000001291c7824 */ /* 0x040fe400000e061c */
[----:B------:R-:W-:Y:S01]  /*15a0*/  IMAD.X R30, R41, 0x1, R30, P4 ;  /* 0x00000001291e7824 */ /* 0x000fe200020e061e */
[----:B------:R-:W-:Y:S07]  /*15b0*/  @!P2 BRA `(.L_x_7) ;  /* 0x0000000400b4a947 */ /* 0x000fee0003800000 */
[----:B------:R-:W-:Y:S01]  /*15c0*/  BAR.SYNC.DEFER_BLOCKING 0x0 ;  /* 0x0000000000007b1d */ /* 0x000fe20000010000 */
[----:B------:R-:W-:Y:S02]  /*15d0*/  ISETP.NE.AND P2, PT, R2, R8, PT ;  /* 0x000000080200720c */ /* 0x000fe40003f45270 */
[----:B------:R-:W-:Y:S02]  /*15e0*/  @P6 LEA R42, R42, UR5, 0x3 ;  /* 0x000000052a2a6c11 */ /* 0x000fe4000f8e18ff */
[----:B------:R-:W-:Y:S02]  /*15f0*/  ISETP.NE.AND P0, PT, R8, R10, PT ;  /* 0x0000000a0800720c */ /* 0x000fe40003f05270 */
[----:B------:R-:W-:Y:S02]  /*1600*/  ISETP.NE.AND P1, PT, R10, R12, PT ;  /* 0x0000000c0a00720c */ /* 0x000fe40003f25270 */
[----:B------:R-:W-:Y:S02]  /*1610*/  ISETP.NE.AND P5, PT, R14, R16, PT ;  /* 0x000000100e00720c */ /* 0x000fe40003fa5270 */
[----:B------:R-:W-:-:S02]  /*1620*/  ISETP.NE.AND P4, PT, R16, R18, PT ;  /* 0x000000121000720c */ /* 0x000fc40003f85270 */
[----:B------:R-:W-:Y:S02]  /*1630*/  ISETP.NE.AND P3, PT, R18, R20, PT ;  /* 0x000000141200720c */ /* 0x000fe40003f65270 */
[----:B------:R-:W-:-:S03]  /*1640*/  @P2 LEA R44, R44, UR5, 0x3 ;  /* 0x000000052c2c2c11 */ /* 0x000fc6000f8e18ff */
[----:B------:R-:W-:Y:S02]  /*1650*/  @P0 LEA R38, R38, UR5, 0x3 ;  /* 0x0000000526260c11 */ /* 0x000fe4000f8e18ff */
[----:B------:R-:W-:Y:S02]  /*1660*/  @P1 LEA R39, R39, UR5, 0x3 ;  /* 0x0000000527271c11 */ /* 0x000fe4000f8e18ff */
[----:B------:R-:W-:Y:S01]  /*1670*/  @P5 LEA R35, R35, UR5, 0x3 ;  /* 0x0000000523235c11 */ /* 0x000fe2000f8e18ff */
[----:B------:R0:W-:Y:S01]  /*1680*/  @P6 STS.64 [R42], R22 ;  /* 0x000000162a006388 */ /* 0x0001e20000000a00 */
[----:B------:R-:W-:Y:S02]  /*1690*/  ISETP.NE.AND P6, PT, R12, R14, PT ;  /* 0x0000000e0c00720c */ /* 0x000fe40003fc5270 */
[----:B------:R-:W-:Y:S01]  /*16a0*/  @P4 LEA R37, R37, UR5, 0x3 ;  /* 0x0000000525254c11 */ /* 0x000fe2000f8e18ff */
[----:B------:R0:W-:Y:S01]  /*16b0*/  @P2 STS.64 [R44], R2 ;  /* 0x000000022c002388 */ /* 0x0001e20000000a00 */
[----:B------:R-:W-:-:S02]  /*16c0*/  ISETP.NE.AND P2, PT, R20, R27, PT ;  /* 0x0000001b1400720c */ /* 0x000fc40003f45270 */
[----:B------:R-:W-:Y:S01]  /*16d0*/  @P3 LEA R33, R33, UR5, 0x3 ;  /* 0x0000000521213c11 */ /* 0x000fe2000f8e18ff */
[----:B------:R0:W-:Y:S01]  /*16e0*/  @P0 STS.64 [R38], R8 ;  /* 0x0000000826000388 */ /* 0x0001e20000000a00 */
[----:B------:R-:W-:-:S03]  /*16f0*/  ISETP.GT.U32.AND P0, PT, R6, R0, PT ;  /* 0x000000000600720c */ /* 0x000fc60003f04070 */
[----:B------:R0:W-:Y:S01]  /*1700*/  @P1 STS.64 [R39], R10 ;  /* 0x0000000a27001388 */ /* 0x0001e20000000a00 */
[----:B------:R-:W-:Y:S02]  /*1710*/  ISETP.GT.U32.AND.EX P0, PT, R7, RZ, PT, P0 ;  /* 0x000000ff0700720c */ /* 0x000fe40003f04100 */
[----:B------:R-:W-:-:S03]  /*1720*/  @P6 LEA R40, R40, UR5, 0x3 ;  /* 0x0000000528286c11 */ /* 0x000fc6000f8e18ff */
[----:B------:R-:W-:Y:S02]  /*1730*/  @P2 LEA R29, R29, UR5, 0x3 ;  /* 0x000000051d1d2c11 */ /* 0x000fe4000f8e18ff */
[----:B------:R0:W-:Y:S04]  /*1740*/  @P6 STS.64 [R40], R12 ;  /* 0x0000000c28006388 */ /* 0x0001e80000000a00 */
[----:B------:R0:W-:Y:S04]  /*1750*/  @P5 STS.64 [R35], R14 ;  /* 0x0000000e23005388 */ /* 0x0001e80000000a00 */
[----:B------:R0:W-:Y:S04]  /*1760*/  @P4 STS.64 [R37], R16 ;  /* 0x0000001025004388 */ /* 0x0001e80000000a00 */
[----:B------:R0:W-:Y:S04]  /*1770*/  @P3 STS.64 [R33], R18 ;  /* 0x0000001221003388 */ /* 0x0001e80000000a00 */
[----:B------:R0:W-:Y:S01]  /*1780*/  @P2 STS.64 [R29], R20 ;  /* 0x000000141d002388 */ /* 0x0001e20000000a00 */
[----:B------:R-:W-:Y:S06]  /*1790*/  BAR.SYNC.DEFER_BLOCKING 0x0 ;  /* 0x0000000000007b1d */ /* 0x000fec0000010000 */
[----:B------:R-:W-:Y:S05]  /*17a0*/  @!P0 EXIT ;  /* 0x000000000000894d */ /* 0x000fea0003800000 */
[----:B0-----:R-:W-:Y:S01]  /*17b0*/  IMAD.MOV.U32 R21, RZ, RZ, R0 ;  /* 0x000000ffff157224 */ /* 0x001fe200078e0000 */
[----:B------:R-:W0:Y:S01]  /*17c0*/  LDCU.128 UR16, c[0x0][0x390] ;  /* 0x00007200ff1077ac */ /* 0x000e220008000c00 */
[----:B------:R-:W-:Y:S01]  /*17d0*/  IMAD.MOV.U32 R20, RZ, RZ, RZ ;  /* 0x000000ffff147224 */ /* 0x000fe200078e00ff */
[----:B------:R-:W-:Y:S02]  /*17e0*/  BSSY.RECONVERGENT B0, `(.L_x_8) ;  /* 0x000002a000007945 */ /* 0x000fe40003800200 */
[----:B------:R-:W-:Y:S02]  /*17f0*/  LOP3.LUT R3, RZ, R21, RZ, 0x33, !PT ;  /* 0x00000015ff037212 */ /* 0x000fe400078e33ff */
[----:B------:R-:W-:Y:S02]  /*1800*/  LOP3.LUT R2, RZ, R20, RZ, 0x33, !PT ;  /* 0x00000014ff027212 */ /* 0x000fe400078e33ff */
[----:B------:R-:W-:-:S04]  /*1810*/  IADD3 R3, P0, PT, R3, R6, RZ ;  /* 0x0000000603037210 */ /* 0x000fc80007f1e0ff */
[C---:B------:R-:W-:Y:S01]  /*1820*/  LOP3.LUT R4, R3.reuse, 0x300, RZ, 0xc0, !PT ;  /* 0x0000030003047812 */ /* 0x040fe200078ec0ff */
[----:B------:R-:W-:Y:S01]  /*1830*/  IMAD.X R2, R2, 0x1, R7, P0 ;  /* 0x0000000102027824 */ /* 0x000fe200000e0607 */
[----:B------:R-:W-:Y:S02]  /*1840*/  ISETP.GE.U32.AND P0, PT, R3, 0x300, PT ;  /* 0x000003000300780c */ /* 0x000fe40003f06070 */
[----:B------:R-:W-:Y:S02]  /*1850*/  ISETP.NE.U32.AND P1, PT, R4, 0x300, PT ;  /* 0x000003000400780c */ /* 0x000fe40003f25070 */
[----:B------:R-:W-:Y:S02]  /*1860*/  ISETP.GE.U32.AND.EX P0, PT, R2, RZ, PT, P0 ;  /* 0x000000ff0200720c */ /* 0x000fe40003f06100 */
[----:B------:R-:W-:-:S13]  /*1870*/  ISETP.NE.AND.EX P1, PT, RZ, RZ, PT, P1 ;  /* 0x000000ffff00720c */ /* 0x000fda0003f25310 */
[----:B0-----:R-:W-:Y:S05]  /*1880*/  @!P1 BRA `(.L_x_9) ;  /* 0x00000000007c9947 */ /* 0x001fea0003800000 */
[----:B------:R-:W0:Y:S01]  /*1890*/  LDCU.128 UR12, c[0x0][0x390] ;  /* 0x00007200ff0c77ac */ /* 0x000e220008000c00 */
[----:B------:R-:W-:Y:S01]  /*18a0*/  SHF.R.U64 R14, R3, 0x8, R2 ;  /* 0x00000008030e7819 */ /* 0x000fe20000001202 */
[C---:B------:R-:W-:Y:S01]  /*18b0*/  IMAD.SHL.U32 R10, R21.reuse, 0x4, RZ ;  /* 0x00000004150a7824 */ /* 0x040fe200078e00ff */
[----:B------:R-:W-:Y:S01]  /*18c0*/  SHF.L.U64.HI R11, R21, 0x2, R20 ;  /* 0x00000002150b7819 */ /* 0x000fe20000010214 */
[----:B------:R-:W-:Y:S01]  /*18d0*/  IMAD.MOV.U32 R15, RZ, RZ, RZ ;  /* 0x000000ffff0f7224 */ /* 0x000fe200078e00ff */
[----:B------:R-:W-:Y:S01]  /*18e0*/  LEA R0, R0, UR5, 0x3 ;  /* 0x0000000500007c11 */ /* 0x000fe2000f8e18ff */
[----:B------:R-:W-:-:S05]  /*18f0*/  VIADD R14, R14, 0x1 ;  /* 0x000000010e0e7836 */ /* 0x000fca0000000000 */
[----:B------:R-:W-:-:S04]  /*1900*/  LOP3.LUT R14, R14, 0x3, RZ, 0xc0, !PT ;  /* 0x000000030e0e7812 */ /* 0x000fc800078ec0ff */
[----:B------:R-:W-:Y:S02]  /*1910*/  LEA R21, P3, R14, R21, 0x8 ;  /* 0x000000150e157211 */ /* 0x000fe400078640ff */
[C---:B0-----:R-:W-:Y:S02]  /*1920*/  IADD3 R12, P1, PT, R10.reuse, UR14, RZ ;  /* 0x0000000e0a0c7c10 */ /* 0x041fe4000ff3e0ff */
[----:B------:R-:W-:Y:S02]  /*1930*/  IADD3 R10, P2, PT, R10, UR12, RZ ;  /* 0x0000000c0a0a7c10 */ /* 0x000fe4000ff5e0ff */
[C---:B------:R-:W-:Y:S02]  /*1940*/  IADD3.X R13, PT, PT, R11.reuse, UR15, RZ, P1, !PT ;  /* 0x0000000f0b0d7c10 */ /* 0x040fe40008ffe4ff */
[----:B------:R-:W-:Y:S02]  /*1950*/  IADD3.X R11, PT, PT, R11, UR13, RZ, P2, !PT ;  /* 0x0000000d0b0b7c10 */ /* 0x000fe400097fe4ff */
[----:B------:R-:W-:-:S07]  /*1960*/  LEA.HI.X R20, R14, R20, R15, 0x8, P3 ;  /* 0x000000140e147211 */ /* 0x000fce00018f440f */
.L_x_10:
[----:B0-----:R0:W1:Y:S01]  /*1970*/  LDS.64 R8, [R0] ;  /* 0x0000000000087984 */ /* 0x0010620000000a00 */
[----:B------:R-:W-:Y:S01]  /*1980*/  IMAD.MOV.U32 R2, RZ, RZ, R10 ;  /* 0x000000ffff027224 */ /* 0x000fe200078e000a */
[----:B------:R-:W-:Y:S01]  /*1990*/  IADD3 R14, P1, PT, R14, -0x1, RZ ;  /* 0xffffffff0e0e7810 */ /* 0x000fe20007f3e0ff */
[----:B------:R-:W-:Y:S01]  /*19a0*/  IMAD.MOV.U32 R3, RZ, RZ, R11 ;  /* 0x000000ffff037224 */ /* 0x000fe200078e000b */
[----:B------:R-:W-:Y:S01]  /*19b0*/  IADD3 R10, P3, PT, R10, 0x400, RZ ;  /* 0x000004000a0a7810 */ /* 0x000fe20007f7e0ff */
[----:B------:R-:W-:Y:S01]  /*19c0*/  IMAD.MOV.U32 R4, RZ, RZ, R12 ;  /* 0x000000ffff047224 */ /* 0x000fe200078e000c */
[----:B------:R-:W-:Y:S01]  /*19d0*/  IADD3.X R15, PT, PT, R15, -0x1, RZ, P1, !PT ;  /* 0xffffffff0f0f7810 */ /* 0x000fe20000ffe4ff */
[----:B------:R-:W-:Y:S01]  /*19e0*/  IMAD.MOV.U32 R5, RZ, RZ, R13 ;  /* 0x000000ffff057224 */ /* 0x000fe200078e000d */
[----:B------:R-:W-:Y:S01]  /*19f0*/  ISETP.NE.U32.AND P1, PT, R14, RZ, PT ;  /* 0x000000ff0e00720c */ /* 0x000fe20003f25070 */
[----:B0-----:R-:W-:Y:S01]  /*1a00*/  VIADD R0, R0, 0x800 ;  /* 0x0000080000007836 */ /* 0x001fe20000000000 */
[----:B------:R-:W-:Y:S01]  /*1a10*/  IADD3 R12, P2, PT, R12, 0x400, RZ ;  /* 0x000004000c0c7810 */ /* 0x000fe20007f5e0ff */
[----:B------:R-:W-:Y:S01]  /*1a20*/  IMAD.X R11, RZ, RZ, R11, P3 ;  /* 0x000000ffff0b7224 */ /* 0x000fe200018e060b */
[----:B------:R-:W-:-:S03]  /*1a30*/  ISETP.NE.AND.EX P1, PT, R15, RZ, PT, P1 ;  /* 0x000000ff0f00720c */ /* 0x000fc60003f25310 */
[----:B------:R-:W-:Y:S01]  /*1a40*/  IMAD.X R13, RZ, RZ, R13, P2 ;  /* 0x000000ffff0d7224 */ /* 0x000fe200010e060d */
[----:B-1----:R0:W-:Y:S04]  /*1a50*/  STG.E desc[UR8][R2.64], R8 ;  /* 0x0000000802007986 */ /* 0x0021e8000c101908 */
[----:B------:R0:W-:Y:S05]  /*1a60*/  STG.E desc[UR8][R4.64], R9 ;  /* 0x0000000904007986 */ /* 0x0001ea000c101908 */
[----:B------:R-:W-:Y:S05]  /*1a70*/  @P1 BRA `(.L_x_10) ;  /* 0xfffffffc00bc1947 */ /* 0x000fea000383ffff */
.L_x_9:
[----:B------:R-:W-:Y:S05]  /*1a80*/  BSYNC.RECONVERGENT B0 ;  /* 0x0000000000007941 */ /* 0x000fea0003800200 */
.L_x_8:
[----:B------:R-:W-:Y:S05]  /*1a90*/  @!P0 EXIT ;  /* 0x000000000000894d */ /* 0x000fea0003800000 */
.L_x_11:
[C---:B------:R-:W-:Y:S01]  /*1aa0*/  LEA R0, R21.reuse, UR5, 0x3 ;  /* 0x0000000515007c11 */ /* 0x040fe2000f8e18ff */
[C---:B----4-:R-:W-:Y:S01]  /*1ab0*/  IMAD.SHL.U32 R10, R21.reuse, 0x4, RZ ;  /* 0x00000004150a7824 */ /* 0x050fe200078e00ff */
[C---:B0-----:R-:W-:Y:S01]  /*1ac0*/  SHF.L.U64.HI R3, R21.reuse, 0x2, R20 ;  /* 0x0000000215037819 */ /* 0x041fe20000010214 */
[----:B------:R-:W-:Y:S02]  /*1ad0*/  VIADD R21, R21, 0x400 ;  /* 0x0000040015157836 */ /* 0x000fe40000000000 */
[----:B------:R-:W0:Y:S01]  /*1ae0*/  LDS.64 R12, [R0] ;  /* 0x00000000000c7984 */ /* 0x000e220000000a00 */
[C---:B------:R-:W-:Y:S01]  /*1af0*/  IADD3 R8, P0, PT, R10.reuse, UR16, RZ ;  /* 0x000000100a087c10 */ /* 0x040fe2000ff1e0ff */
[----:B------:R-:W-:Y:S01]  /*1b00*/  IMAD.MOV.U32 R20, RZ, RZ, RZ ;  /* 0x000000ffff147224 */ /* 0x000fe200078e00ff */
[C---:B------:R-:W-:Y:S01]  /*1b10*/  LOP3.LUT R4, R10.reuse, 0xfffffffc, RZ, 0xc0, !PT ;  /* 0xfffffffc0a047812 */ /* 0x040fe200078ec0ff */
[----:B------:R-:W1:Y:S01]  /*1b20*/  LDS.64 R14, [R0+0x800] ;  /* 0x00080000000e7984 */ /* 0x000e620000000a00 */
[----:B------:R-:W-:-:S02]  /*1b30*/  IADD3 R10, P1, PT, R10, UR18, RZ ;  /* 0x000000120a0a7c10 */ /* 0x000fc4000ff3e0ff */
[C---:B------:R-:W-:Y:S01]  /*1b40*/  IADD3.X R9, PT, PT, R3.reuse, UR17, RZ, P0, !PT ;  /* 0x0000001103097c10 */ /* 0x040fe200087fe4ff */
[----:B------:R-:W2:Y:S01]  /*1b50*/  LDS.64 R16, [R0+0x1000] ;  /* 0x0010000000107984 */ /* 0x000ea20000000a00 */
[C---:B------:R-:W-:Y:S02]  /*1b60*/  LOP3.LUT R5, R3.reuse, 0x3, RZ, 0xc0, !PT ;  /* 0x0000000303057812 */ /* 0x040fe400078ec0ff */
[C---:B------:R-:W-:Y:S01]  /*1b70*/  IADD3 R2, P0, PT, R4.reuse, UR16, RZ ;  /* 0x0000001004027c10 */ /* 0x040fe2000ff1e0ff */
[----:B------:R-:W3:Y:S01]  /*1b80*/  LDS.64 R18, [R0+0x1800] ;  /* 0x0018000000127984 */ /* 0x000ee20000000a00 */
[----:B------:R-:W-:Y:S02]  /*1b90*/  IADD3.X R11, PT, PT, R3, UR19, RZ, P1, !PT ;  /* 0x00000013030b7c10 */ /* 0x000fe40008ffe4ff */
[----:B------:R-:W-:Y:S02]  /*1ba0*/  IADD3 R4, P1, PT, R4, UR18, RZ ;  /* 0x0000001204047c10 */ /* 0x000fe4000ff3e0ff */
[----:B------:R-:W-:-:S02]  /*1bb0*/  IADD3.X R3, PT, PT, R5, UR17, RZ, P0, !PT ;  /* 0x0000001105037c10 */ /* 0x000fc400087fe4ff */
[----:B------:R-:W-:Y:S02]  /*1bc0*/  IADD3.X R5, PT, PT, R5, UR19, RZ, P1, !PT ;  /* 0x0000001305057c10 */ /* 0x000fe40008ffe4ff */
[----:B------:R-:W-:-:S04]  /*1bd0*/  ISETP.GT.U32.AND P0, PT, R6, R21, PT ;  /* 0x000000150600720c */ /* 0x000fc80003f04070 */
[----:B------:R-:W-:Y:S01]  /*1be0*/  ISETP.GT.U32.AND.EX P0, PT, R7, RZ, PT, P0 ;  /* 0x000000ff0700720c */ /* 0x000fe20003f04100 */
[----:B0-----:R4:W-:Y:S04]  /*1bf0*/  STG.E desc[UR8][R8.64], R12 ;  /* 0x0000000c08007986 */ /* 0x0019e8000c101908 */
[----:B------:R4:W-:Y:S04]  /*1c00*/  STG.E desc[UR8][R10.64], R13 ;  /* 0x0000000d0a007986 */ /* 0x0009e8000c101908 */
[----:B-1----:R4:W-:Y:S04]  /*1c10*/  STG.E desc[UR8][R2.64+0x400], R14 ;  /* 0x0004000e02007986 */ /* 0x0029e8000c101908 */
[----:B------:R4:W-:Y:S04]  /*1c20*/  STG.E desc[UR8][R4.64+0x400], R15 ;  /* 0x0004000f04007986 */ /* 0x0009e8000c101908 */
[----:B--2---:R4:W-:Y:S04]  /*1c30*/  STG.E desc[UR8][R2.64+0x800], R16 ;  /* 0x0008001002007986 */ /* 0x0049e8000c101908 */
[----:B------:R4:W-:Y:S04]  /*1c40*/  STG.E desc[UR8][R4.64+0x800], R17 ;  /* 0x0008001104007986 */ /* 0x0009e8000c101908 */
[----:B---3--:R4:W-:Y:S04]  /*1c50*/  STG.E desc[UR8][R2.64+0xc00], R18 ;  /* 0x000c001202007986 */ /* 0x0089e8000c101908 */
[----:B------:R4:W-:Y:S01]  /*1c60*/  STG.E desc[UR8][R4.64+0xc00], R19 ;  /* 0x000c001304007986 */ /* 0x0009e2000c101908 */
[----:B------:R-:W-:Y:S05]  /*1c70*/  @P0 BRA `(.L_x_11) ;  /* 0xfffffffc00880947 */ /* 0x000fea000383ffff */
[----:B------:R-:W-:Y:S05]  /*1c80*/  EXIT ;  /* 0x000000000000794d */ /* 0x000fea0003800000 */
.L_x_7:
[----:B------:R-:W-:Y:S01]  /*1c90*/  BSSY.RECONVERGENT B0, `(.L_x_12) ;  /* 0x000000e000007945 */ /* 0x000fe20003800200 */
[----:B------:R-:W-:Y:S02]  /*1ca0*/  ISETP.NE.AND P1, PT, R20, R27, PT ;  /* 0x0000001b1400720c */ /* 0x000fe40003f25270 */
[----:B------:R-:W-:Y:S02]  /*1cb0*/  ISETP.NE.AND P4, PT, R2, R8, PT ;  /* 0x000000080200720c */ /* 0x000fe40003f85270 */
[----:B------:R-:W-:Y:S01]  /*1cc0*/  ISETP.NE.AND P0, PT, R8, R10, PT ;  /* 0x0000000a0800720c */ /* 0x000fe20003f05270 */
[----:B------:R-:W-:-:S12]  /*1cd0*/  @!P6 BRA `(.L_x_13) ;  /* 0x000000000024e947 */ /* 0x000fd80003800000 */
[----:B------:R-:W0:Y:S01]  /*1ce0*/  LDCU.128 UR4, c[0x0][0x390] ;  /* 0x00007200ff0477ac */ /* 0x000e220008000c00 */
[C---:B------:R-:W-:Y:S01]  /*1cf0*/  IMAD.SHL.U32 R24, R42.reuse, 0x4, RZ ;  /* 0x000000042a187824 */ /* 0x040fe200078e00ff */
[----:B------:R-:W-:-:S04]  /*1d00*/  SHF.L.U64.HI R41, R42, 0x2, R41 ;  /* 0x000000022a297819 */ /* 0x000fc80000010229 */
[C---:B0-----:R-:W-:Y:S02]  /*1d10*/  IADD3 R6, P2, PT, R24.reuse, UR4, RZ ;  /* 0x0000000418067c10 */ /* 0x041fe4000ff5e0ff */
[----:B------:R-:W-:Y:S02]  /*1d20*/  IADD3 R24, P3, PT, R24, UR6, RZ ;  /* 0x0000000618187c10 */ /* 0x000fe4000ff7e0ff */
[C---:B------:R-:W-:Y:S02]  /*1d30*/  IADD3.X R7, PT, PT, R41.reuse, UR5, RZ, P2, !PT ;  /* 0x0000000529077c10 */ /* 0x040fe400097fe4ff */
[----:B------:R-:W-:-:S03]  /*1d40*/  IADD3.X R25, PT, PT, R41, UR7, RZ, P3, !PT ;  /* 0x0000000729197c10 */ /* 0x000fc60009ffe4ff */
[----:B------:R0:W-:Y:S04]  /*1d50*/  STG.E desc[UR8][R6.64], R22 ;  /* 0x0000001606007986 */ /* 0x0001e8000c101908 */
[----:B------:R0:W-:Y:S02]  /*1d60*/  STG.E desc[UR8][R24.64], R23 ;  /* 0x0000001718007986 */ /* 0x0001e4000c101908 */
.L_x_13:
[----:B------:R-:W-:Y:S05]  /*1d70*/  BSYNC.RECONVERGENT B0 ;  /* 0x0000000000007941 */ /* 0x000fea0003800200 */
.L_x_12:
[----:B------:R-:W-:Y:S04]  /*1d80*/  BSSY.RECONVERGENT B0, `(.L_x_14) ;  /* 0x000000b000007945 */ /* 0x000fe80003800200 */
[----:B------:R-:W-:Y:S05]  /*1d90*/  @!P4 BRA `(.L_x_15) ;  /* 0x000000000024c947 */ /* 0x000fea0003800000 */
[----:B------:R-:W1:Y:S01]  /*1da0*/  LDCU.128 UR4, c[0x0][0x390] ;  /* 0x00007200ff0477ac */ /* 0x000e620008000c00 */
[C---:B0-----:R-:W-:Y:S01]  /*1db0*/  IMAD.SHL.U32 R22, R44.reuse, 0x4, RZ ;  /* 0x000000042c167824 */ /* 0x041fe200078e00ff */
[----:B------:R-:W-:-:S04]  /*1dc0*/  SHF.L.U64.HI R44, R44, 0x2, R31 ;  /* 0x000000022c2c7819 */ /* 0x000fc8000001021f */
[C---:B-1----:R-:W-:Y:S02]  /*1dd0*/  IADD3 R6, P2, PT, R22.reuse, UR4, RZ ;  /* 0x0000000416067c10 */ /* 0x042fe4000ff5e0ff */
[----:B------:R-:W-:Y:S02]  /*1de0*/  IADD3 R22, P3, PT, R22, UR6, RZ ;  /* 0x0000000616167c10 */ /* 0x000fe4000ff7e0ff */
[C---:B------:R-:W-:Y:S02]  /*1df0*/  IADD3.X R7, PT, PT, R44.reuse, UR5, RZ, P2, !PT ;  /* 0x000000052c077c10 */ /* 0x040fe400097fe4ff */
[----:B------:R-:W-:-:S03]  /*1e00*/  IADD3.X R23, PT, PT, R44, UR7, RZ, P3, !PT ;  /* 0x000000072c177c10 */ /* 0x000fc60009ffe4ff */
[----:B------:R1:W-:Y:S04]  /*1e10*/  STG.E desc[UR8][R6.64], R2 ;  /* 0x0000000206007986 */ /* 0x0003e8000c101908 */
[----:B------:R1:W-:Y:S02]  /*1e20*/  STG.E desc[UR8][R22.64], R3 ;  /* 0x0000000316007986 */ /* 0x0003e4000c101908 */
.L_x_15:
[----:B------:R-:W-:Y:S05]  /*1e30*/  BSYNC.RECONVERGENT B0 ;  /* 0x0000000000007941 */ /* 0x000fea0003800200 */
.L_x_14:
[----:B------:R-:W-:Y:S01]  /*1e40*/  BSSY.RECONVERGENT B0, `(.L_x_16) ;  /* 0x0000010000007945 */ /* 0x000fe20003800200 */
[----:B------:R-:W-:Y:S02]  /*1e50*/  ISETP.NE.AND P2, PT, R10, R12, PT ;  /* 0x0000000c0a00720c */ /* 0x000fe40003f45270 */
[----:B------:R-:W-:Y:S02]  /*1e60*/  ISETP.NE.AND P3, PT, R12, R14, PT ;  /* 0x0000000e0c00720c */ /* 0x000fe40003f65270 */
[----:B------:R-:W-:Y:S02]  /*1e70*/  ISETP.NE.AND P4, PT, R14, R16, PT ;  /* 0x000000100e00720c */ /* 0x000fe40003f85270 */
[----:B------:R-:W-:Y:S02]  /*1e80*/  ISETP.NE.AND P5, PT, R16, R18, PT ;  /* 0x000000121000720c */ /* 0x000fe40003fa5270 */
[----:B------:R-:W-:Y:S01]  /*1e90*/  ISETP.NE.AND P6, PT, R18, R20, PT ;  /* 0x000000141200720c */ /* 0x000fe20003fc5270 */
[----:B------:R-:W-:-:S12]  /*1ea0*/  @!P0 BRA `(.L_x_17) ;  /* 0x0000000000248947 */ /* 0x000fd80003800000 */
[----:B------:R-:W2:Y:S01]  /*1eb0*/  LDCU.128 UR4, c[0x0][0x390] ;  /* 0x00007200ff0477ac */ /* 0x000ea20008000c00 */
[C---:B01----:R-:W-:Y:S01]  /*1ec0*/  IMAD.SHL.U32 R6, R38.reuse, 0x4, RZ ;  /* 0x0000000426067824 */ /* 0x043fe200078e00ff */
[----:B------:R-:W-:-:S04]  /*1ed0*/  SHF.L.U64.HI R43, R38, 0x2, R43 ;  /* 0x00000002262b7819 */ /* 0x000fc8000001022b */
[----:B--2---:R-:W-:-:S04]  /*1ee0*/  IADD3 R2, P0, PT, R6, UR4, RZ ;  /* 0x0000000406027c10 */ /* 0x004fc8000ff1e0ff */
[----:B------:R-:W-:Y:S02]  /*1ef0*/  IADD3.X R3, PT, PT, R43, UR5, RZ, P0, !PT ;  /* 0x000000052b037c10 */ /* 0x000fe400087fe4ff */
[----:B------:R-:W-:-:S03]  /*1f00*/  IADD3 R6, P0, PT, R6, UR6, RZ ;  /* 0x0000000606067c10 */ /* 0x000fc6000ff1e0ff */
[----:B------:R2:W-:Y:S01]  /*1f10*/  STG.E desc[UR8][R2.64], R8 ;  /* 0x0000000802007986 */ /* 0x0005e2000c101908 */
[----:B------:R-:W-:-:S05]  /*1f20*/  IADD3.X R7, PT, PT, R43, UR7, RZ, P0, !PT ;  /* 0x000000072b077c10 */ /* 0x000fca00087fe4ff */
[----:B------:R2:W-:Y:S04]  /*1f30*/  STG.E desc[UR8][R6.64], R9 ;  /* 0x0000000906007986 */ /* 0x0005e8000c101908 */
.L_x_17:
[----:B------:R-:W-:Y:S05]  /*1f40*/  BSYNC.RECONVERGENT B0 ;  /* 0x0000000000007941 */ /* 0x000fea0003800200 */
.L_x_16:
[----:B------:R-:W-:Y:S04]  /*1f50*/  BSSY.RECONVERGENT B0, `(.L_x_18) ;  /* 0x000000b000007945 */ /* 0x000fe80003800200 */
[----:B------:R-:W-:Y:S05]  /*1f60*/  @!P2 BRA `(.L_x_19) ;  /* 0x000000000024a947 */ /* 0x000fea0003800000 */
[----:B------:R-:W3:Y:S01]  /*1f70*/  LDCU.128 UR4, c[0x0][0x390] ;  /* 0x00007200ff0477ac */ /* 0x000ee20008000c00 */
[C---:B012---:R-:W-:Y:S01]  /*1f80*/  IMAD.SHL.U32 R6, R39.reuse, 0x4, RZ ;  /* 0x0000000427067824 */ /* 0x047fe200078e00ff */
[----:B------:R-:W-:-:S04]  /*1f90*/  SHF.L.U64.HI R36, R39, 0x2, R36 ;  /* 0x0000000227247819 */ /* 0x000fc80000010224 */
[C---:B---3--:R-:W-:Y:S02]  /*1fa0*/  IADD3 R2, P0, PT, R6.reuse, UR4, RZ ;  /* 0x0000000406027c10 */ /* 0x048fe4000ff1e0ff */
[----:B------:R-:W-:Y:S02]  /*1fb0*/  IADD3 R6, P2, PT, R6, UR6, RZ ;  /* 0x0000000606067c10 */ /* 0x000fe4000ff5e0ff */
[C---:B------:R-:W-:Y:S02]  /*1fc0*/  IADD3.X R3, PT, PT, R36.reuse, UR5, RZ, P0, !PT ;  /* 0x0000000524037c10 */ /* 0x040fe400087fe4ff */
[----:B------:R-:W-:-:S03]  /*1fd0*/  IADD3.X R7, PT, PT, R36, UR7, RZ, P2, !PT ;  /* 0x0000000724077c10 */ /* 0x000fc600097fe4ff */
[----:B------:R3:W-:Y:S04]  /*1fe0*/  STG.E desc[UR8][R2.64], R10 ;  /* 0x0000000a02007986 */ /* 0x0007e8000c101908 */
[----:B------:R3:W-:Y:S02]  /*1ff0*/  STG.E desc[UR8][R6.64], R11 ;  /* 0x0000000b06007986 */ /* 0x0007e4000c101908 */
.L_x_19:
[----:B------:R-:W-:Y:S05]  /*2000*/  BSYNC.RECONVERGENT B0 ;  /* 0x0000000000007941 */ /* 0x000fea0003800200 */
.L_x_18:
[----:B------:R-:W-:Y:S04]  /*2010*/  BSSY.RECONVERGENT B0, `(.L_x_20) ;  /* 0x000000b000007945 */ /* 0x000fe80003800200 */
[----:B------:R-:W-:Y:S05]  /*2020*/  @!P3 BRA `(.L_x_21) ;  /* 0x000000000024b947 */ /* 0x000fea0003800000 */
[----:B------:R-:W4:Y:S01]  /*2030*/  LDCU.128 UR4, c[0x0][0x390] ;  /* 0x00007200ff0477ac */ /* 0x000f220008000c00 */
[C---:B0123--:R-:W-:Y:S01]  /*2040*/  IMAD.SHL.U32 R6, R40.reuse, 0x4, RZ ;  /* 0x0000000428067824 */ /* 0x04ffe200078e00ff */
[----:B------:R-:W-:-:S04]  /*2050*/  SHF.L.U64.HI R5, R40, 0x2, R5 ;  /* 0x0000000228057819 */ /* 0x000fc80000010205 */
[C---:B----4-:R-:W-:Y:S02]  /*2060*/  IADD3 R2, P0, PT, R6.reuse, UR4, RZ ;  /* 0x0000000406027c10 */ /* 0x050fe4000ff1e0ff */
[----:B------:R-:W-:Y:S02]  /*2070*/  IADD3 R6, P2, PT, R6, UR6, RZ ;  /* 0x0000000606067c10 */ /* 0x000fe4000ff5e0ff */
[C---:B------:R-:W-:Y:S02]  /*2080*/  IADD3.X R3, PT, PT, R5.reuse, UR5, RZ, P0, !PT ;  /* 0x0000000505037c10 */ /* 0x040fe400087fe4ff */
[----:B------:R-:W-:-:S03]  /*2090*/  IADD3.X R7, PT, PT, R5, UR7, RZ, P2, !PT ;  /* 0x0000000705077c10 */ /* 0x000fc600097fe4ff */
[----:B------:R4:W-:Y:S04]  /*20a0*/  STG.E desc[UR8][R2.64], R12 ;  /* 0x0000000c02007986 */ /* 0x0009e8000c101908 */
[----:B------:R4:W-:Y:S02]  /*20b0*/  STG.E desc[UR8][R6.64], R13 ;  /* 0x0000000d06007986 */ /* 0x0009e4000c101908 */
.L_x_21:
[----:B------:R-:W-:Y:S05]  /*20c0*/  BSYNC.RECONVERGENT B0 ;  /* 0x0000000000007941 */ /* 0x000fea0003800200 */
.L_x_20:
[----:B------:R-:W-:Y:S04]  /*20d0*/  BSSY.RECONVERGENT B0, `(.L_x_22) ;  /* 0x000000b000007945 */ /* 0x000fe80003800200 */
[----:B------:R-:W-:Y:S05]  /*20e0*/  @!P4 BRA `(.L_x_23) ;  /* 0x000000000024c947 */ /* 0x000fea0003800000 */
[----:B------:R-:W1:Y:S01]  /*20f0*/  LDCU.128 UR4, c[0x0][0x390] ;  /* 0x00007200ff0477ac */ /* 0x000e620008000c00 */
[C---:B------:R-:W-:Y:S01]  /*2100*/  IMAD.SHL.U32 R5, R35.reuse, 0x4, RZ ;  /* 0x0000000423057824 */ /* 0x040fe200078e00ff */
[----:B------:R-:W-:-:S04]  /*2110*/  SHF.L.U64.HI R35, R35, 0x2, R4 ;  /* 0x0000000223237819 */ /* 0x000fc80000010204 */
[C---:B-1234-:R-:W-:Y:S02]  /*2120*/  IADD3 R2, P0, PT, R5.reuse, UR4, RZ ;  /* 0x0000000405027c10 */ /* 0x05efe4000ff1e0ff */
[----:B------:R-:W-:Y:S02]  /*2130*/  IADD3 R4, P2, PT, R5, UR6, RZ ;  /* 0x0000000605047c10 */ /* 0x000fe4000ff5e0ff */
[C---:B------:R-:W-:Y:S02]  /*2140*/  IADD3.X R3, PT, PT, R35.reuse, UR5, RZ, P0, !PT ;  /* 0x0000000523037c10 */ /* 0x040fe400087fe4ff */
[----:B------:R-:W-:-:S03]  /*2150*/  IADD3.X R5, PT, PT, R35, UR7, RZ, P2, !PT ;  /* 0x0000000723057c10 */ /* 0x000fc600097fe4ff */
[----:B------:R1:W-:Y:S04]  /*2160*/  STG.E desc[UR8][R2.64], R14 ;  /* 0x0000000e02007986 */ /* 0x0003e8000c101908 */
[----:B------:R1:W-:Y:S02]  /*2170*/  STG.E desc[UR8][R4.64], R15 ;  /* 0x0000000f04007986 */ /* 0x0003e4000c101908 */
.L_x_23:
[----:B------:R-:W-:Y:S05]  /*2180*/  BSYNC.RECONVERGENT B0 ;  /* 0x0000000000007941 */ /* 0x000fea0003800200 */
.L_x_22:
[----:B------:R-:W-:Y:S04]  /*2190*/  BSSY.RECONVERGENT B0, `(.L_x_24) ;  /* 0x000000b000007945 */ /* 0x000fe80003800200 */
[----:B------:R-:W-:Y:S05]  /*21a0*/  @!P5 BRA `(.L_x_25) ;  /* 0x000000000024d947 */ /* 0x000fea0003800000 */
[----:B------:R-:W2:Y:S01]  /*21b0*/  LDCU.128 UR4, c[0x0][0x390] ;  /* 0x00007200ff0477ac */ /* 0x000ea20008000c00 */
[C---:B-1----:R-:W-:Y:S01]  /*21c0*/  IMAD.SHL.U32 R4, R37.reuse, 0x4, RZ ;  /* 0x0000000425047824 */ /* 0x042fe200078e00ff */
[----:B------:R-:W-:-:S04]  /*21d0*/  SHF.L.U64.HI R26, R37, 0x2, R26 ;  /* 0x00000002251a7819 */ /* 0x000fc8000001021a */
[C---:B--234-:R-:W-:Y:S02]  /*21e0*/  IADD3 R2, P0, PT, R4.reuse, UR4, RZ ;  /* 0x0000000404027c10 */ /* 0x05cfe4000ff1e0ff */
[----:B------:R-:W-:Y:S02]  /*21f0*/  IADD3 R4, P2, PT, R4, UR6, RZ ;  /* 0x0000000604047c10 */ /* 0x000fe4000ff5e0ff */
[C---:B------:R-:W-:Y:S02]  /*2200*/  IADD3.X R3, PT, PT, R26.reuse, UR5, RZ, P0, !PT ;  /* 0x000000051a037c10 */ /* 0x040fe400087fe4ff */
[----:B------:R-:W-:-:S03]  /*2210*/  IADD3.X R5, PT, PT, R26, UR7, RZ, P2, !PT ;  /* 0x000000071a057c10 */ /* 0x000fc600097fe4ff */
[----:B------:R1:W-:Y:S04]  /*2220*/  STG.E desc[UR8][R2.64], R16 ;  /* 0x0000001002007986 */ /* 0x0003e8000c101908 */
[----:B------:R1:W-:Y:S02]  /*2230*/  STG.E desc[UR8][R4.64], R17 ;  /* 0x0000001104007986 */ /* 0x0003e4000c101908 */
.L_x_25:
[----:B------:R-:W-:Y:S05]  /*2240*/  BSYNC.RECONVERGENT B0 ;  /* 0x0000000000007941 */ /* 0x000fea0003800200 */
.L_x_24:
        /* <DEDUP_REMOVED lines=11> */
.L_x_27:
[----:B------:R-:W-:Y:S05]  /*2300*/  BSYNC.RECONVERGENT B0 ;  /* 0x0000000000007941 */ /* 0x000fea0003800200 */
.L_x_26:
[----:B------:R-:W-:Y:S05]  /*2310*/  @!P1 EXIT ;  /* 0x000000000000994d */ /* 0x000fea0003800000 */
[----:B------:R-:W2:Y:S01]  /*2320*/  LDCU.128 UR4, c[0x0][0x390] ;  /* 0x00007200ff0477ac */ /* 0x000ea20008000c00 */
[C---:B-1----:R-:W-:Y:S01]  /*2330*/  IMAD.SHL.U32 R4, R29.reuse, 0x4, RZ ;  /* 0x000000041d047824 */ /* 0x042fe200078e00ff */
[----:B------:R-:W-:-:S04]  /*2340*/  SHF.L.U64.HI R30, R29, 0x2, R30 ;  /* 0x000000021d1e7819 */ /* 0x000fc8000001021e */
[C---:B--234-:R-:W-:Y:S02]  /*2350*/  IADD3 R2, P0, PT, R4.reuse, UR4, RZ ;  /* 0x0000000404027c10 */ /* 0x05cfe4000ff1e0ff */
[----:B------:R-:W-:Y:S02]  /*2360*/  IADD3 R4, P1, PT, R4, UR6, RZ ;  /* 0x0000000604047c10 */ /* 0x000fe4000ff3e0ff */
[C---:B------:R-:W-:Y:S02]  /*2370*/  IADD3.X R3, PT, PT, R30.reuse, UR5, RZ, P0, !PT ;  /* 0x000000051e037c10 */ /* 0x040fe400087fe4ff */
[----:B------:R-:W-:-:S03]  /*2380*/  IADD3.X R5, PT, PT, R30, UR7, RZ, P1, !PT ;  /* 0x000000071e057c10 */ /* 0x000fc60008ffe4ff */
[----:B------:R-:W-:Y:S04]  /*2390*/  STG.E desc[UR8][R2.64], R20 ;  /* 0x0000001402007986 */ /* 0x000fe8000c101908 */
[----:B------:R-:W-:Y:S01]  /*23a0*/  STG.E desc[UR8][R4.64], R21 ;  /* 0x0000001504007986 */ /* 0x000fe2000c101908 */
[----:B------:R-:W-:Y:S05]  /*23b0*/  EXIT ;  /* 0x000000000000794d */ /* 0x000fea0003800000 */
.L_x_6:
        /* <DEDUP_REMOVED lines=21> */
[----:B0-----:R-:W-:-:S02]  /*2510*/  IADD3 R4, P0, PT, R6, UR4, RZ ;  /* 0x0000000406047c10 */ /* 0x001fc4000ff1e0ff */
[----:B------:R-:W-:Y:S02]  /*2520*/  ISETP.NE.AND P1, PT, R41, RZ, PT ;  /* 0x000000ff2900720c */ /* 0x000fe40003f25270 */
[----:B------:R-:W-:-:S05]  /*2530*/  IADD3.X R5, PT, PT, R5, UR5, RZ, P0, !PT ;  /* 0x0000000505057c10 */ /* 0x000fca00087fe4ff */
[----:B------:R-:W5:Y:S04]  /*2540*/  LDG.E.CONSTANT R19, desc[UR8][R4.64] ;  /* 0x0000000804137981 */ /* 0x000f68000c1e9900 */
[----:B------:R-:W5:Y:S02]  /*2550*/  LDG.E.CONSTANT R25, desc[UR8][R4.64+0x80] ;  /* 0x0000800804197981 */ /* 0x000f64000c1e9900 */
[----:B-1----:R-:W0:Y:S02]  /*2560*/  @!P1 LDC.64 R2, c[0x0][0x380] ;  /* 0x0000e000ff029b82 */ /* 0x002e240000000a00 */
[----:B------:R-:W5:Y:S04]  /*2570*/  LDG.E.CONSTANT R27, desc[UR8][R4.64+0x100] ;  /* 0x00010008041b7981 */ /* 0x000f68000c1e9900 */
[----:B------:R-:W5:Y:S04]  /*2580*/  LDG.E.CONSTANT R29, desc[UR8][R4.64+0x180] ;  /* 0x00018008041d7981 */ /* 0x000f68000c1e9900 */
[----:B------:R-:W5:Y:S04]  /*2590*/  LDG.E.CONSTANT R31, desc[UR8][R4.64+0x200] ;  /* 0x00020008041f7981 */ /* 0x000f68000c1e9900 */
[----:B------:R-:W5:Y:S04]  /*25a0*/  LDG.E.CONSTANT R33, desc[UR8][R4.64+0x280] ;  /* 0x0002800804217981 */ /* 0x000f68000c1e9900 */
[----:B------:R-:W5:Y:S04]  /*25b0*/  LDG.E.CONSTANT R39, desc[UR8][R4.64+0x300] ;  /* 0x0003000804277981 */ /* 0x000f68000c1e9900 */
[----:B------:R-:W5:Y:S04]  /*25c0*/  LDG.E.CONSTANT R43, desc[UR8][R4.64+0x380] ;  /* 0x00038008042b7981 */ /* 0x000f68000c1e9900 */
[----:B------:R1:W5:Y:S01]  /*25d0*/  LDG.E.CONSTANT R45, desc[UR8][R4.64+0x400] ;  /* 0x00040008042d7981 */ /* 0x000362000c1e9900 */
[----:B------:R-:W-:-:S02]  /*25e0*/  IMAD.MOV.U32 R24, RZ, RZ, RZ ;  /* 0x000000ffff187224 */ /* 0x000fc400078e00ff */
[----:B0-----:R-:W-:-:S05]  /*25f0*/  @!P1 IMAD.WIDE.U32 R2, R0, 0x2400, R2 ;  /* 0x0000240000029825 */ /* 0x001fca00078e0002 */
[----:B------:R0:W5:Y:S01]  /*2600*/  @!P1 LDG.E.CONSTANT R24, desc[UR8][R2.64+-0x4] ;  /* 0xfffffc0802189981 */ /* 0x000162000c1e9900 */
[----:B------:R-:W1:Y:S01]  /*2610*/  S2UR UR5, SR_CgaCtaId ;  /* 0x00000000000579c3 */ /* 0x000e620000008800 */
[----:B------:R-:W-:Y:S01]  /*2620*/  SHF.R.U32.HI R37, RZ, 0x5, R41 ;  /* 0x00000005ff257819 */ /* 0x000fe20000011629 */
[----:B------:R-:W-:Y:S01]  /*2630*/  UMOV UR4, 0x400 ;  /* 0x0000040000047882 */ /* 0x000fe20000000000 */
[----:B------:R-:W0:Y:S01]  /*2640*/  S2R R40, SR_LANEID ;  /* 0x0000000000287919 */ /* 0x000e220000000000 */
[----:B------:R-:W-:Y:S01]  /*2650*/  ISETP.NE.AND P0, PT, R41, RZ, PT ;  /* 0x000000ff2900720c */ /* 0x000fe20003f05270 */
[----:B-1----:R-:W-:-:S06]  /*2660*/  ULEA UR4, UR5, UR4, 0x18 ;  /* 0x0000000405047291 */ /* 0x002fcc000f8ec0ff */
        /* <DEDUP_REMOVED lines=19> */
[----:B------:R-:W-:Y:S04]  /*27a0*/  LDS R14, [R3+0x10] ;  /* 0x00001000030e7984 */ /* 0x000fe80000000800 */
[----:B------:R-:W-:Y:S04]  /*27b0*/  LDS R12, [R3+0x14] ;  /* 0x00001400030c7984 */ /* 0x000fe80000000800 */
[----:B------:R-:W-:Y:S04]  /*27c0*/  LDS R10, [R3+0x18] ;  /* 0x00001800030a7984 */ /* 0x000fe80000000800 */
[----:B------:R-:W3:Y:S01]  /*27d0*/  LDS R8, [R3+0x1c] ;  /* 0x00001c0003087984 */ /* 0x000ee20000000800 */
[----:B------:R-:W-:Y:S01]  /*27e0*/  BAR.SYNC.DEFER_BLOCKING 0x0 ;  /* 0x0000000000007b1d */ /* 0x000fe20000010000 */
[----:B0-----:R-:W-:-:S02]  /*27f0*/  ISETP.NE.AND P2, PT, R22, R20, PT ;  /* 0x000000141600720c */ /* 0x001fc40003f45270 */
[----:B-1----:R-:W-:Y:S02]  /*2800*/  ISETP.NE.AND P4, PT, R20, R18, PT ;  /* 0x000000121400720c */ /* 0x002fe40003f85270 */
[----:B--2---:R-:W-:Y:S01]  /*2810*/  ISETP.NE.AND P5, PT, R18, R16, PT ;  /* 0x000000101200720c */ /* 0x004fe20003fa5270 */
[----:B------:R-:W-:Y:S04]  /*2820*/  STS [R6], R19 ;  /* 0x0000001306007388 */ /* 0x000fe80000000800 */
[----:B------:R-:W-:Y:S04]  /*2830*/  STS [R6+0x80], R25 ;  /* 0x0000801906007388 */ /* 0x000fe80000000800 */
[----:B------:R-:W-:Y:S04]  /*2840*/  STS [R6+0x100], R27 ;  /* 0x0001001b06007388 */ /* 0x000fe80000000800 */
[----:B------:R-:W-:Y:S01]  /*2850*/  STS [R6+0x180], R29 ;  /* 0x0001801d06007388 */ /* 0x000fe20000000800 */
[----:B---3--:R-:W-:-:S03]  /*2860*/  ISETP.NE.AND P6, PT, R10, R8, PT ;  /* 0x000000080a00720c */ /* 0x008fc60003fc5270 */
[----:B------:R-:W-:Y:S04]  /*2870*/  STS [R6+0x200], R31 ;  /* 0x0002001f06007388 */ /* 0x000fe80000000800 */
[----:B------:R-:W-:Y:S04]  /*2880*/  STS [R6+0x280], R33 ;  /* 0x0002802106007388 */ /* 0x000fe80000000800 */
[----:B------:R-:W-:Y:S04]  /*2890*/  STS [R6+0x300], R39 ;  /* 0x0003002706007388 */ /* 0x000fe80000000800 */
[----:B------:R-:W-:Y:S04]  /*28a0*/  STS [R6+0x380], R43 ;  /* 0x0003802b06007388 */ /* 0x000fe80000000800 */
[----:B------:R-:W-:Y:S01]  /*28b0*/  STS [R6+0x400], R45 ;  /* 0x0004002d06007388 */ /* 0x000fe20000000800 */
[----:B------:R-:W-:-:S03]  /*28c0*/  NOP ;  /* 0x0000000000007918 */ /* 0x000fc60000000000 */
[----:B------:R-:W-:Y:S04]  /*28d0*/  LDS R23, [R3] ;  /* 0x0000000003177984 */ /* 0x000fe80000000800 */
[----:B------:R-:W0:Y:S04]  /*28e0*/  LDS R21, [R3+0x4] ;  /* 0x0000040003157984 */ /* 0x000e280000000800 */
[----:B------:R-:W1:Y:S04]  /*28f0*/  LDS R19, [R3+0x8] ;  /* 0x0000080003137984 */ /* 0x000e680000000800 */
[----:B------:R-:W-:Y:S04]  /*2900*/  LDS R25, [R3+0x20] ;  /* 0x0000200003197984 */ /* 0x000fe80000000800 */
[----:B------:R-:W2:Y:S04]  /*2910*/  LDS R17, [R3+0xc] ;  /* 0x00000c0003117984 */ /* 0x000ea80000000800 */
[----:B------:R-:W3:Y:S04]  /*2920*/  LDS R15, [R3+0x10] ;  /* 0x00001000030f7984 */ /* 0x000ee80000000800 */
[----:B------:R-:W4:Y:S04]  /*2930*/  LDS R13, [R3+0x14] ;  /* 0x00001400030d7984 */ /* 0x000f280000000800 */
[----:B------:R-:W-:Y:S04]  /*2940*/  LDS R11, [R3+0x18] ;  /* 0x00001800030b7984 */ /* 0x000fe80000000800 */
[----:B------:R5:W-:Y:S01]  /*2950*/  LDS R9, [R3+0x1c] ;  /* 0x00001c0003097984 */ /* 0x000be20000000800 */
[----:B------:R-:W-:Y:S01]  /*2960*/  BAR.SYNC.DEFER_BLOCKING 0x0 ;  /* 0x0000000000007b1d */ /* 0x000fe20000010000 */
[----:B-----5:R-:W-:Y:S01]  /*2970*/  SEL R3, RZ, 0x1, !P2 ;  /* 0x00000001ff037807 */ /* 0x020fe20005000000 */
[----:B0-----:R-:W-:-:S05]  /*2980*/  FADD R2, R23, R21 ;  /* 0x0000001517027221 */ /* 0x001fca0000000000 */
[----:B------:R-:W-:Y:S02]  /*2990*/  FSEL R2, R21, R2, P2 ;  /* 0x0000000215027208 */ /* 0x000fe40001000000 */
[----:B------:R-:W-:-:S03]  /*29a0*/  ISETP.NE.AND P2, PT, R16, R14, PT ;  /* 0x0000000e1000720c */ /* 0x000fc60003f45270 */
[----:B-1----:R-:W-:-:S05]  /*29b0*/  FADD R2, R19, R2 ;  /* 0x0000000213027221 */ /* 0x002fca0000000000 */
[----:B------:R-:W-:Y:S01]  /*29c0*/  FSEL R2, R19, R2, P4 ;  /* 0x0000000213027208 */ /* 0x000fe20002000000 */
[----:B------:R-:W-:Y:S01]  /*29d0*/  STS [R4+0x4d8], R35 ;  /* 0x0004d82304007388 */ /* 0x000fe20000000800 */
[----:B------:R-:W-:Y:S03]  /*29e0*/  BAR.SYNC.DEFER_BLOCKING 0x0 ;  /* 0x0000000000007b1d */ /* 0x000fe60000010000 */
[----:B--2---:R-:W-:-:S05]  /*29f0*/  FADD R2, R17, R2 ;  /* 0x0000000211027221 */ /* 0x004fca0000000000 */
[----:B------:R-:W-:-:S05]  /*2a00*/  FSEL R2, R17, R2, P5 ;  /* 0x0000000211027208 */ /* 0x000fca0002800000 */
[----:B---3--:R-:W-:-:S05]  /*2a10*/  FADD R2, R15, R2 ;  /* 0x000000020f027221 */ /* 0x008fca0000000000 */
[----:B------:R-:W-:-:S05]  /*2a20*/  FSEL R2, R15, R2, P2 ;  /* 0x000000020f027208 */ /* 0x000fca0001000000 */
[----:B----4-:R-:W-:Y:S01]  /*2a30*/  FADD R2, R13, R2 ;  /* 0x000000020d027221 */ /* 0x010fe20000000000 */
[----:B------:R-:W0:Y:S02]  /*2a40*/  @P0 LDS R24, [R4+0x4d4] ;  /* 0x0004d40004180984 */ /* 0x000e240000000800 */
[----:B0-----:R-:W-:-:S04]  /*2a50*/  ISETP.NE.AND P0, PT, R24, R22, PT ;  /* 0x000000161800720c */ /* 0x001fc80003f05270 */
[----:B------:R-:W-:-:S04]  /*2a60*/  SEL R4, RZ, 0x1, !P0 ;  /* 0x00000001ff047807 */ /* 0x000fc80004000000 */
[----:B------:R-:W-:Y:S02]  /*2a70*/  IADD3 R5, P3, PT, R3, R4, RZ ;  /* 0x0000000403057210 */ /* 0x000fe40007f7e0ff */
[----:B------:R-:W-:Y:S02]  /*2a80*/  SEL R4, RZ, 0x1, !P4 ;  /* 0x00000001ff047807 */ /* 0x000fe40006000000 */
[----:B------:R-:W-:Y:S02]  /*2a90*/  ISETP.NE.AND P4, PT, R14, R12, PT ;  /* 0x0000000c0e00720c */ /* 0x000fe40003f85270 */
[----:B------:R-:W-:Y:S02]  /*2aa0*/  SEL R3, RZ, 0x1, !P5 ;  /* 0x00000001ff037807 */ /* 0x000fe40006800000 */
[----:B------:R-:W-:Y:S01]  /*2ab0*/  IADD3 R4, P5, PT, R5, R4, RZ ;  /* 0x0000000405047210 */ /* 0x000fe20007fbe0ff */
[----:B------:R-:W-:Y:S01]  /*2ac0*/  IMAD.X R5, RZ, RZ, RZ, P3 ;  /* 0x000000ffff057224 */ /* 0x000fe200018e06ff */
[----:B------:R-:W-:-:S02]  /*2ad0*/  FSEL R2, R13, R2, P4 ;  /* 0x000000020d027208 */ /* 0x000fc40002000000 */
[----:B------:R-:W-:Y:S01]  /*2ae0*/  IADD3 R6, P0, PT, R4, R3, RZ ;  /* 0x0000000304067210 */ /* 0x000fe20007f1e0ff */
[----:B------:R-:W-:Y:S01]  /*2af0*/  IMAD.X R5, RZ, RZ, R5, P5 ;  /* 0x000000ffff057224 */ /* 0x000fe200028e0605 */
[----:B------:R-:W-:Y:S01]  /*2b00*/  SEL R3, RZ, 0x1, !P4 ;  /* 0x00000001ff037807 */ /* 0x000fe20006000000 */
[C---:B------:R-:W-:Y:S01]  /*2b10*/  FADD R2, R11.reuse, R2 ;  /* 0x000000020b027221 */ /* 0x040fe20000000000 */
[----:B------:R-:W-:Y:S01]  /*2b20*/  ISETP.NE.AND P4, PT, R12, R10, PT ;  /* 0x0000000a0c00720c */ /* 0x000fe20003f85270 */
[----:B------:R-:W-:Y:S01]  /*2b30*/  IMAD.X R5, RZ, RZ, R5, P0 ;  /* 0x000000ffff057224 */ /* 0x000fe200000e0605 */
[----:B------:R-:W-:Y:S02]  /*2b40*/  SEL R4, RZ, 0x1, !P2 ;  /* 0x00000001ff047807 */ /* 0x000fe40005000000 */
[----:B------:R-:W-:Y:S02]  /*2b50*/  FSEL R2, R11, R2, P4 ;  /* 0x000000020b027208 */ /* 0x000fe40002000000 */
[----:B------:R-:W-:-:S02]  /*2b60*/  IADD3 R4, P3, P2, R3, R6, R4 ;  /* 0x0000000603047210 */ /* 0x000fc40007a7e004 */
[----:B------:R-:W-:Y:S01]  /*2b70*/  SEL R33, RZ, 0x1, !P4 ;  /* 0x00000001ff217807 */ /* 0x000fe20006000000 */
[C---:B------:R-:W-:Y:S01]  /*2b80*/  FADD R2, R9.reuse, R2 ;  /* 0x0000000209027221 */ /* 0x040fe20000000000 */
[----:B------:R-:W-:Y:S02]  /*2b90*/  ISETP.NE.AND P5, PT, R8, R35, PT ;  /* 0x000000230800720c */ /* 0x000fe40003fa5270 */
[----:B------:R-:W-:Y:S02]  /*2ba0*/  IADD3 R33, P0, PT, R4, R33, RZ ;  /* 0x0000002104217210 */ /* 0x000fe40007f1e0ff */
[----:B------:R-:W-:Y:S02]  /*2bb0*/  IADD3.X R36, PT, PT, RZ, R5, RZ, P3, P2 ;  /* 0x00000005ff247210 */ /* 0x000fe40001fe44ff */
[----:B------:R-:W-:Y:S02]  /*2bc0*/  SEL R3, RZ, 0x1, !P6 ;  /* 0x00000001ff037807 */ /* 0x000fe40007000000 */
[----:B------:R-:W-:Y:S01]  /*2bd0*/  SEL R6, RZ, 0x1, !P5 ;  /* 0x00000001ff067807 */ /* 0x000fe20006800000 */
[----:B------:R-:W-:Y:S01]  /*2be0*/  IMAD.X R34, RZ, RZ, R36, P0 ;  /* 0x000000ffff227224 */ /* 0x000fe200000e0624 */
[----:B------:R-:W-:-:S02]  /*2bf0*/  FSEL R2, R9, R2, P6 ;  /* 0x0000000209027208 */ /* 0x000fc40003000000 */
[----:B------:R-:W-:Y:S02]  /*2c00*/  IADD3 R6, P2, P3, R6, R33, R3 ;  /* 0x0000002106067210 */ /* 0x000fe40007b5e003 */
[C---:B------:R-:W-:Y:S01]  /*2c10*/  ISETP.NE.AND P4, PT, R40.reuse, 0x1f, PT ;  /* 0x0000001f2800780c */ /* 0x040fe20003f85270 */
[----:B------:R-:W-:Y:S01]  /*2c20*/  @!P5 FADD R25, R25, R2 ;  /* 0x000000021919d221 */ /* 0x000fe20000000000 */
[----:B------:R-:W-:Y:S01]  /*2c30*/  IADD3.X R5, PT, PT, RZ, R34, RZ, P2, P3 ;  /* 0x00000022ff057210 */ /* 0x000fe200017e64ff */
[----:B------:R-:W0:Y:S01]  /*2c40*/  SHFL.UP PT, R3, R6, 0x1, RZ ;  /* 0x0420000006037989 */ /* 0x000e2200000e00ff */
[----:B------:R-:W-:Y:S02]  /*2c50*/  ISETP.GE.AND P3, PT, R40, 0x1, PT ;  /* 0x000000012800780c */ /* 0x000fe40003f66270 */
[----:B------:R-:W-:Y:S01]  /*2c60*/  ISETP.NE.U32.AND P0, PT, R6, RZ, PT ;  /* 0x000000ff0600720c */ /* 0x000fe20003f05070 */
[----:B------:R-:W1:Y:S03]  /*2c70*/  SHFL.UP PT, R2, R5, 0x1, RZ ;  /* 0x0420000005027989 */ /* 0x000e6600000e00ff */
[----:B------:R-:W-:Y:S01]  /*2c80*/  ISETP.NE.AND.EX P0, PT, R5, RZ, PT, P0 ;  /* 0x000000ff0500720c */ /* 0x000fe20003f05300 */
[----:B------:R-:W2:Y:S02]  /*2c90*/  SHFL.UP PT, R4, R25, 0x1, RZ ;  /* 0x0420000019047989 */ /* 0x000ea400000e00ff */
[----:B------:R-:W-:-:S02]  /*2ca0*/  @!P4 LEA R45, R37, UR4, 0x4 ;  /* 0x00000004252dcc11 */ /* 0x000fc4000f8e20ff */
[----:B0-----:R-:W-:-:S04]  /*2cb0*/  SEL R3, R3, RZ, P3 ;  /* 0x000000ff03037207 */ /* 0x001fc80001800000 */
[----:B------:R-:W-:Y:S02]  /*2cc0*/  IADD3 R7, P2, PT, R3, R6, RZ ;  /* 0x0000000603077210 */ /* 0x000fe40007f5e0ff */
[----:B-1----:R-:W-:Y:S01]  /*2cd0*/  SEL R2, R2, RZ, P3 ;  /* 0x000000ff02027207 */ /* 0x002fe20001800000 */
[----:B--2---:R-:W-:-:S04]  /*2ce0*/  FADD R4, R25, R4 ;  /* 0x0000000419047221 */ /* 0x004fc80000000000 */
[----:B------:R-:W-:Y:S01]  /*2cf0*/  IMAD.X R26, R2, 0x1, R5, P2 ;  /* 0x00000001021a7824 */ /* 0x000fe200010e0605 */
[----:B------:R-:W-:Y:S01]  /*2d00*/  @P3 FSEL R25, R4, R25, !P0 ;  /* 0x0000001904193208 */ /* 0x000fe20004000000 */
[----:B------:R-:W0:Y:S01]  /*2d10*/  SHFL.UP PT, R2, R7, 0x2, RZ ;  /* 0x0440000007027989 */ /* 0x000e2200000e00ff */
[----:B------:R-:W-:Y:S02]  /*2d20*/  ISETP.GE.AND P3, PT, R40, 0x2, PT ;  /* 0x000000022800780c */ /* 0x000fe40003f66270 */
[----:B------:R-:W-:Y:S01]  /*2d30*/  ISETP.NE.U32.AND P0, PT, R7, RZ, PT ;  /* 0x000000ff0700720c */ /* 0x000fe20003f05070 */
[----:B------:R-:W1:Y:S03]  /*2d40*/  SHFL.UP PT, R3, R26, 0x2, RZ ;  /* 0x044000001a037989 */ /* 0x000e6600000e00ff */
[----:B------:R-:W-:Y:S01]  /*2d50*/  ISETP.NE.AND.EX P0, PT, R26, RZ, PT, P0 ;  /* 0x000000ff1a00720c */ /* 0x000fe20003f05300 */
[----:B------:R-:W2:Y:S01]  /*2d60*/  SHFL.UP PT, R4, R25, 0x2, RZ ;  /* 0x0440000019047989 */ /* 0x000ea200000e00ff */
[----:B0-----:R-:W-:-:S04]  /*2d70*/  SEL R2, R2, RZ, P3 ;  /* 0x000000ff02027207 */ /* 0x001fc80001800000 */
[----:B------:R-:W-:Y:S02]  /*2d80*/  IADD3 R5, P2, PT, R2, R7, RZ ;  /* 0x0000000702057210 */ /* 0x000fe40007f5e0ff */
[----:B-1----:R-:W-:Y:S01]  /*2d90*/  SEL R3, R3, RZ, P3 ;  /* 0x000000ff03037207 */ /* 0x002fe20001800000 */
[----:B--2---:R-:W-:Y:S02]  /*2da0*/  FADD R4, R25, R4 ;  /* 0x0000000419047221 */ /* 0x004fe40000000000 */
[----:B------:R-:W0:Y:S02]  /*2db0*/  SHFL.UP PT, R2, R5, 0x4, RZ ;  /* 0x0480000005027989 */ /* 0x000e2400000e00ff */
[----:B------:R-:W-:Y:S01]  /*2dc0*/  IMAD.X R6, R3, 0x1, R26, P2 ;  /* 0x0000000103067824 */ /* 0x000fe200010e061a */
[----:B------:R-:W-:Y:S02]  /*2dd0*/  @P3 FSEL R25, R4, R25, !P0 ;  /* 0x0000001904193208 */ /* 0x000fe40004000000 */
[----:B------:R-:W-:-:S02]  /*2de0*/  ISETP.GE.AND P3, PT, R40, 0x4, PT ;  /* 0x000000042800780c */ /* 0x000fc40003f66270 */
[----:B------:R-:W1:Y:S01]  /*2df0*/  SHFL.UP PT, R3, R6, 0x4, RZ ;  /* 0x0480000006037989 */ /* 0x000e6200000e00ff */
[----:B------:R-:W-:-:S03]  /*2e00*/  ISETP.NE.U32.AND P0, PT, R5, RZ, PT ;  /* 0x000000ff0500720c */ /* 0x000fc60003f05070 */
[----:B------:R-:W2:Y:S01]  /*2e10*/  SHFL.UP PT, R4, R25, 0x4, RZ ;  /* 0x0480000019047989 */ /* 0x000ea200000e00ff */
[----:B------:R-:W-:Y:S02]  /*2e20*/  ISETP.NE.AND.EX P0, PT, R6, RZ, PT, P0 ;  /* 0x000000ff0600720c */ /* 0x000fe40003f05300 */
[----:B0-----:R-:W-:-:S04]  /*2e30*/  SEL R2, R2, RZ, P3 ;  /* 0x000000ff02027207 */ /* 0x001fc80001800000 */
[----:B------:R-:W-:Y:S02]  /*2e40*/  IADD3 R7, P2, PT, R2, R5, RZ ;  /* 0x0000000502077210 */ /* 0x000fe40007f5e0ff */
[----:B-1----:R-:W-:-:S03]  /*2e50*/  SEL R3, R3, RZ, P3 ;  /* 0x000000ff03037207 */ /* 0x002fc60001800000 */
[----:B------:R-:W0:Y:S01]  /*2e60*/  SHFL.UP PT, R2, R7, 0x8, RZ ;  /* 0x0500000007027989 */ /* 0x000e2200000e00ff */
[----:B--2---:R-:W-:Y:S01]  /*2e70*/  FADD R4, R25, R4 ;  /* 0x0000000419047221 */ /* 0x004fe20000000000 */
[----:B------:R-:W-:-:S04]  /*2e80*/  IMAD.X R26, R3, 0x1, R6, P2 ;  /* 0x00000001031a7824 */ /* 0x000fc800010e0606 */
[----:B------:R-:W-:Y:S01]  /*2e90*/  @P3 FSEL R25, R4, R25, !P0 ;  /* 0x0000001904193208 */ /* 0x000fe20004000000 */
[----:B------:R-:W1:Y:S01]  /*2ea0*/  SHFL.UP PT, R3, R26, 0x8, RZ ;  /* 0x050000001a037989 */ /* 0x000e6200000e00ff */
[----:B------:R-:W-:Y:S02]  /*2eb0*/  ISETP.GE.AND P3, PT, R40, 0x8, PT ;  /* 0x000000082800780c */ /* 0x000fe40003f66270 */
[----:B------:R-:W-:Y:S01]  /*2ec0*/  ISETP.NE.U32.AND P0, PT, R7, RZ, PT ;  /* 0x000000ff0700720c */ /* 0x000fe20003f05070 */
[----:B------:R-:W2:Y:S03]  /*2ed0*/  SHFL.UP PT, R4, R25, 0x8, RZ ;  /* 0x0500000019047989 */ /* 0x000ea600000e00ff */
        /* <DEDUP_REMOVED lines=15> */
[----:B-1----:R-:W-:Y:S01]  /*2fd0*/  SEL R3, R3, RZ, P3 ;  /* 0x000000ff03037207 */ /* 0x002fe20001800000 */
[----:B--2---:R-:W-:-:S04]  /*2fe0*/  FADD R4, R25, R4 ;  /* 0x0000000419047221 */ /* 0x004fc80000000000 */
[----:B------:R-:W-:Y:S01]  /*2ff0*/  IMAD.X R3, R3, 0x1, R6, P2 ;  /* 0x0000000103037824 */ /* 0x000fe200010e0606 */
[----:B------:R-:W-:-:S04]  /*3000*/  FSEL R48, R4, R25, !P0 ;  /* 0x0000001904307208 */ /* 0x000fc80004000000 */
[----:B------:R-:W-:Y:S01]  /*3010*/  @!P4 STS.64 [R45], R2 ;  /* 0x000000022d00c388 */ /* 0x000fe20000000a00 */
[----:B------:R-:W-:-:S03]  /*3020*/  FSEL R25, R25, R48, !P3 ;  /* 0x0000003019197208 */ /* 0x000fc60005800000 */
[----:B------:R-:W-:Y:S01]  /*3030*/  @!P4 STS [R45+0x8], R48 ;  /* 0x000008302d00c388 */ /* 0x000fe20000000800 */
[----:B------:R-:W-:Y:S01]  /*3040*/  BAR.SYNC.DEFER_BLOCKING 0x0 ;  /* 0x0000000000007b1d */ /* 0x000fe20000010000 */
[----:B------:R-:W-:-:S05]  /*3050*/  ISETP.NE.AND P4, PT, R37, 0x2, PT ;  /* 0x000000022500780c */ /* 0x000fca0003f85270 */
[----:B------:R-:W-:Y:S04]  /*3060*/  SHFL.UP PT, R3, R3, 0x1, RZ ;  /* 0x0420000003037989 */ /* 0x000fe800000e00ff */
[----:B------:R-:W-:Y:S04]  /*3070*/  SHFL.UP PT, R25, R25, 0x1, RZ ;  /* 0x0420000019197989 */ /* 0x000fe800000e00ff */
[----:B------:R-:W0:Y:S04]  /*3080*/  LDS.64 R26, [UR4+0x10] ;  /* 0x00001004ff1a7984 */ /* 0x000e280008000a00 */
[----:B------:R-:W1:Y:S04]  /*3090*/  LDS.64 R4, [UR4] ;  /* 0x00000004ff047984 */ /* 0x000e680008000a00 */
[----:B------:R-:W2:Y:S04]  /*30a0*/  LDS.64 R6, [UR4+0x20] ;  /* 0x00002004ff067984 */ /* 0x000ea80008000a00 */
[----:B------:R-:W3:Y:S04]  /*30b0*/  LDS.64 R30, [UR4+0x30] ;  /* 0x00003004ff1e7984 */ /* 0x000ee80008000a00 */
[----:B------:R-:W-:Y:S04]  /*30c0*/  LDS R42, [UR4+0x8] ;  /* 0x00000804ff2a7984 */ /* 0x000fe80008000800 */
[----:B------:R-:W4:Y:S04]  /*30d0*/  LDS R39, [UR4+0x18] ;  /* 0x00001804ff277984 */ /* 0x000f280008000800 */
[----:B------:R-:W5:Y:S04]  /*30e0*/  LDS.64 R28, [UR4+0x40] ;  /* 0x00004004ff1c7984 */ /* 0x000f680008000a00 */
[----:B------:R-:W5:Y:S04]  /*30f0*/  LDS R32, [UR4+0x28] ;  /* 0x00002804ff207984 */ /* 0x000f680008000800 */
[----:B------:R-:W5:Y:S04]  /*3100*/  LDS R43, [UR4+0x38] ;  /* 0x00003804ff2b7984 */ /* 0x000f680008000800 */
[----:B------:R-:W5:Y:S01]  /*3110*/  LDS R38, [UR4+0x48] ;  /* 0x00004804ff267984 */ /* 0x000f620008000800 */
[----:B0-----:R-:W-:-:S02]  /*3120*/  ISETP.NE.U32.AND P0, PT, R26, RZ, PT ;  /* 0x000000ff1a00720c */ /* 0x001fc40003f05070 */
[----:B-1----:R-:W-:Y:S02]  /*3130*/  IADD3 R47, P2, PT, R4, R26, RZ ;  /* 0x0000001a042f7210 */ /* 0x002fe40007f5e0ff */
[----:B------:R-:W-:Y:S02]  /*3140*/  ISETP.NE.AND.EX P0, PT, R27, RZ, PT, P0 ;  /* 0x000000ff1b00720c */ /* 0x000fe40003f05300 */
[----:B------:R-:W-:Y:S01]  /*3150*/  SEL R44, R47, R4, !P4 ;  /* 0x000000042f2c7207 */ /* 0x000fe20006000000 */
[----:B------:R-:W-:Y:S01]  /*3160*/  IMAD.X R27, R5, 0x1, R27, P2 ;  /* 0x00000001051b7824 */ /* 0x000fe200010e061b */
[C---:B--2---:R-:W-:Y:S02]  /*3170*/  IADD3 R47, P5, PT, R6.reuse, R47, RZ ;  /* 0x0000002f062f7210 */ /* 0x044fe40007fbe0ff */
[----:B------:R-:W-:Y:S02]  /*3180*/  ISETP.NE.U32.AND P2, PT, R6, RZ, PT ;  /* 0x000000ff0600720c */ /* 0x000fe40003f45070 */
[----:B------:R-:W-:Y:S01]  /*3190*/  SEL R46, R27, R5, !P4 ;  /* 0x000000051b2e7207 */ /* 0x000fe20006000000 */
[C---:B------:R-:W-:Y:S01]  /*31a0*/  IMAD.X R45, R7.reuse, 0x1, R27, P5 ;  /* 0x00000001072d7824 */ /* 0x040fe200028e061b */
[----:B------:R-:W0:Y:S01]  /*31b0*/  LDS.64 R4, [UR4+0x50] ;  /* 0x00005004ff047984 */ /* 0x000e220008000a00 */
[----:B------:R-:W-:-:S02]  /*31c0*/  ISETP.NE.AND.EX P2, PT, R7, RZ, PT, P2 ;  /* 0x000000ff0700720c */ /* 0x000fc40003f45320 */
[----:B------:R-:W-:Y:S01]  /*31d0*/  ISETP.NE.AND P5, PT, R37, 0x3, PT ;  /* 0x000000032500780c */ /* 0x000fe20003fa5270 */
[----:B------:R-:W1:Y:S01]  /*31e0*/  LDS.64 R6, [UR4+0x60] ;  /* 0x00006004ff067984 */ /* 0x000e620008000a00 */
[----:B---3--:R-:W-:Y:S01]  /*31f0*/  ISETP.NE.U32.AND P3, PT, R30, RZ, PT ;  /* 0x000000ff1e00720c */ /* 0x008fe20003f65070 */
[----:B----4-:R-:W-:Y:S01]  /*3200*/  @!P0 FADD R39, R42, R39 ;  /* 0x000000272a278221 */ /* 0x010fe20000000000 */
[----:B------:R-:W-:Y:S01]  /*3210*/  SEL R44, R47, R44, !P5 ;  /* 0x0000002c2f2c7207 */ /* 0x000fe20006800000 */
[----:B------:R-:W2:Y:S01]  /*3220*/  LDS.64 R26, [UR4+0x70] ;  /* 0x00007004ff1a7984 */ /* 0x000ea20008000a00 */
[----:B------:R-:W-:Y:S02]  /*3230*/  IADD3 R47, P6, PT, R30, R47, RZ ;  /* 0x0000002f1e2f7210 */ /* 0x000fe40007fde0ff */
[C---:B------:R-:W-:Y:S01]  /*3240*/  ISETP.NE.AND.EX P3, PT, R31.reuse, RZ, PT, P3 ;  /* 0x000000ff1f00720c */ /* 0x040fe20003f65330 */
[----:B------:R-:W-:Y:S01]  /*3250*/  LDS R30, [UR4+0x68] ;  /* 0x00006804ff1e7984 */ /* 0x000fe20008000800 */
[----:B-----5:R-:W-:Y:S01]  /*3260*/  ISETP.NE.U32.AND P0, PT, R28, RZ, PT ;  /* 0x000000ff1c00720c */ /* 0x020fe20003f05070 */
[----:B------:R-:W-:Y:S01]  /*3270*/  IMAD.X R49, R31, 0x1, R45, P6 ;  /* 0x000000011f317824 */ /* 0x000fe200030e062d */
[----:B------:R-:W-:Y:S01]  /*3280*/  SEL R46, R45, R46, !P5 ;  /* 0x0000002e2d2e7207 */ /* 0x000fe20006800000 */
[----:B------:R-:W3:Y:S01]  /*3290*/  LDS R31, [UR4+0x58] ;  /* 0x00005804ff1f7984 */ /* 0x000ee20008000800 */
[C---:B------:R-:W-:Y:S01]  /*32a0*/  FSEL R45, R39.reuse, R42, !P4 ;  /* 0x0000002a272d7208 */ /* 0x040fe20006000000 */
[----:B------:R-:W-:Y:S01]  /*32b0*/  @!P2 FADD R32, R39, R32 ;  /* 0x000000202720a221 */ /* 0x000fe20000000000 */
[----:B------:R-:W-:Y:S01]  /*32c0*/  ISETP.NE.AND.EX P0, PT, R29, RZ, PT, P0 ;  /* 0x000000ff1d00720c */ /* 0x000fe20003f05300 */
[----:B------:R-:W4:Y:S01]  /*32d0*/  LDS R39, [UR4+0x78] ;  /* 0x00007804ff277984 */ /* 0x000f220008000800 */
[----:B------:R-:W-:-:S02]  /*32e0*/  ISETP.NE.AND P4, PT, R37, 0x6, PT ;  /* 0x000000062500780c */ /* 0x000fc40003f85270 */
[C---:B------:R-:W-:Y:S01]  /*32f0*/  FSEL R42, R32.reuse, R45, !P5 ;  /* 0x0000002d202a7208 */ /* 0x040fe20006800000 */
[----:B------:R-:W-:Y:S01]  /*3300*/  @!P3 FADD R43, R32, R43 ;  /* 0x0000002b202bb221 */ /* 0x000fe20000000000 */
[----:B------:R-:W-:Y:S01]  /*3310*/  ISETP.NE.AND P3, PT, R37, 0x4, PT ;  /* 0x000000042500780c */ /* 0x000fe20003f65270 */
[----:B------:R5:W2:Y:S01]  /*3320*/  SHFL.UP PT, R32, R2, 0x1, RZ ;  /* 0x0420000002207989 */ /* 0x000aa200000e00ff */
[----:B------:R-:W-:Y:S02]  /*3330*/  IADD3 R45, P2, PT, R28, R47, RZ ;  /* 0x0000002f1c2d7210 */ /* 0x000fe40007f5e0ff */
[----:B------:R-:W-:Y:S02]  /*3340*/  SEL R28, R47, R44, !P3 ;  /* 0x0000002c2f1c7207 */ /* 0x000fe40005800000 */
[----:B------:R-:W-:Y:S01]  /*3350*/  ISETP.NE.AND P5, PT, R37, 0x5, PT ;  /* 0x000000052500780c */ /* 0x000fe20003fa5270 */
[----:B------:R-:W-:Y:S01]  /*3360*/  IMAD.X R47, R29, 0x1, R49, P2 ;  /* 0x000000011d2f7824 */ /* 0x000fe200010e0631 */
[C---:B------:R-:W-:Y:S01]  /*3370*/  FSEL R29, R43.reuse, R42, !P3 ;  /* 0x0000002a2b1d7208 */ /* 0x040fe20005800000 */
[----:B------:R-:W-:Y:S01]  /*3380*/  @!P0 FADD R38, R43, R38 ;  /* 0x000000262b268221 */ /* 0x000fe20000000000 */
[----:B------:R-:W-:-:S02]  /*3390*/  SEL R44, R49, R46, !P3 ;  /* 0x0000002e312c7207 */ /* 0x000fc40005800000 */
[----:B------:R-:W-:Y:S02]  /*33a0*/  SEL R28, R45, R28, !P5 ;  /* 0x0000001c2d1c7207 */ /* 0x000fe40006800000 */
[----:B------:R-:W-:Y:S02]  /*33b0*/  SEL R42, R47, R44, !P5 ;  /* 0x0000002c2f2a7207 */ /* 0x000fe40006800000 */
[C---:B0-----:R-:W-:Y:S02]  /*33c0*/  IADD3 R43, P6, PT, R4.reuse, R45, RZ ;  /* 0x0000002d042b7210 */ /* 0x041fe40007fde0ff */
[----:B------:R-:W-:Y:S02]  /*33d0*/  ISETP.NE.U32.AND P0, PT, R4, RZ, PT ;  /* 0x000000ff0400720c */ /* 0x000fe40003f05070 */
[----:B------:R-:W-:Y:S01]  /*33e0*/  FSEL R4, R38, R29, !P5 ;  /* 0x0000001d26047208 */ /* 0x000fe20006800000 */
[----:B------:R-:W-:Y:S01]  /*33f0*/  IMAD.X R29, R5, 0x1, R47, P6 ;  /* 0x00000001051d7824 */ /* 0x000fe200030e062f */
[----:B-1----:R-:W-:-:S02]  /*3400*/  ISETP.NE.U32.AND P2, PT, R6, RZ, PT ;  /* 0x000000ff0600720c */ /* 0x002fc40003f45070 */
[----:B------:R-:W-:Y:S02]  /*3410*/  ISETP.NE.AND.EX P0, PT, R5, RZ, PT, P0 ;  /* 0x000000ff0500720c */ /* 0x000fe40003f05300 */
[----:B------:R-:W-:Y:S02]  /*3420*/  IADD3 R5, P6, PT, R6, R43, RZ ;  /* 0x0000002b06057210 */ /* 0x000fe40007fde0ff */
[C---:B------:R-:W-:Y:S02]  /*3430*/  ISETP.NE.AND.EX P2, PT, R7.reuse, RZ, PT, P2 ;  /* 0x000000ff0700720c */ /* 0x040fe40003f45320 */
[----:B--2---:R-:W-:Y:S01]  /*3440*/  ISETP.NE.U32.AND P3, PT, R26, RZ, PT ;  /* 0x000000ff1a00720c */ /* 0x004fe20003f65070 */
[----:B------:R-:W-:Y:S01]  /*3450*/  IMAD.X R7, R7, 0x1, R29, P6 ;  /* 0x0000000107077824 */ /* 0x000fe200030e061d */
[----:B------:R-:W-:Y:S02]  /*3460*/  ISETP.GE.U32.AND P6, PT, R41, 0x20, PT ;  /* 0x000000202900780c */ /* 0x000fe40003fc6070 */
[----:B------:R-:W-:-:S02]  /*3470*/  ISETP.NE.AND.EX P3, PT, R27, RZ, PT, P3 ;  /* 0x000000ff1b00720c */ /* 0x000fc40003f65330 */
[----:B------:R-:W-:Y:S01]  /*3480*/  ISETP.NE.AND P5, PT, R37, 0x7, PT ;  /* 0x000000072500780c */ /* 0x000fe20003fa5270 */
[----:B---3--:R-:W-:Y:S01]  /*3490*/  @!P0 FADD R31, R38, R31 ;  /* 0x0000001f261f8221 */ /* 0x008fe20000000000 */
[----:B-----5:R-:W-:Y:S02]  /*34a0*/  SEL R2, R43, R28, !P4 ;  /* 0x0000001c2b027207 */ /* 0x020fe40006000000 */
[----:B------:R-:W-:Y:S01]  /*34b0*/  IADD3 R38, P0, PT, R26, R5, RZ ;  /* 0x000000051a267210 */ /* 0x000fe20007f1e0ff */
[----:B------:R-:W-:Y:S01]  /*34c0*/  @!P2 FADD R30, R31, R30 ;  /* 0x0000001e1f1ea221 */ /* 0x000fe20000000000 */
[----:B------:R-:W-:Y:S02]  /*34d0*/  SEL R6, R29, R42, !P4 ;  /* 0x0000002a1d067207 */ /* 0x000fe40006000000 */
[----:B------:R-:W-:Y:S01]  /*34e0*/  FSEL R31, R31, R4, !P4 ;  /* 0x000000041f1f7208 */ /* 0x000fe20006000000 */
[----:B------:R-:W-:Y:S01]  /*34f0*/  IMAD.X R37, R27, 0x1, R7, P0 ;  /* 0x000000011b257824 */ /* 0x000fe200000e0607 */
[----:B------:R-:W-:Y:S01]  /*3500*/  SEL R5, R5, R2, !P5 ;  /* 0x0000000205057207 */ /* 0x000fe20006800000 */
[----:B----4-:R-:W-:Y:S01]  /*3510*/  @!P3 FADD R39, R30, R39 ;  /* 0x000000271e27b221 */ /* 0x010fe20000000000 */
[----:B------:R-:W-:-:S02]  /*3520*/  SEL R4, R7, R6, !P5 ;  /* 0x0000000607047207 */ /* 0x000fc40006800000 */
[----:B------:R-:W-:Y:S01]  /*3530*/  FSEL R2, R30, R31, !P5 ;  /* 0x0000001f1e027208 */ /* 0x000fe20006800000 */
[----:B------:R-:W-:Y:S06]  /*3540*/  @!P6 BRA `(.L_x_28) ;  /* 0x000000000028e947 */ /* 0x000fec0003800000 */
[----:B------:R-:W-:Y:S02]  /*3550*/  ISETP.NE.U32.AND P0, PT, R32, RZ, PT ;  /* 0x000000ff2000720c */ /* 0x000fe40003f05070 */
[----:B------:R-:W-:Y:S02]  /*3560*/  ISETP.NE.AND P2, PT, R40, RZ, PT ;  /* 0x000000ff2800720c */ /* 0x000fe40003f45270 */
[C---:B------:R-:W-:Y:S02]  /*3570*/  ISETP.NE.AND.EX P0, PT, R3.reuse, RZ, PT, P0 ;  /* 0x000000ff0300720c */ /* 0x040fe40003f05300 */
[----:B------:R-:W-:Y:S02]  /*3580*/  SEL R32, R32, RZ, P2 ;  /* 0x000000ff20207207 */ /* 0x000fe40001000000 */
[----:B------:R-:W-:Y:S02]  /*3590*/  SEL R3, R3, RZ, P2 ;  /* 0x000000ff03037207 */ /* 0x000fe40001000000 */
[----:B------:R-:W-:-:S05]  /*35a0*/  IADD3 R32, P1, PT, R32, R5, RZ ;  /* 0x0000000520207210 */ /* 0x000fca0007f3e0ff */
[----:B------:R-:W-:Y:S02]  /*35b0*/  IMAD.X R3, R3, 0x1, R4, P1 ;  /* 0x0000000103037824 */ /* 0x000fe400008e0604 */
[----:B------:R-:W-:-:S05]  /*35c0*/  @!P0 FADD R25, R25, R2 ;  /* 0x0000000219198221 */ /* 0x000fca0000000000 */
[----:B------:R-:W-:Y:S01]  /*35d0*/  FSEL R25, R2, R25, !P2 ;  /* 0x0000001902197208 */ /* 0x000fe20005000000 */
[----:B------:R-:W-:Y:S06]  /*35e0*/  BRA `(.L_x_29) ;  /* 0x0000001000407947 */ /* 0x000fec0003800000 */
.L_x_28:
[----:B------:R-:W0:Y:S01]  /*35f0*/  LDC.64 R26, c[0x0][0x3a8] ;  /* 0x0000ea00ff1a7b82 */ /* 0x000e220000000a00 */
[----:B------:R-:W1:Y:S01]  /*3600*/  LDCU UR5, c[0x0][0x370] ;  /* 0x00006e00ff0577ac */ /* 0x000e620008000800 */
[----:B------:R-:W-:Y:S01]  /*3610*/  @!P1 IMAD.MOV.U32 R6, RZ, RZ, R38 ;  /* 0x000000ffff069224 */ /* 0x000fe200078e0026 */
[----:B------:R2:W-:Y:S01]  /*3620*/  @!P1 STS [UR4+0xd0], R39 ;  /* 0x0000d027ff009988 */ /* 0x0005e20008000804 */
[----:B------:R-:W-:Y:S01]  /*3630*/  @!P1 IMAD.MOV.U32 R7, RZ, RZ, R37 ;  /* 0x000000ffff079224 */ /* 0x000fe200078e0025 */
[----:B------:R-:W-:Y:S01]  /*3640*/  LOP3.LUT R49, RZ, R41, RZ, 0x33, !PT ;  /* 0x00000029ff317212 */ /* 0x000fe200078e33ff */
[----:B------:R-:W-:Y:S02]  /*3650*/  @!P1 IMAD.MOV.U32 R4, RZ, RZ, R39 ;  /* 0x000000ffff049224 */ /* 0x000fe400078e0027 */
[----:B------:R-:W-:Y:S01]  /*3660*/  @!P1 IMAD.MOV.U32 R5, RZ, RZ, 0x64 ;  /* 0x00000064ff059424 */ /* 0x000fe200078e00ff */
[----:B------:R2:W-:Y:S01]  /*3670*/  @!P1 STS.64 [UR4+0xc8], R6 ;  /* 0x0000c806ff009988 */ /* 0x0005e20008000a04 */
[----:B-1----:R-:W-:Y:S01]  /*3680*/  UISETP.GT.U32.AND UP0, UPT, UR5, 0x1f3, UPT ;  /* 0x000001f30500788c */ /* 0x002fe2000bf04070 */
[----:B0-----:R-:W-:-:S05]  /*3690*/  IMAD.WIDE.U32 R26, R0, 0x10, R26 ;  /* 0x00000010001a7825 */ /* 0x001fca00078e001a */
[----:B------:R2:W-:Y:S03]  /*36a0*/  @!P1 ST.E.128.STRONG.GPU desc[UR8][R26.64+0x200], R4 ;  /* 0x000200041a009985 */ /* 0x0005e6000c10fd08 */
[----:B------:R-:W-:Y:S05]  /*36b0*/  BRA.U UP0, `(.L_x_30) ;  /* 0x0000000100087547 */ /* 0x000fea000b800000 */
[----:B------:R0:W-:Y:S06]  /*36c0*/  MEMBAR.SC.CTA ;  /* 0x0000000000007992 */ /* 0x0001ec0000000000 */
[----:B0-----:R-:W-:Y:S05]  /*36d0*/  BRA `(.L_x_31) ;  /* 0x0000000000087947 */ /* 0x001fea0003800000 */
.L_x_30:
[----:B------:R-:W-:Y:S05]  /*36e0*/  NANOSLEEP 0x1c2 ;  /* 0x000001c20000795d */ /* 0x000fea0003800000 */
[----:B------:R-:W-:Y:S01]  /*36f0*/  NOP ;  /* 0x0000000000007918 */ /* 0x000fe20000000000 */
.L_x_31:
[----:B------:R-:W-:-:S07]  /*3700*/  IMAD.WIDE R28, R49, 0x10, R26 ;  /* 0x00000010311c7825 */ /* 0x000fce00078e021a */
.L_x_33:
[----:B--2---:R-:W2:Y:S01]  /*3710*/  LD.E.128.STRONG.GPU R4, desc[UR8][R28.64+0x200] ;  /* 0x000200081c047980 */ /* 0x004ea2000c10fd00 */
[----:B------:R-:W-:Y:S05]  /*3720*/  YIELD ;  /* 0x0000000000007946 */ /* 0x000fea0003800000 */
[----:B------:R-:W-:Y:S01]  /*3730*/  UMOV UR5, 0xffffffff ;  /* 0xffffffff00057882 */ /* 0x000fe20000000000 */
[----:B--2---:R-:W-:Y:S02]  /*3740*/  ISETP.NE.AND P0, PT, R5, 0x63, PT ;  /* 0x000000630500780c */ /* 0x004fe40003f05270 */
[----:B------:R-:W-:Y:S11]  /*3750*/  BRA.DIV UR5, `(.L_x_32) ;  /* 0x0000008a05ec7947 */ /* 0x000ff6000b800000 */
[----:B------:R-:W-:-:S13]  /*3760*/  VOTE.ANY P0, !P0 ;  /* 0x0000000000ff7806 */ /* 0x000fda0004000100 */
.L_x_176:
[----:B------:R-:W-:Y:S05]  /*3770*/  @P0 BRA `(.L_x_33) ;  /* 0xfffffffc00e40947 */ /* 0x000fea000383ffff */
[----:B------:R-:W-:Y:S01]  /*3780*/  UMOV UR5, 0xffffffff ;  /* 0xffffffff00057882 */ /* 0x000fe20000000000 */
[----:B------:R-:W-:Y:S01]  /*3790*/  ISETP.NE.AND P0, PT, R5, 0x65, PT ;  /* 0x000000650500780c */ /* 0x000fe20003f05270 */
[----:B------:R-:W-:Y:S02]  /*37a0*/  IMAD.MOV.U32 R42, RZ, RZ, R6 ;  /* 0x000000ffff2a7224 */ /* 0x000fe400078e0006 */
[----:B------:R-:W-:Y:S01]  /*37b0*/  IMAD.MOV.U32 R43, RZ, RZ, R7 ;  /* 0x000000ffff2b7224 */ /* 0x000fe200078e0007 */
[----:B------:R-:W-:Y:S09]  /*37c0*/  BRA.DIV UR5, `(.L_x_34) ;  /* 0x0000008a05f47947 */ /* 0x000ff2000b800000 */
[----:B------:R-:W0:Y:S01]  /*37d0*/  S2R R41, SR_GEMASK ;  /* 0x0000000000297919 */ /* 0x000e220000003c00 */
[----:B------:R-:W-:Y:S01]  /*37e0*/  VOTE.ANY R2, PT, !P0 ;  /* 0x0000000000027806 */ /* 0x000fe200040e0100 */
[----:B------:R-:W-:-:S03]  /*37f0*/  IMAD.MOV.U32 R48, RZ, RZ, R4 ;  /* 0x000000ffff307224 */ /* 0x000fc600078e0004 */
[----:B0-----:R-:W-:-:S05]  /*3800*/  LOP3.LUT R2, R2, 0x80000000, R41, 0xec, !PT ;  /* 0x8000000002027812 */ /* 0x001fca00078eec29 */
[----:B------:R-:W-:-:S05]  /*3810*/  VIADD R7, R2, 0xffffffff ;  /* 0xffffffff02077836 */ /* 0x000fca0000000000 */
[----:B------:R-:W-:-:S04]  /*3820*/  LOP3.LUT R7, R2, R7, RZ, 0xc, !PT ;  /* 0x0000000702077212 */ /* 0x000fc800078e0cff */
[----:B------:R-:W0:Y:S02]  /*3830*/  POPC R29, R7 ;  /* 0x00000007001d7309 */ /* 0x000e240000000000 */
[----:B0-----:R0:W1:Y:S04]  /*3840*/  SHFL.DOWN PT, R28, R4, 0x1, R29 ;  /* 0x08200000041c7989 */ /* 0x00106800000e001d */
[----:B------:R0:W2:Y:S04]  /*3850*/  SHFL.DOWN PT, R31, R42, 0x1, R29 ;  /* 0x082000002a1f7989 */ /* 0x0000a800000e001d */
[----:B------:R0:W3:Y:S02]  /*3860*/  SHFL.DOWN PT, R30, R43, 0x1, R29 ;  /* 0x082000002b1e7989 */ /* 0x0000e400000e001d */
.L_x_182:
[----:B------:R-:W-:Y:S01]  /*3870*/  ISETP.GE.AND P3, PT, R40, R29, PT ;  /* 0x0000001d2800720c */ /* 0x000fe20003f66270 */
[----:B------:R-:W-:Y:S01]  /*3880*/  UMOV UR5, 0xffffffff ;  /* 0xffffffff00057882 */ /* 0x000fe20000000000 */
[----:B------:R-:W-:-:S11]  /*3890*/  PLOP3.LUT P0, PT, PT, PT, PT, 0x80, 0x8 ;  /* 0x000000000008781c */ /* 0x000fd60003f0f070 */
[----:B------:R-:W-:-:S04]  /*38a0*/  @!P3 ISETP.NE.U32.AND P2, PT, R42, RZ, PT ;  /* 0x000000ff2a00b20c */ /* 0x000fc80003f45070 */
[----:B------:R-:W-:-:S04]  /*38b0*/  @!P3 ISETP.NE.AND.EX P2, PT, R43, RZ, PT, P2 ;  /* 0x000000ff2b00b20c */ /* 0x000fc80003f45320 */
[----:B------:R-:W-:Y:S02]  /*38c0*/  @!P3 PLOP3.LUT P0, PT, P2, PT, PT, 0x80, 0x8 ;  /* 0x000000000008b81c */ /* 0x000fe4000170f070 */
[----:B--2---:R-:W-:-:S05]  /*38d0*/  @!P3 IADD3 R31, P2, PT, R31, R42, RZ ;  /* 0x0000002a1f1fb210 */ /* 0x004fca0007f5e0ff */
[----:B0-----:R-:W-:Y:S02]  /*38e0*/  @!P3 IMAD.MOV.U32 R42, RZ, RZ, R31 ;  /* 0x000000ffff2ab224 */ /* 0x001fe400078e001f */
[----:B---3--:R-:W-:-:S04]  /*38f0*/  @!P3 IMAD.X R30, R30, 0x1, R43, P2 ;  /* 0x000000011e1eb824 */ /* 0x008fc800010e062b */
[----:B-1----:R-:W-:Y:S01]  /*3900*/  @!P0 FADD R48, R48, R28 ;  /* 0x0000001c30308221 */ /* 0x002fe20000000000 */
[----:B------:R-:W-:Y:S06]  /*3910*/  BRA.DIV UR5, `(.L_x_35) ;  /* 0x0000008e05187947 */ /* 0x000fec000b800000 */
.L_x_185:
[----:B------:R-:W-:Y:S01]  /*3920*/  UMOV UR5, 0xffffffff ;  /* 0xffffffff00057882 */ /* 0x000fe20000000000 */
[----:B------:R-:W-:Y:S02]  /*3930*/  @!P3 IMAD.MOV.U32 R43, RZ, RZ, R30 ;  /* 0x000000ffff2bb224 */ /* 0x000fe400078e001e */
[----:B------:R-:W-:Y:S05]  /*3940*/  BRA.DIV UR5, `(.L_x_36) ;  /* 0x0000008e052c7947 */ /* 0x000fea000b800000 */
[----:B------:R0:W1:Y:S04]  /*3950*/  SHFL.DOWN PT, R31, R42, 0x2, R29 ;  /* 0x084000002a1f7989 */ /* 0x00006800000e001d */
[----:B------:R0:W2:Y:S04]  /*3960*/  SHFL.DOWN PT, R4, R43, 0x2, R29 ;  /* 0x084000002b047989 */ /* 0x0000a800000e001d */
[----:B------:R0:W3:Y:S02]  /*3970*/  SHFL.DOWN PT, R28, R48, 0x2, R29 ;  /* 0x08400000301c7989 */ /* 0x0000e400000e001d */
.L_x_190:
[----:B------:R-:W-:Y:S01]  /*3980*/  VIADD R47, R40, 0x2 ;  /* 0x00000002282f7836 */ /* 0x000fe20000000000 */
[----:B------:R-:W-:-:S04]  /*3990*/  UMOV UR5, 0xffffffff ;  /* 0xffffffff00057882 */ /* 0x000fc80000000000 */
[----:B------:R-:W-:-:S13]  /*39a0*/  ISETP.GT.AND P3, PT, R47, R29, PT ;  /* 0x0000001d2f00720c */ /* 0x000fda0003f64270 */
[----:B------:R-:W-:-:S04]  /*39b0*/  @!P3 ISETP.NE.U32.AND P0, PT, R42, RZ, PT ;  /* 0x000000ff2a00b20c */ /* 0x000fc80003f05070 */
[----:B------:R-:W-:Y:S02]  /*39c0*/  @!P3 ISETP.NE.AND.EX P2, PT, R43, RZ, PT, P0 ;  /* 0x000000ff2b00b20c */ /* 0x000fe40003f45300 */
[----:B------:R-:W-:Y:S02]  /*39d0*/  PLOP3.LUT P0, PT, PT, PT, PT, 0x80, 0x8 ;  /* 0x000000000008781c */ /* 0x000fe40003f0f070 */
[----:B------:R-:W-:Y:S02]  /*39e0*/  @!P3 PLOP3.LUT P0, PT, P2, PT, PT, 0x80, 0x8 ;  /* 0x000000000008b81c */ /* 0x000fe4000170f070 */
[----:B-1----:R-:W-:-:S05]  /*39f0*/  @!P3 IADD3 R31, P2, PT, R31, R42, RZ ;  /* 0x0000002a1f1fb210 */ /* 0x002fca0007f5e0ff */
[----:B--2---:R-:W-:-:S06]  /*3a00*/  @!P3 IMAD.X R4, R4, 0x1, R43, P2 ;  /* 0x000000010404b824 */ /* 0x004fcc00010e062b */
[----:B0--3--:R-:W-:Y:S01]  /*3a10*/  @!P0 FADD R48, R48, R28 ;  /* 0x0000001c30308221 */ /* 0x009fe20000000000 */
[----:B------:R-:W-:Y:S06]  /*3a20*/  BRA.DIV UR5, `(.L_x_37) ;  /* 0x0000008e05487947 */ /* 0x000fec000b800000 */
.L_x_193:
[----:B------:R-:W-:Y:S01]  /*3a30*/  UMOV UR5, 0xffffffff ;  /* 0xffffffff00057882 */ /* 0x000fe20000000000 */
[----:B------:R-:W-:Y:S02]  /*3a40*/  @!P3 IMAD.MOV.U32 R42, RZ, RZ, R31 ;  /* 0x000000ffff2ab224 */ /* 0x000fe400078e001f */
[----:B------:R-:W-:Y:S01]  /*3a50*/  @!P3 IMAD.MOV.U32 R43, RZ, RZ, R4 ;  /* 0x000000ffff2bb224 */ /* 0x000fe200078e0004 */
[----:B------:R-:W-:Y:S06]  /*3a60*/  BRA.DIV UR5, `(.L_x_38) ;  /* 0x0000008e05587947 */ /* 0x000fec000b800000 */
[----:B------:R0:W1:Y:S04]  /*3a70*/  SHFL.DOWN PT, R31, R42, 0x4, R29 ;  /* 0x088000002a1f7989 */ /* 0x00006800000e001d */
[----:B------:R0:W2:Y:S04]  /*3a80*/  SHFL.DOWN PT, R4, R43, 0x4, R29 ;  /* 0x088000002b047989 */ /* 0x0000a800000e001d */
[----:B------:R0:W3:Y:S02]  /*3a90*/  SHFL.DOWN PT, R28, R48, 0x4, R29 ;  /* 0x08800000301c7989 */ /* 0x0000e400000e001d */
.L_x_198:
        /* <DEDUP_REMOVED lines=11> */
.L_x_201:
[----:B------:R-:W-:Y:S01]  /*3b50*/  UMOV UR5, 0xffffffff ;  /* 0xffffffff00057882 */ /* 0x000fe20000000000 */
[----:B------:R-:W-:Y:S02]  /*3b60*/  @!P3 IMAD.MOV.U32 R42, RZ, RZ, R31 ;  /* 0x000000ffff2ab224 */ /* 0x000fe400078e001f */
[----:B------:R-:W-:Y:S01]  /*3b70*/  @!P3 IMAD.MOV.U32 R43, RZ, RZ, R4 ;  /* 0x000000ffff2bb224 */ /* 0x000fe200078e0004 */
[----:B------:R-:W-:Y:S06]  /*3b80*/  BRA.DIV UR5, `(.L_x_40) ;  /* 0x0000008e05847947 */ /* 0x000fec000b800000 */
[----:B------:R0:W1:Y:S04]  /*3b90*/  SHFL.DOWN PT, R31, R42, 0x8, R29 ;  /* 0x090000002a1f7989 */ /* 0x00006800000e001d */
[----:B------:R0:W2:Y:S04]  /*3ba0*/  SHFL.DOWN PT, R4, R43, 0x8, R29 ;  /* 0x090000002b047989 */ /* 0x0000a800000e001d */
[----:B------:R0:W3:Y:S02]  /*3bb0*/  SHFL.DOWN PT, R28, R48, 0x8, R29 ;  /* 0x09000000301c7989 */ /* 0x0000e400000e001d */
.L_x_206:
        /* <DEDUP_REMOVED lines=11> */
.L_x_209:
[----:B------:R-:W-:Y:S01]  /*3c70*/  UMOV UR5, 0xffffffff ;  /* 0xffffffff00057882 */ /* 0x000fe20000000000 */
[----:B------:R-:W-:Y:S02]  /*3c80*/  @!P3 IMAD.MOV.U32 R42, RZ, RZ, R31 ;  /* 0x000000ffff2ab224 */ /* 0x000fe400078e001f */
[----:B------:R-:W-:Y:S01]  /*3c90*/  @!P3 IMAD.MOV.U32 R43, RZ, RZ, R4 ;  /* 0x000000ffff2bb224 */ /* 0x000fe200078e0004 */
[----:B------:R-:W-:Y:S06]  /*3ca0*/  BRA.DIV UR5, `(.L_x_42) ;  /* 0x0000008e05b07947 */ /* 0x000fec000b800000 */
[----:B------:R0:W1:Y:S04]  /*3cb0*/  SHFL.DOWN PT, R51, R42, 0x10, R29 ;  /* 0x0a0000002a337989 */ /* 0x00006800000e001d */
[----:B------:R0:W2:Y:S04]  /*3cc0*/  SHFL.DOWN PT, R4, R43, 0x10, R29 ;  /* 0x0a0000002b047989 */ /* 0x0000a800000e001d */
[----:B------:R0:W3:Y:S02]  /*3cd0*/  SHFL.DOWN PT, R28, R48, 0x10, R29 ;  /* 0x0a000000301c7989 */ /* 0x0000e400000e001d */
.L_x_214:
[----:B------:R-:W-:Y:S01]  /*3ce0*/  VIADD R44, R40, 0x10 ;  /* 0x00000010282c7836 */ /* 0x000fe20000000000 */
[----:B------:R-:W4:Y:S01]  /*3cf0*/  LDC.64 R30, c[0x0][0x3a8] ;  /* 0x0000ea00ff1e7b82 */ /* 0x000f220000000a00 */
[----:B------:R-:W-:Y:S01]  /*3d00*/  UMOV UR5, 0xffffffff ;  /* 0xffffffff00057882 */ /* 0x000fe20000000000 */
[----:B------:R-:W-:Y:S02]  /*3d10*/  IMAD.IADD R49, R49, 0x1, R0 ;  /* 0x0000000131317824 */ /* 0x000fe400078e0200 */
[----:B------:R-:W-:-:S13]  /*3d20*/  ISETP.GT.AND P3, PT, R44, R29, PT ;  /* 0x0000001d2c00720c */ /* 0x000fda0003f64270 */
[----:B------:R-:W-:Y:S02]  /*3d30*/  @!P3 ISETP.NE.U32.AND P0, PT, R42, RZ, PT ;  /* 0x000000ff2a00b20c */ /* 0x000fe40003f05070 */
[----:B-1----:R-:W-:Y:S02]  /*3d40*/  @!P3 IADD3 R51, P4, PT, R51, R42, RZ ;  /* 0x0000002a3333b210 */ /* 0x002fe40007f9e0ff */
[----:B------:R-:W-:Y:S02]  /*3d50*/  @!P3 ISETP.NE.AND.EX P2, PT, R43, RZ, PT, P0 ;  /* 0x000000ff2b00b20c */ /* 0x000fe40003f45300 */
[----:B------:R-:W-:Y:S01]  /*3d60*/  PLOP3.LUT P0, PT, PT, PT, PT, 0x80, 0x8 ;  /* 0x000000000008781c */ /* 0x000fe20003f0f070 */
[----:B--2---:R-:W-:Y:S01]  /*3d70*/  @!P3 IMAD.X R4, R4, 0x1, R43, P4 ;  /* 0x000000010404b824 */ /* 0x004fe200020e062b */
[----:B------:R-:W-:Y:S02]  /*3d80*/  @!P3 PLOP3.LUT P0, PT, P2, PT, PT, 0x80, 0x8 ;  /* 0x000000000008b81c */ /* 0x000fe4000170f070 */
[----:B------:R-:W-:-:S02]  /*3d90*/  ISETP.NE.AND P2, PT, R5, 0x65, PT ;  /* 0x000000650500780c */ /* 0x000fc40003f45270 */
[----:B----4-:R-:W-:-:S09]  /*3da0*/  IADD3 R30, P5, PT, R30, 0x200, RZ ;  /* 0x000002001e1e7810 */ /* 0x010fd20007fbe0ff */
[----:B0--3--:R-:W-:Y:S01]  /*3db0*/  @!P0 FADD R48, R48, R28 ;  /* 0x0000001c30308221 */ /* 0x009fe20000000000 */
[----:B------:R-:W-:Y:S06]  /*3dc0*/  BRA.DIV UR5, `(.L_x_43) ;  /* 0x0000008e05bc7947 */ /* 0x000fec000b800000 */
.L_x_217:
[----:B------:R-:W-:Y:S01]  /*3dd0*/  UMOV UR5, 0xffffffff ;  /* 0xffffffff00057882 */ /* 0x000fe20000000000 */
[----:B------:R-:W-:Y:S02]  /*3de0*/  @!P3 IMAD.MOV.U32 R42, RZ, RZ, R51 ;  /* 0x000000ffff2ab224 */ /* 0x000fe400078e0033 */
[----:B------:R-:W-:Y:S02]  /*3df0*/  @!P3 IMAD.MOV.U32 R43, RZ, RZ, R4 ;  /* 0x000000ffff2bb224 */ /* 0x000fe400078e0004 */
[----:B------:R-:W-:Y:S01]  /*3e00*/  IMAD.X R31, RZ, RZ, R31, P5 ;  /* 0x000000ffff1f7224 */ /* 0x000fe200028e061f */
[----:B------:R-:W-:Y:S06]  /*3e10*/  BRA.DIV UR5, `(.L_x_44) ;  /* 0x0000008e05c87947 */ /* 0x000fec000b800000 */
[----:B------:R-:W-:-:S13]  /*3e20*/  VOTE.ALL P2, P2 ;  /* 0x0000000000ff7806 */ /* 0x000fda0001040000 */
.L_x_220:
[----:B------:R-:W-:Y:S05]  /*3e30*/  @!P2 BRA `(.L_x_45) ;  /* 0x0000000400c0a947 */ /* 0x000fea0003800000 */
.L_x_59:
[----:B------:R-:W-:-:S07]  /*3e40*/  IMAD.WIDE R28, R49, 0x10, R30 ;  /* 0x00000010311c7825 */ /* 0x000fce00078e021e */
.L_x_47:
[----:B------:R-:W2:Y:S01]  /*3e50*/  LD.E.128.STRONG.GPU R4, desc[UR8][R28.64+-0x200] ;  /* 0xfffe00081c047980 */ /* 0x000ea2000c10fd00 */
[----:B------:R-:W-:Y:S05]  /*3e60*/  YIELD ;  /* 0x0000000000007946 */ /* 0x000fea0003800000 */
[----:B------:R-:W-:Y:S01]  /*3e70*/  UMOV UR5, 0xffffffff ;  /* 0xffffffff00057882 */ /* 0x000fe20000000000 */
[----:B--2---:R-:W-:Y:S02]  /*3e80*/  ISETP.NE.AND P0, PT, R5, 0x63, PT ;  /* 0x000000630500780c */ /* 0x004fe40003f05270 */
[----:B------:R-:W-:Y:S11]  /*3e90*/  BRA.DIV UR5, `(.L_x_46) ;  /* 0x0000008e05cc7947 */ /* 0x000ff6000b800000 */
[----:B------:R-:W-:-:S13]  /*3ea0*/  VOTE.ANY P0, !P0 ;  /* 0x0000000000ff7806 */ /* 0x000fda0004000100 */
.L_x_223:
[----:B------:R-:W-:Y:S05]  /*3eb0*/  @P0 BRA `(.L_x_47) ;  /* 0xfffffffc00e40947 */ /* 0x000fea000383ffff */
[----:B------:R-:W-:Y:S01]  /*3ec0*/  UMOV UR5, 0xffffffff ;  /* 0xffffffff00057882 */ /* 0x000fe20000000000 */
[----:B------:R-:W-:Y:S01]  /*3ed0*/  ISETP.NE.AND P0, PT, R5, 0x65, PT ;  /* 0x000000650500780c */ /* 0x000fe20003f05270 */
[----:B------:R-:W-:Y:S02]  /*3ee0*/  IMAD.MOV.U32 R51, RZ, RZ, R6 ;  /* 0x000000ffff337224 */ /* 0x000fe400078e0006 */
[----:B------:R-:W-:Y:S01]  /*3ef0*/  IMAD.MOV.U32 R0, RZ, RZ, R7 ;  /* 0x000000ffff007224 */ /* 0x000fe200078e0007 */
[----:B------:R-:W-:Y:S09]  /*3f00*/  BRA.DIV UR5, `(.L_x_48) ;  /* 0x0000008e05d47947 */ /* 0x000ff2000b800000 */
[----:B------:R-:W-:-:S04]  /*3f10*/  VOTE.ANY R2, PT, !P0 ;  /* 0x0000000000027806 */ /* 0x000fc800040e0100 */
[----:B------:R-:W-:-:S05]  /*3f20*/  LOP3.LUT R2, R2, 0x80000000, R41, 0xec, !PT ;  /* 0x8000000002027812 */ /* 0x000fca00078eec29 */
[----:B------:R-:W-:-:S05]  /*3f30*/  VIADD R7, R2, 0xffffffff ;  /* 0xffffffff02077836 */ /* 0x000fca0000000000 */
[----:B------:R-:W-:-:S04]  /*3f40*/  LOP3.LUT R7, R2, R7, RZ, 0xc, !PT ;  /* 0x0000000702077212 */ /* 0x000fc800078e0cff */
[----:B------:R-:W0:Y:S02]  /*3f50*/  POPC R29, R7 ;  /* 0x00000007001d7309 */ /* 0x000e240000000000 */
[----:B0-----:R0:W1:Y:S04]  /*3f60*/  SHFL.DOWN PT, R28, R4, 0x1, R29 ;  /* 0x08200000041c7989 */ /* 0x00106800000e001d */
[----:B------:R0:W2:Y:S04]  /*3f70*/  SHFL.DOWN PT, R50, R51, 0x1, R29 ;  /* 0x0820000033327989 */ /* 0x0000a800000e001d */
[----:B------:R0:W3:Y:S02]  /*3f80*/  SHFL.DOWN PT, R53, R0, 0x1, R29 ;  /* 0x0820000000357989 */ /* 0x0000e400000e001d */
.L_x_229:
        /* <DEDUP_REMOVED lines=11> */
.L_x_232:
[----:B------:R-:W-:Y:S01]  /*4040*/  UMOV UR5, 0xffffffff ;  /* 0xffffffff00057882 */ /* 0x000fe20000000000 */
[----:B------:R-:W-:Y:S02]  /*4050*/  @!P3 IMAD.MOV.U32 R0, RZ, RZ, R53 ;  /* 0x000000ffff00b224 */ /* 0x000fe400078e0035 */
[----:B------:R-:W-:Y:S05]  /*4060*/  BRA.DIV UR5, `(.L_x_50) ;  /* 0x00000092050c7947 */ /* 0x000fea000b800000 */
[----:B------:R0:W1:Y:S04]  /*4070*/  SHFL.DOWN PT, R50, R51, 0x2, R29 ;  /* 0x0840000033327989 */ /* 0x00006800000e001d */
[----:B------:R0:W2:Y:S04]  /*4080*/  SHFL.DOWN PT, R53, R0, 0x2, R29 ;  /* 0x0840000000357989 */ /* 0x0000a800000e001d */
[----:B------:R0:W3:Y:S02]  /*4090*/  SHFL.DOWN PT, R28, R4, 0x2, R29 ;  /* 0x08400000041c7989 */ /* 0x0000e400000e001d */
.L_x_237:
[----:B------:R-:W-:Y:S01]  /*40a0*/  ISETP.GT.AND P3, PT, R47, R29, PT ;  /* 0x0000001d2f00720c */ /* 0x000fe20003f64270 */
[----:B------:R-:W-:-:S12]  /*40b0*/  UMOV UR5, 0xffffffff ;  /* 0xffffffff00057882 */ /* 0x000fd80000000000 */
[----:B------:R-:W-:-:S04]  /*40c0*/  @!P3 ISETP.NE.U32.AND P0, PT, R51, RZ, PT ;  /* 0x000000ff3300b20c */ /* 0x000fc80003f05070 */
[----:B------:R-:W-:Y:S02]  /*40d0*/  @!P3 ISETP.NE.AND.EX P2, PT, R0, RZ, PT, P0 ;  /* 0x000000ff0000b20c */ /* 0x000fe40003f45300 */
[----:B------:R-:W-:Y:S02]  /*40e0*/  PLOP3.LUT P0, PT, PT, PT, PT, 0x80, 0x8 ;  /* 0x000000000008781c */ /* 0x000fe40003f0f070 */
[----:B------:R-:W-:Y:S02]  /*40f0*/  @!P3 PLOP3.LUT P0, PT, P2, PT, PT, 0x80, 0x8 ;  /* 0x000000000008b81c */ /* 0x000fe4000170f070 */
[----:B-1----:R-:W-:-:S05]  /*4100*/  @!P3 IADD3 R50, P2, PT, R50, R51, RZ ;  /* 0x000000333232b210 */ /* 0x002fca0007f5e0ff */
[----:B0-----:R-:W-:Y:S02]  /*4110*/  @!P3 IMAD.MOV.U32 R51, RZ, RZ, R50 ;  /* 0x000000ffff33b224 */ /* 0x001fe400078e0032 */
[----:B--2---:R-:W-:-:S04]  /*4120*/  @!P3 IMAD.X R53, R53, 0x1, R0, P2 ;  /* 0x000000013535b824 */ /* 0x004fc800010e0600 */
[----:B---3--:R-:W-:Y:S01]  /*4130*/  @!P0 FADD R4, R4, R28 ;  /* 0x0000001c04048221 */ /* 0x008fe20000000000 */
[----:B------:R-:W-:Y:S06]  /*4140*/  BRA.DIV UR5, `(.L_x_51) ;  /* 0x0000009205287947 */ /* 0x000fec000b800000 */
.L_x_240:
[----:B------:R-:W-:Y:S01]  /*4150*/  UMOV UR5, 0xffffffff ;  /* 0xffffffff00057882 */ /* 0x000fe20000000000 */
[----:B------:R-:W-:Y:S02]  /*4160*/  @!P3 IMAD.MOV.U32 R0, RZ, RZ, R53 ;  /* 0x000000ffff00b224 */ /* 0x000fe400078e0035 */
[----:B------:R-:W-:Y:S05]  /*4170*/  BRA.DIV UR5, `(.L_x_52) ;  /* 0x00000092053c7947 */ /* 0x000fea000b800000 */
[----:B------:R0:W1:Y:S04]  /*4180*/  SHFL.DOWN PT, R50, R51, 0x4, R29 ;  /* 0x0880000033327989 */ /* 0x00006800000e001d */
[----:B------:R0:W2:Y:S04]  /*4190*/  SHFL.DOWN PT, R53, R0, 0x4, R29 ;  /* 0x0880000000357989 */ /* 0x0000a800000e001d */
[----:B------:R0:W3:Y:S02]  /*41a0*/  SHFL.DOWN PT, R28, R4, 0x4, R29 ;  /* 0x08800000041c7989 */ /* 0x0000e400000e001d */
.L_x_245:
        /* <DEDUP_REMOVED lines=11> */
.L_x_248:
[----:B------:R-:W-:Y:S01]  /*4260*/  UMOV UR5, 0xffffffff ;  /* 0xffffffff00057882 */ /* 0x000fe20000000000 */
[----:B------:R-:W-:Y:S02]  /*4270*/  @!P3 IMAD.MOV.U32 R0, RZ, RZ, R53 ;  /* 0x000000ffff00b224 */ /* 0x000fe400078e0035 */
[----:B------:R-:W-:Y:S05]  /*4280*/  BRA.DIV UR5, `(.L_x_54) ;  /* 0x00000092056c7947 */ /* 0x000fea000b800000 */
[----:B------:R0:W1:Y:S04]  /*4290*/  SHFL.DOWN PT, R50, R51, 0x8, R29 ;  /* 0x0900000033327989 */ /* 0x00006800000e001d */
[----:B------:R0:W2:Y:S04]  /*42a0*/  SHFL.DOWN PT, R53, R0, 0x8, R29 ;  /* 0x0900000000357989 */ /* 0x0000a800000e001d */
[----:B------:R0:W3:Y:S02]  /*42b0*/  SHFL.DOWN PT, R28, R4, 0x8, R29 ;  /* 0x09000000041c7989 */ /* 0x0000e400000e001d */
.L_x_253:
        /* <DEDUP_REMOVED lines=11> */
.L_x_256:
[----:B------:R-:W-:Y:S01]  /*4370*/  UMOV UR5, 0xffffffff ;  /* 0xffffffff00057882 */ /* 0x000fe20000000000 */
[----:B------:R-:W-:Y:S02]  /*4380*/  @!P3 IMAD.MOV.U32 R0, RZ, RZ, R53 ;  /* 0x000000ffff00b224 */ /* 0x000fe400078e0035 */
[----:B------:R-:W-:Y:S05]  /*4390*/  BRA.DIV UR5, `(.L_x_56) ;  /* 0x00000092059c7947 */ /* 0x000fea000b800000 */
[----:B------:R0:W1:Y:S04]  /*43a0*/  SHFL.DOWN PT, R50, R51, 0x10, R29 ;  /* 0x0a00000033327989 */ /* 0x00006800000e001d */
[----:B------:R0:W2:Y:S04]  /*43b0*/  SHFL.DOWN PT, R53, R0, 0x10, R29 ;  /* 0x0a00000000357989 */ /* 0x0000a800000e001d */
[----:B------:R0:W3:Y:S02]  /*43c0*/  SHFL.DOWN PT, R28, R4, 0x10, R29 ;  /* 0x0a000000041c7989 */ /* 0x0000e400000e001d */
.L_x_261:
[----:B------:R-:W-:Y:S01]  /*43d0*/  ISETP.GT.AND P3, PT, R44, R29, PT ;  /* 0x0000001d2c00720c */ /* 0x000fe20003f64270 */
[----:B------:R-:W-:-:S12]  /*43e0*/  UMOV UR5, 0xffffffff ;  /* 0xffffffff00057882 */ /* 0x000fd80000000000 */
[----:B------:R-:W-:Y:S02]  /*43f0*/  @!P3 ISETP.NE.U32.AND P0, PT, R51, RZ, PT ;  /* 0x000000ff3300b20c */ /* 0x000fe40003f05070 */
[----:B-1----:R-:W-:Y:S02]  /*4400*/  @!P3 IADD3 R50, P4, PT, R50, R51, RZ ;  /* 0x000000333232b210 */ /* 0x002fe40007f9e0ff */
[----:B------:R-:W-:Y:S02]  /*4410*/  @!P3 ISETP.NE.AND.EX P2, PT, R0, RZ, PT, P0 ;  /* 0x000000ff0000b20c */ /* 0x000fe40003f45300 */
[----:B------:R-:W-:Y:S01]  /*4420*/  PLOP3.LUT P0, PT, PT, PT, PT, 0x80, 0x8 ;  /* 0x000000000008781c */ /* 0x000fe20003f0f070 */
[----:B0-----:R-:W-:Y:S01]  /*4430*/  @!P3 IMAD.MOV.U32 R51, RZ, RZ, R50 ;  /* 0x000000ffff33b224 */ /* 0x001fe200078e0032 */
[----:B------:R-:W-:Y:S01]  /*4440*/  @!P3 PLOP3.LUT P0, PT, P2, PT, PT, 0x80, 0x8 ;  /* 0x000000000008b81c */ /* 0x000fe2000170f070 */
[----:B--2---:R-:W-:Y:S01]  /*4450*/  @!P3 IMAD.X R53, R53, 0x1, R0, P4 ;  /* 0x000000013535b824 */ /* 0x004fe200020e0600 */
[----:B------:R-:W-:-:S02]  /*4460*/  ISETP.NE.U32.AND P2, PT, R42, RZ, PT ;  /* 0x000000ff2a00720c */ /* 0x000fc40003f45070 */
[----:B------:R-:W-:Y:S01]  /*4470*/  IADD3 R42, P4, PT, R42, R51, RZ ;  /* 0x000000332a2a7210 */ /* 0x000fe20007f9e0ff */
[----:B------:R-:W-:Y:S01]  /*4480*/  @!P3 IMAD.MOV.U32 R0, RZ, RZ, R53 ;  /* 0x000000ffff00b224 */ /* 0x000fe200078e0035 */
[----:B------:R-:W-:-:S03]  /*4490*/  ISETP.NE.AND.EX P2, PT, R43, RZ, PT, P2 ;  /* 0x000000ff2b00720c */ /* 0x000fc60003f45320 */
[----:B------:R-:W-:-:S04]  /*44a0*/  IMAD.X R43, R43, 0x1, R0, P4 ;  /* 0x000000012b2b7824 */ /* 0x000fc800020e0600 */
[----:B---3--:R-:W-:Y:S01]  /*44b0*/  @!P0 FADD R4, R4, R28 ;  /* 0x0000001c04048221 */ /* 0x008fe20000000000 */
[----:B------:R-:W-:-:S05]  /*44c0*/  ISETP.NE.AND P0, PT, R5, 0x65, PT ;  /* 0x000000650500780c */ /* 0x000fca0003f05270 */
[----:B------:R-:W-:Y:S01]  /*44d0*/  @!P2 FADD R48, R4, R48 ;  /* 0x000000300430a221 */ /* 0x000fe20000000000 */
[----:B------:R-:W-:Y:S07]  /*44e0*/  BRA.DIV UR5, `(.L_x_57) ;  /* 0x00000092059c7947 */ /* 0x000fee000b800000 */
.L_x_264:
[----:B------:R-:W-:Y:S01]  /*44f0*/  UMOV UR5, 0xffffffff ;  /* 0xffffffff00057882 */ /* 0x000fe20000000000 */
[----:B------:R-:W-:Y:S02]  /*4500*/  VIADD R49, R49, 0xffffffe0 ;  /* 0xffffffe031317836 */ /* 0x000fe40000000000 */
[----:B------:R-:W-:Y:S05]  /*4510*/  BRA.DIV UR5, `(.L_x_58) ;  /* 0x0000009205b07947 */ /* 0x000fea000b800000 */
[----:B------:R-:W-:-:S13]  /*4520*/  VOTE.ALL P0, P0 ;  /* 0x0000000000ff7806 */ /* 0x000fda0000000000 */
.L_x_267:
[----:B------:R-:W-:Y:S05]  /*4530*/  @P0 BRA `(.L_x_59) ;  /* 0xfffffff800400947 */ /* 0x000fea000383ffff */
.L_x_45:
[----:B------:R-:W-:Y:S01]  /*4540*/  ISETP.NE.AND P2, PT, R40, RZ, PT ;  /* 0x000000ff2800720c */ /* 0x000fe20003f45270 */
[----:B------:R-:W-:-:S12]  /*4550*/  BSSY.RECONVERGENT B0, `(.L_x_60) ;  /* 0x0000014000007945 */ /* 0x000fd80003800200 */
[----:B------:R-:W0:Y:S01]  /*4560*/  @!P2 S2R R5, SR_CgaCtaId ;  /* 0x000000000005a919 */ /* 0x000e220000008800 */
[----:B------:R-:W-:-:S04]  /*4570*/  @!P2 MOV R0, 0x400 ;  /* 0x000004000000a802 */ /* 0x000fc80000000f00 */
[----:B0-----:R-:W-:Y:S01]  /*4580*/  @!P2 LEA R29, R5, R0, 0x18 ;  /* 0x00000000051da211 */ /* 0x001fe200078ec0ff */
[----:B------:R-:W-:Y:S06]  /*4590*/  @P1 BRA `(.L_x_61) ;  /* 0x00000000003c1947 */ /* 0x000fec0003800000 */
[----:B------:R-:W0:Y:S01]  /*45a0*/  S2UR UR6, SR_CgaCtaId ;  /* 0x00000000000679c3 */ /* 0x000e220000008800 */
[----:B------:R-:W-:Y:S01]  /*45b0*/  ISETP.NE.U32.AND P0, PT, R38, RZ, PT ;  /* 0x000000ff2600720c */ /* 0x000fe20003f05070 */
[----:B------:R-:W-:Y:S01]  /*45c0*/  UMOV UR5, 0x400 ;  /* 0x0000040000057882 */ /* 0x000fe20000000000 */
[----:B------:R-:W-:Y:S01]  /*45d0*/  IADD3 R6, P1, PT, R42, R38, RZ ;  /* 0x000000262a067210 */ /* 0x000fe20007f3e0ff */
[----:B------:R-:W-:Y:S01]  /*45e0*/  FADD R0, R39, R48 ;  /* 0x0000003027007221 */ /* 0x000fe20000000000 */
[----:B------:R-:W-:Y:S01]  /*45f0*/  ISETP.NE.AND.EX P0, PT, R37, RZ, PT, P0 ;  /* 0x000000ff2500720c */ /* 0x000fe20003f05300 */
[----:B------:R-:W-:Y:S02]  /*4600*/  IMAD.MOV.U32 R5, RZ, RZ, 0x65 ;  /* 0x00000065ff057424 */ /* 0x000fe400078e00ff */
[----:B------:R-:W-:Y:S01]  /*4610*/  IMAD.X R7, R43, 0x1, R37, P1 ;  /* 0x000000012b077824 */ /* 0x000fe200008e0625 */
[----:B------:R-:W-:-:S05]  /*4620*/  FSEL R4, R0, R39, !P0 ;  /* 0x0000002700047208 */ /* 0x000fca0004000000 */
[----:B------:R1:W-:Y:S01]  /*4630*/  ST.E.128.STRONG.GPU desc[UR8][R26.64+0x200], R4 ;  /* 0x000200041a007985 */ /* 0x0003e2000c10fd08 */
[----:B0-----:R-:W-:-:S09]  /*4640*/  ULEA UR5, UR6, UR5, 0x18 ;  /* 0x0000000506057291 */ /* 0x001fd2000f8ec0ff */
[----:B------:R1:W-:Y:S04]  /*4650*/  STS.64 [UR5+0xb8], R6 ;  /* 0x0000b806ff007988 */ /* 0x0003e80008000a05 */
[----:B------:R1:W-:Y:S04]  /*4660*/  STS [UR5+0xc0], R4 ;  /* 0x0000c004ff007988 */ /* 0x0003e80008000805 */
[----:B------:R1:W-:Y:S04]  /*4670*/  STS.64 [UR5+0xa8], R42 ;  /* 0x0000a82aff007988 */ /* 0x0003e80008000a05 */
[----:B------:R1:W-:Y:S02]  /*4680*/  STS [UR5+0xb0], R48 ;  /* 0x0000b030ff007988 */ /* 0x0003e40008000805 */
.L_x_61:
[----:B------:R-:W-:Y:S05]  /*4690*/  BSYNC.RECONVERGENT B0 ;  /* 0x0000000000007941 */ /* 0x000fea0003800200 */
.L_x_60:
[----:B------:R0:W-:Y:S01]  /*46a0*/  @!P2 STS.64 [R29+0x88], R42 ;  /* 0x0000882a1d00a388 */ /* 0x0001e20000000a00 */
[----:B------:R-:W-:Y:S02]  /*46b0*/  @!P2 IMAD.MOV.U32 R32, RZ, RZ, R42 ;  /* 0x000000ffff20a224 */ /* 0x000fe400078e002a */
[----:B------:R-:W-:Y:S01]  /*46c0*/  @!P2 IMAD.MOV.U32 R3, RZ, RZ, R43 ;  /* 0x000000ffff03a224 */ /* 0x000fe200078e002b */
[----:B------:R0:W-:Y:S01]  /*46d0*/  @!P2 STS [R29+0x90], R48 ;  /* 0x000090301d00a388 */ /* 0x0001e20000000800 */
[----:B------:R-:W-:-:S07]  /*46e0*/  @!P2 IMAD.MOV.U32 R25, RZ, RZ, R48 ;  /* 0x000000ffff19a224 */ /* 0x000fce00078e0030 */
.L_x_29:
[----:B------:R-:W2:Y:S01]  /*46f0*/  S2R R31, SR_TID.X ;  /* 0x00000000001f7919 */ /* 0x000ea20000002100 */
[----:B------:R-:W-:Y:S05]  /*4700*/  WARPSYNC.ALL ;  /* 0x0000000000007948 */ /* 0x000fea0003800000 */
[----:B------:R-:W-:Y:S06]  /*4710*/  BAR.SYNC.DEFER_BLOCKING 0x0 ;  /* 0x0000000000007b1d */ /* 0x000fec0000010000 */
[----:B------:R-:W-:Y:S01]  /*4720*/  BSSY.RECONVERGENT B0, `(.L_x_62) ;  /* 0x000000d000007945 */ /* 0x000fe20003800200 */
[----:B--2---:R-:W-:-:S13]  /*4730*/  ISETP.NE.AND P0, PT, R31, RZ, PT ;  /* 0x000000ff1f00720c */ /* 0x004fda0003f05270 */
[----:B------:R-:W-:Y:S05]  /*4740*/  @!P0 BRA `(.L_x_63) ;  /* 0x0000000000288947 */ /* 0x000fea0003800000 */
[----:B------:R-:W2:Y:S01]  /*4750*/  S2UR UR6, SR_CgaCtaId ;  /* 0x00000000000679c3 */ /* 0x000ea20000008800 */
[----:B------:R-:W-:Y:S01]  /*4760*/  UMOV UR5, 0x400 ;  /* 0x0000040000057882 */ /* 0x000fe20000000000 */
[----:B------:R-:W-:-:S04]  /*4770*/  ISETP.NE.U32.AND P0, PT, R32, RZ, PT ;  /* 0x000000ff2000720c */ /* 0x000fc80003f05070 */
[----:B------:R-:W-:Y:S01]  /*4780*/  ISETP.NE.AND.EX P0, PT, R3, RZ, PT, P0 ;  /* 0x000000ff0300720c */ /* 0x000fe20003f05300 */
[----:B--2---:R-:W-:-:S09]  /*4790*/  ULEA UR5, UR6, UR5, 0x18 ;  /* 0x0000000506057291 */ /* 0x004fd2000f8ec0ff */
[----:B-1----:R-:W1:Y:S04]  /*47a0*/  LDS.64 R4, [UR5+0x88] ;  /* 0x00008805ff047984 */ /* 0x002e680008000a00 */
[----:B------:R-:W2:Y:S01]  /*47b0*/  LDS R0, [UR5+0x90] ;  /* 0x00009005ff007984 */ /* 0x000ea20008000800 */
[----:B-1----:R-:W-:Y:S01]  /*47c0*/  IADD3 R32, P1, PT, R4, R32, RZ ;  /* 0x0000002004207210 */ /* 0x002fe20007f3e0ff */
[----:B--2---:R-:W-:-:S04]  /*47d0*/  @!P0 FADD R25, R25, R0 ;  /* 0x0000000019198221 */ /* 0x004fc80000000000 */
[----:B------:R-:W-:-:S08]  /*47e0*/  IMAD.X R3, R5, 0x1, R3, P1 ;  /* 0x0000000105037824 */ /* 0x000fd000008e0603 */
.L_x_63:
[----:B------:R-:W-:Y:S05]  /*47f0*/  BSYNC.RECONVERGENT B0 ;  /* 0x0000000000007941 */ /* 0x000fea0003800200 */
.L_x_62:
[----:B------:R-:W2:Y:S01]  /*4800*/  S2UR UR5, SR_CgaCtaId ;  /* 0x00000000000579c3 */ /* 0x000ea20000008800 */
[----:B------:R-:W-:Y:S01]  /*4810*/  UMOV UR4, 0x400 ;  /* 0x0000040000047882 */ /* 0x000fe20000000000 */
[----:B------:R-:W-:Y:S02]  /*4820*/  ISETP.NE.AND P1, PT, R22, R20, PT ;  /* 0x000000141600720c */ /* 0x000fe40003f25270 */
[----:B------:R-:W-:Y:S02]  /*4830*/  ISETP.NE.AND P0, PT, R24, R22, PT ;  /* 0x000000161800720c */ /* 0x000fe40003f05270 */
[----:B-1----:R-:W-:Y:S02]  /*4840*/  SEL R5, RZ, 0x1, !P1 ;  /* 0x00000001ff057807 */ /* 0x002fe40004800000 */
[----:B------:R-:W-:Y:S02]  /*4850*/  SEL R0, RZ, 0x1, !P0 ;  /* 0x00000001ff007807 */ /* 0x000fe40004000000 */
[----:B------:R-:W-:-:S02]  /*4860*/  ISETP.NE.AND P0, PT, R20, R18, PT ;  /* 0x000000121400720c */ /* 0x000fc40003f05270 */
[----:B------:R-:W-:Y:S02]  /*4870*/  IADD3 R41, P6, PT, R5, R0, RZ ;  /* 0x0000000005297210 */ /* 0x000fe40007fde0ff */
[----:B------:R-:W-:Y:S02]  /*4880*/  ISETP.NE.AND P2, PT, R24, R22, PT ;  /* 0x000000161800720c */ /* 0x000fe40003f45270 */
[----:B------:R-:W-:Y:S01]  /*4890*/  ISETP.NE.AND P1, PT, R18, R16, PT ;  /* 0x000000101200720c */ /* 0x000fe20003f25270 */
[----:B------:R-:W-:Y:S01]  /*48a0*/  IMAD.X R40, RZ, RZ, RZ, P6 ;  /* 0x000000ffff287224 */ /* 0x000fe200030e06ff */
[----:B------:R-:W-:Y:S02]  /*48b0*/  SEL R0, RZ, 0x1, !P0 ;  /* 0x00000001ff007807 */ /* 0x000fe40004000000 */
[----:B------:R-:W-:Y:S02]  /*48c0*/  ISETP.NE.AND P5, PT, R22, R20, PT ;  /* 0x000000141600720c */ /* 0x000fe40003fa5270 */
[----:B------:R-:W-:Y:S01]  /*48d0*/  ISETP.NE.AND P0, PT, R16, R14, PT ;  /* 0x0000000e1000720c */ /* 0x000fe20003f05270 */
[----:B--2---:R-:W-:Y:S01]  /*48e0*/  ULEA UR4, UR5, UR4, 0x18 ;  /* 0x0000000405047291 */ /* 0x004fe2000f8ec0ff */
[----:B------:R-:W-:-:S02]  /*48f0*/  SEL R2, RZ, 0x1, !P1 ;  /* 0x00000001ff027807 */ /* 0x000fc40004800000 */
[----:B------:R-:W-:Y:S01]  /*4900*/  IADD3 R39, P1, PT, R41, R0, RZ ;  /* 0x0000000029277210 */ /* 0x000fe20007f3e0ff */
[----:B------:R-:W-:Y:S01]  /*4910*/  @!P2 FADD R23, R23, R25 ;  /* 0x000000191717a221 */ /* 0x000fe20000000000 */
[----:B------:R-:W-:Y:S02]  /*4920*/  ISETP.NE.AND P3, PT, R14, R12, PT ;  /* 0x0000000c0e00720c */ /* 0x000fe40003f65270 */
[----:B------:R-:W-:Y:S01]  /*4930*/  ISETP.NE.AND P4, PT, R20, R18, PT ;  /* 0x000000121400720c */ /* 0x000fe20003f85270 */
[----:B------:R-:W-:Y:S01]  /*4940*/  IMAD.X R28, RZ, RZ, R40, P1 ;  /* 0x000000ffff1c7224 */ /* 0x000fe200008e0628 */
[----:B------:R-:W1:Y:S01]  /*4950*/  LDS.64 R4, [UR4+0xc8] ;  /* 0x0000c804ff047984 */ /* 0x000e620008000a00 */
[----:B------:R-:W-:Y:S01]  /*4960*/  SEL R0, RZ, 0x1, !P0 ;  /* 0x00000001ff007807 */ /* 0x000fe20004000000 */
[----:B------:R-:W-:Y:S01]  /*4970*/  @!P5 FADD R21, R21, R23 ;  /* 0x000000171515d221 */ /* 0x000fe20000000000 */
[----:B0-----:R-:W-:Y:S02]  /*4980*/  IADD3 R29, P0, PT, R39, R2, RZ ;  /* 0x00000002271d7210 */ /* 0x001fe40007f1e0ff */
[----:B------:R-:W-:-:S02]  /*4990*/  SEL R6, RZ, 0x1, !P3 ;  /* 0x00000001ff067807 */ /* 0x000fc40005800000 */
[----:B------:R-:W-:Y:S01]  /*49a0*/  ISETP.NE.AND P3, PT, R18, R16, PT ;  /* 0x000000101200720c */ /* 0x000fe20003f65270 */
[----:B------:R-:W-:Y:S01]  /*49b0*/  IMAD.X R26, RZ, RZ, R28, P0 ;  /* 0x000000ffff1a7224 */ /* 0x000fe200000e061c */
[----:B------:R-:W-:Y:S02]  /*49c0*/  SEL R43, RZ, 0x1, !P2 ;  /* 0x00000001ff2b7807 */ /* 0x000fe40005000000 */
[----:B------:R-:W-:Y:S01]  /*49d0*/  ISETP.NE.AND P6, PT, R16, R14, PT ;  /* 0x0000000e1000720c */ /* 0x000fe20003fc5270 */
[----:B------:R-:W-:Y:S01]  /*49e0*/  @!P4 FADD R19, R19, R21 ;  /* 0x000000151313c221 */ /* 0x000fe20000000000 */
[----:B------:R-:W-:Y:S02]  /*49f0*/  IADD3 R43, P0, PT, R32, R43, RZ ;  /* 0x0000002b202b7210 */ /* 0x000fe40007f1e0ff */
[----:B------:R-:W-:Y:S02]  /*4a00*/  ISETP.NE.AND P2, PT, R14, R12, PT ;  /* 0x0000000c0e00720c */ /* 0x000fe40003f45270 */
[-C--:B------:R-:W-:Y:S01]  /*4a10*/  IADD3 R7, PT, PT, R6, R29.reuse, R0 ;  /* 0x0000001d06077210 */ /* 0x080fe20007ffe000 */
[----:B------:R-:W-:Y:S01]  /*4a20*/  IMAD.X R38, RZ, RZ, R3, P0 ;  /* 0x000000ffff267224 */ /* 0x000fe200000e0603 */
[----:B------:R-:W-:Y:S01]  /*4a30*/  ISETP.NE.AND P5, PT, R12, R10, PT ;  /* 0x0000000a0c00720c */ /* 0x000fe20003fa5270 */
[----:B------:R-:W-:Y:S01]  /*4a40*/  @!P3 FADD R17, R17, R19 ;  /* 0x000000131111b221 */ /* 0x000fe20000000000 */
[----:B------:R-:W-:-:S02]  /*4a50*/  IADD3 R29, P4, PT, R32, R29, RZ ;  /* 0x0000001d201d7210 */ /* 0x000fc40007f9e0ff */
[----:B------:R-:W-:Y:S01]  /*4a60*/  ISETP.NE.AND P1, PT, R10, R8, PT ;  /* 0x000000080a00720c */ /* 0x000fe20003f25270 */
[----:B------:R-:W-:Y:S01]  /*4a70*/  @!P6 FADD R15, R15, R17 ;  /* 0x000000110f0fe221 */ /* 0x000fe20000000000 */
[C---:B------:R-:W-:Y:S01]  /*4a80*/  IADD3 R41, P3, PT, R32.reuse, R41, RZ ;  /* 0x0000002920297210 */ /* 0x040fe20007f7e0ff */
[----:B------:R-:W-:Y:S01]  /*4a90*/  IMAD.X R26, R3, 0x1, R26, P4 ;  /* 0x00000001031a7824 */ /* 0x000fe200020e061a */
[C---:B------:R-:W-:Y:S01]  /*4aa0*/  IADD3 R39, P4, PT, R32.reuse, R39, RZ ;  /* 0x0000002720277210 */ /* 0x040fe20007f9e0ff */
[----:B------:R-:W-:Y:S01]  /*4ab0*/  @!P2 FADD R13, R13, R15 ;  /* 0x0000000f0d0da221 */ /* 0x000fe20000000000 */
[----:B------:R-:W-:Y:S01]  /*4ac0*/  SEL R6, RZ, 0x1, !P6 ;  /* 0x00000001ff067807 */ /* 0x000fe20007000000 */
[C---:B------:R-:W-:Y:S01]  /*4ad0*/  IMAD.X R40, R3.reuse, 0x1, R40, P3 ;  /* 0x0000000103287824 */ /* 0x040fe200018e0628 */
[----:B------:R-:W-:Y:S01]  /*4ae0*/  SEL R2, RZ, 0x1, !P1 ;  /* 0x00000001ff027807 */ /* 0x000fe20004800000 */
[----:B------:R-:W-:Y:S01]  /*4af0*/  IMAD.X R28, R3, 0x1, R28, P4 ;  /* 0x00000001031c7824 */ /* 0x000fe200020e061c */
[----:B------:R-:W-:Y:S01]  /*4b00*/  IADD3 R33, P6, PT, R32, R33, RZ ;  /* 0x0000002120217210 */ /* 0x000fe20007fde0ff */
[----:B------:R-:W-:Y:S01]  /*4b10*/  @!P5 FADD R11, R11, R13 ;  /* 0x0000000d0b0bd221 */ /* 0x000fe20000000000 */
[----:B------:R-:W-:-:S02]  /*4b20*/  IADD3 R6, P3, PT, R29, R6, RZ ;  /* 0x000000061d067210 */ /* 0x000fc40007f7e0ff */
[----:B------:R-:W-:Y:S01]  /*4b30*/  IADD3 R0, P4, PT, R32, R7, RZ ;  /* 0x0000000720007210 */ /* 0x000fe20007f9e0ff */
[----:B------:R-:W-:Y:S01]  /*4b40*/  IMAD.X R34, R3, 0x1, R34, P6 ;  /* 0x0000000103227824 */ /* 0x000fe200030e0622 */
[----:B------:R-:W-:Y:S01]  /*4b50*/  IADD3 R2, P2, PT, R33, R2, RZ ;  /* 0x0000000221027210 */ /* 0x000fe20007f5e0ff */
[----:B------:R-:W-:Y:S01]  /*4b60*/  IMAD.X R37, RZ, RZ, R26, P3 ;  /* 0x000000ffff257224 */ /* 0x000fe200018e061a */
[----:B-1----:R-:W-:Y:S01]  /*4b70*/  ISETP.GE.U32.AND P0, PT, R4, 0x101, PT ;  /* 0x000001010400780c */ /* 0x002fe20003f06070 */
[----:B------:R-:W-:Y:S02]  /*4b80*/  IMAD.X R27, R3, 0x1, R36, P4 ;  /* 0x00000001031b7824 */ /* 0x000fe400020e0624 */
[----:B------:R-:W-:Y:S01]  /*4b90*/  @!P1 FADD R9, R9, R11 ;  /* 0x0000000b09099221 */ /* 0x000fe20000000000 */
[----:B------:R-:W-:Y:S01]  /*4ba0*/  IMAD.X R7, RZ, RZ, R34, P2 ;  /* 0x000000ffff077224 */ /* 0x000fe200010e0622 */
[----:B------:R-:W-:-:S13]  /*4bb0*/  ISETP.GE.AND.EX P0, PT, R5, RZ, PT, P0 ;  /* 0x000000ff0500720c */ /* 0x000fda0003f06300 */
[----:B------:R-:W-:Y:S05]  /*4bc0*/  @!P0 BRA `(.L_x_64) ;  /* 0x0000000400f08947 */ /* 0x000fea0003800000 */
[----:B------:R-:W0:Y:S01]  /*4bd0*/  LDS.64 R26, [UR4+0xa8] ;  /* 0x0000a804ff1a7984 */ /* 0x000e220008000a00 */
[----:B------:R-:W-:Y:S01]  /*4be0*/  BAR.SYNC.DEFER_BLOCKING 0x0 ;  /* 0x0000000000007b1d */ /* 0x000fe20000010000 */
[----:B------:R-:W-:Y:S02]  /*4bf0*/  ISETP.NE.AND P1, PT, R24, R22, PT ;  /* 0x000000161800720c */ /* 0x000fe40003f25270 */
[----:B------:R-:W-:Y:S02]  /*4c00*/  ISETP.NE.AND P2, PT, R22, R20, PT ;  /* 0x000000141600720c */ /* 0x000fe40003f45270 */
[----:B------:R-:W-:Y:S02]  /*4c10*/  ISETP.NE.AND P0, PT, R20, R18, PT ;  /* 0x000000121400720c */ /* 0x000fe40003f05270 */
[----:B------:R-:W-:Y:S02]  /*4c20*/  ISETP.NE.AND P6, PT, R18, R16, PT ;  /* 0x000000101200720c */ /* 0x000fe40003fc5270 */
[----:B------:R-:W-:-:S02]  /*4c30*/  ISETP.NE.AND P3, PT, R12, R10, PT ;  /* 0x0000000a0c00720c */ /* 0x000fc40003f65270 */
[----:B------:R-:W-:Y:S02]  /*4c40*/  ISETP.NE.AND P4, PT, R10, R8, PT ;  /* 0x000000080a00720c */ /* 0x000fe40003f85270 */
[----:B------:R-:W-:Y:S01]  /*4c50*/  ISETP.NE.AND P5, PT, R8, R35, PT ;  /* 0x000000230800720c */ /* 0x000fe20003fa5270 */
[--C-:B0-----:R-:W-:Y:S02]  /*4c60*/  @P1 IMAD.IADD R32, R32, 0x1, -R26.reuse ;  /* 0x0000000120201824 */ /* 0x101fe400078e0a1a */
[--C-:B------:R-:W-:Y:S02]  /*4c70*/  @P2 IMAD.IADD R3, R43, 0x1, -R26.reuse ;  /* 0x000000012b032824 */ /* 0x100fe400078e0a1a */
[--C-:B------:R-:W-:Y:S01]  /*4c80*/  @P0 IMAD.IADD R41, R41, 0x1, -R26.reuse ;  /* 0x0000000129290824 */ /* 0x100fe200078e0a1a */
[----:B------:R-:W-:Y:S01]  /*4c90*/  @P1 LEA R32, R32, UR4, 0x3 ;  /* 0x0000000420201c11 */ /* 0x000fe2000f8e18ff */
[--C-:B------:R-:W-:Y:S01]  /*4ca0*/  @P6 IMAD.IADD R39, R39, 0x1, -R26.reuse ;  /* 0x0000000127276824 */ /* 0x100fe200078e0a1a */
[----:B------:R-:W-:Y:S01]  /*4cb0*/  @P2 LEA R3, R3, UR4, 0x3 ;  /* 0x0000000403032c11 */ /* 0x000fe2000f8e18ff */
[--C-:B------:R-:W-:Y:S01]  /*4cc0*/  @P3 IMAD.IADD R0, R0, 0x1, -R26.reuse ;  /* 0x0000000100003824 */ /* 0x100fe200078e0a1a */
[----:B------:R-:W-:Y:S01]  /*4cd0*/  @P0 LEA R41, R41, UR4, 0x3 ;  /* 0x0000000429290c11 */ /* 0x000fe2000f8e18ff */
[----:B------:R0:W-:Y:S01]  /*4ce0*/  @P1 STS.64 [R32], R24 ;  /* 0x0000001820001388 */ /* 0x0001e20000000a00 */
[----:B------:R-:W-:Y:S01]  /*4cf0*/  ISETP.NE.AND P1, PT, R16, R14, PT ;  /* 0x0000000e1000720c */ /* 0x000fe20003f25270 */
[--C-:B------:R-:W-:Y:S01]  /*4d00*/  @P4 IMAD.IADD R33, R33, 0x1, -R26.reuse ;  /* 0x0000000121214824 */ /* 0x100fe200078e0a1a */
[----:B------:R-:W-:Y:S01]  /*4d10*/  @P6 LEA R39, R39, UR4, 0x3 ;  /* 0x0000000427276c11 */ /* 0x000fe2000f8e18ff */
[----:B------:R0:W-:Y:S01]  /*4d20*/  @P2 STS.64 [R3], R22 ;  /* 0x0000001603002388 */ /* 0x0001e20000000a00 */
[----:B------:R-:W-:Y:S01]  /*4d30*/  ISETP.NE.AND P2, PT, R14, R12, PT ;  /* 0x0000000c0e00720c */ /* 0x000fe20003f45270 */
[----:B------:R-:W-:Y:S01]  /*4d40*/  @P5 IMAD.IADD R2, R2, 0x1, -R26 ;  /* 0x0000000102025824 */ /* 0x000fe200078e0a1a */
[----:B------:R-:W-:Y:S01]  /*4d50*/  @P3 LEA R0, R0, UR4, 0x3 ;  /* 0x0000000400003c11 */ /* 0x000fe2000f8e18ff */
[----:B------:R0:W-:Y:S01]  /*4d60*/  @P0 STS.64 [R41], R20 ;  /* 0x0000001429000388 */ /* 0x0001e20000000a00 */
[----:B------:R-:W-:-:S02]  /*4d70*/  @P4 LEA R33, R33, UR4, 0x3 ;  /* 0x0000000421214c11 */ /* 0x000fc4000f8e18ff */
[----:B------:R-:W-:Y:S01]  /*4d80*/  @P5 LEA R2, R2, UR4, 0x3 ;  /* 0x0000000402025c11 */ /* 0x000fe2000f8e18ff */
[----:B------:R0:W-:Y:S01]  /*4d90*/  @P6 STS.64 [R39], R18 ;  /* 0x0000001227006388 */ /* 0x0001e20000000a00 */
[----:B------:R-:W-:Y:S01]  /*4da0*/  ISETP.GT.U32.AND P0, PT, R4, R31, PT ;  /* 0x0000001f0400720c */ /* 0x000fe20003f04070 */
[----:B------:R-:W-:-:S03]  /*4db0*/  @P1 IMAD.IADD R29, R29, 0x1, -R26 ;  /* 0x000000011d1d1824 */ /* 0x000fc600078e0a1a */
[----:B------:R-:W-:Y:S01]  /*4dc0*/  ISETP.GT.U32.AND.EX P0, PT, R5, RZ, PT, P0 ;  /* 0x000000ff0500720c */ /* 0x000fe20003f04100 */
[----:B------:R-:W-:Y:S01]  /*4dd0*/  @P2 IMAD.IADD R6, R6, 0x1, -R26 ;  /* 0x0000000106062824 */ /* 0x000fe200078e0a1a */
[----:B------:R-:W-:-:S04]  /*4de0*/  @P1 LEA R29, R29, UR4, 0x3 ;  /* 0x000000041d1d1c11 */ /* 0x000fc8000f8e18ff */
[----:B------:R-:W-:Y:S01]  /*4df0*/  @P2 LEA R6, R6, UR4, 0x3 ;  /* 0x0000000406062c11 */ /* 0x000fe2000f8e18ff */
        /* <DEDUP_REMOVED lines=11> */
[----:B------:R-:W-:-:S04]  /*4eb0*/  LOP3.LUT R3, RZ, R21, RZ, 0x33, !PT ;  /* 0x00000015ff037212 */ /* 0x000fc800078e33ff */
[----:B------:R-:W-:Y:S02]  /*4ec0*/  IADD3 R14, P0, PT, R4, R3, RZ ;  /* 0x00000003040e7210 */ /* 0x000fe40007f1e0ff */
[----:B------:R-:W-:Y:S02]  /*4ed0*/  LOP3.LUT R3, RZ, R23, RZ, 0x33, !PT ;  /* 0x00000017ff037212 */ /* 0x000fe400078e33ff */
[----:B------:R-:W-:-:S03]  /*4ee0*/  LOP3.LUT R0, R14, 0x300, RZ, 0xc0, !PT ;  /* 0x000003000e007812 */ /* 0x000fc600078ec0ff */
[----:B------:R-:W-:Y:S01]  /*4ef0*/  IMAD.X R3, R5, 0x1, R3, P0 ;  /* 0x0000000105037824 */ /* 0x000fe200000e0603 */
[----:B------:R-:W-:Y:S02]  /*4f00*/  ISETP.NE.U32.AND P1, PT, R0, 0x300, PT ;  /* 0x000003000000780c */ /* 0x000fe40003f25070 */
[----:B------:R-:W-:Y:S02]  /*4f10*/  ISETP.GE.U32.AND P0, PT, R14, 0x300, PT ;  /* 0x000003000e00780c */ /* 0x000fe40003f06070 */
[----:B------:R-:W-:Y:S02]  /*4f20*/  ISETP.NE.AND.EX P1, PT, RZ, RZ, PT, P1 ;  /* 0x000000ffff00720c */ /* 0x000fe40003f25310 */
[----:B------:R-:W-:-:S11]  /*4f30*/  ISETP.GE.U32.AND.EX P0, PT, R3, RZ, PT, P0 ;  /* 0x000000ff0300720c */ /* 0x000fd60003f06100 */
[----:B0-----:R-:W-:Y:S05]  /*4f40*/  @!P1 BRA `(.L_x_66) ;  /* 0x0000000000849947 */ /* 0x001fea0003800000 */
[----:B------:R-:W0:Y:S01]  /*4f50*/  LDCU.128 UR12, c[0x0][0x390] ;  /* 0x00007200ff0c77ac */ /* 0x000e220008000c00 */
[----:B------:R-:W-:Y:S01]  /*4f60*/  SHF.R.U64 R14, R14, 0x8, R3 ;  /* 0x000000080e0e7819 */ /* 0x000fe20000001203 */
[----:B------:R-:W-:Y:S01]  /*4f70*/  IMAD.MOV.U32 R15, RZ, RZ, RZ ;  /* 0x000000ffff0f7224 */ /* 0x000fe200078e00ff */
[----:B------:R-:W-:-:S03]  /*4f80*/  IADD3 R11, P1, PT, R26, R21, RZ ;  /* 0x000000151a0b7210 */ /* 0x000fc60007f3e0ff */
[----:B------:R-:W-:Y:S02]  /*4f90*/  VIADD R14, R14, 0x1 ;  /* 0x000000010e0e7836 */ /* 0x000fe40000000000 */
[----:B------:R-:W-:Y:S02]  /*4fa0*/  IMAD.X R0, R27, 0x1, R23, P1 ;  /* 0x000000011b007824 */ /* 0x000fe400008e0617 */
[C---:B------:R-:W-:Y:S01]  /*4fb0*/  IMAD.SHL.U32 R10, R11.reuse, 0x4, RZ ;  /* 0x000000040b0a7824 */ /* 0x040fe200078e00ff */
[----:B------:R-:W-:Y:S02]  /*4fc0*/  LOP3.LUT R14, R14, 0x3, RZ, 0xc0, !PT ;  /* 0x000000030e0e7812 */ /* 0x000fe400078ec0ff */
[----:B------:R-:W-:Y:S02]  /*4fd0*/  SHF.L.U64.HI R11, R11, 0x2, R0 ;  /* 0x000000020b0b7819 */ /* 0x000fe40000010200 */
[----:B------:R-:W-:Y:S02]  /*4fe0*/  LEA R21, P3, R14, R21, 0x8 ;  /* 0x000000150e157211 */ /* 0x000fe400078640ff */
[----:B------:R-:W-:-:S02]  /*4ff0*/  LEA R0, R31, UR4, 0x3 ;  /* 0x000000041f007c11 */ /* 0x000fc4000f8e18ff */
[C---:B0-----:R-:W-:Y:S02]  /*5000*/  IADD3 R12, P1, PT, R10.reuse, UR14, RZ ;  /* 0x0000000e0a0c7c10 */ /* 0x041fe4000ff3e0ff */
[----:B------:R-:W-:Y:S02]  /*5010*/  IADD3 R10, P2, PT, R10, UR12, RZ ;  /* 0x0000000c0a0a7c10 */ /* 0x000fe4000ff5e0ff */
[C---:B------:R-:W-:Y:S02]  /*5020*/  IADD3.X R13, PT, PT, R11.reuse, UR15, RZ, P1, !PT ;  /* 0x0000000f0b0d7c10 */ /* 0x040fe40008ffe4ff */
[----:B------:R-:W-:Y:S02]  /*5030*/  IADD3.X R11, PT, PT, R11, UR13, RZ, P2, !PT ;  /* 0x0000000d0b0b7c10 */ /* 0x000fe400097fe4ff */
[----:B------:R-:W-:-:S07]  /*5040*/  LEA.HI.X R23, R14, R23, R15, 0x8, P3 ;  /* 0x000000170e177211 */ /* 0x000fce00018f440f */
.L_x_67:
        /* <DEDUP_REMOVED lines=17> */
.L_x_66:
[----:B------:R-:W-:Y:S05]  /*5160*/  BSYNC.RECONVERGENT B0 ;  /* 0x0000000000007941 */ /* 0x000fea0003800200 */
.L_x_65:
[----:B------:R-:W-:Y:S05]  /*5170*/  @!P0 EXIT ;  /* 0x000000000000894d */ /* 0x000fea0003800000 */
.L_x_68:
[C---:B------:R-:W-:Y:S02]  /*5180*/  LEA R0, R21.reuse, UR4, 0x3 ;  /* 0x0000000415007c11 */ /* 0x040fe4000f8e18ff */
[----:B0---4-:R-:W-:Y:S01]  /*5190*/  IADD3 R3, P0, PT, R26, R21, RZ ;  /* 0x000000151a037210 */ /* 0x011fe20007f1e0ff */
[----:B------:R-:W-:Y:S02]  /*51a0*/  VIADD R21, R21, 0x400 ;  /* 0x0000040015157836 */ /* 0x000fe40000000000 */
[----:B------:R-:W0:Y:S02]  /*51b0*/  LDS.64 R12, [R0] ;  /* 0x00000000000c7984 */ /* 0x000e240000000a00 */
[----:B------:R-:W-:Y:S02]  /*51c0*/  IMAD.X R2, R27, 0x1, R23, P0 ;  /* 0x000000011b027824 */ /* 0x000fe400000e0617 */
[----:B------:R-:W1:Y:S01]  /*51d0*/  LDS.64 R14, [R0+0x800] ;  /* 0x00080000000e7984 */ /* 0x000e620000000a00 */
[----:B------:R-:W-:-:S02]  /*51e0*/  IMAD.SHL.U32 R10, R3, 0x4, RZ ;  /* 0x00000004030a7824 */ /* 0x000fc400078e00ff */
[----:B------:R-:W-:Y:S01]  /*51f0*/  IMAD.X R6, RZ, RZ, R27, P0 ;  /* 0x000000ffff067224 */ /* 0x000fe200000e061b */
[----:B------:R-:W2:Y:S01]  /*5200*/  LDS.64 R16, [R0+0x1000] ;  /* 0x0010000000107984 */ /* 0x000ea20000000a00 */
[C---:B------:R-:W-:Y:S01]  /*5210*/  SHF.L.U64.HI R2, R3.reuse, 0x2, R2 ;  /* 0x0000000203027819 */ /* 0x040fe20000010202 */
[----:B------:R-:W-:Y:S01]  /*5220*/  IMAD.MOV.U32 R23, RZ, RZ, RZ ;  /* 0x000000ffff177224 */ /* 0x000fe200078e00ff */
[C---:B------:R-:W-:Y:S01]  /*5230*/  IADD3 R8, P0, PT, R10.reuse, UR16, RZ ;  /* 0x000000100a087c10 */ /* 0x040fe2000ff1e0ff */
[----:B------:R-:W3:Y:S01]  /*5240*/  LDS.64 R18, [R0+0x1800] ;  /* 0x0018000000127984 */ /* 0x000ee20000000a00 */
[----:B------:R-:W-:Y:S02]  /*5250*/  IADD3 R10, P1, PT, R10, UR18, RZ ;  /* 0x000000120a0a7c10 */ /* 0x000fe4000ff3e0ff */
[----:B------:R-:W-:Y:S02]  /*5260*/  SHF.L.U64.HI R6, R3, 0x2, R6 ;  /* 0x0000000203067819 */ /* 0x000fe40000010206 */
[----:B------:R-:W-:-:S02]  /*5270*/  IADD3.X R9, PT, PT, R2, UR17, RZ, P0, !PT ;  /* 0x0000001102097c10 */ /* 0x000fc400087fe4ff */
[----:B------:R-:W-:Y:S01]  /*5280*/  IADD3.X R11, PT, PT, R2, UR19, RZ, P1, !PT ;  /* 0x00000013020b7c10 */ /* 0x000fe20008ffe4ff */
[----:B------:R-:W-:Y:S01]  /*5290*/  IMAD.MOV.U32 R2, RZ, RZ, R8 ;  /* 0x000000ffff027224 */ /* 0x000fe200078e0008 */
[C---:B------:R-:W-:Y:S02]  /*52a0*/  IADD3.X R3, PT, PT, R6.reuse, UR17, RZ, P0, !PT ;  /* 0x0000001106037c10 */ /* 0x040fe400087fe4ff */
[----:B------:R-:W-:Y:S01]  /*52b0*/  IADD3.X R7, PT, PT, R6, UR19, RZ, P1, !PT ;  /* 0x0000001306077c10 */ /* 0x000fe20008ffe4ff */
[----:B------:R-:W-:Y:S01]  /*52c0*/  IMAD.MOV.U32 R6, RZ, RZ, R10 ;  /* 0x000000ffff067224 */ /* 0x000fe200078e000a */
        /* <DEDUP_REMOVED lines=12> */
.L_x_64:
[----:B------:R-:W-:Y:S01]  /*5390*/  ISETP.NE.AND P2, PT, R24, R22, PT ;  /* 0x000000161800720c */ /* 0x000fe20003f45270 */
[----:B------:R-:W-:Y:S01]  /*53a0*/  BSSY.RECONVERGENT B0, `(.L_x_69) ;  /* 0x000000e000007945 */ /* 0x000fe20003800200 */
[----:B------:R-:W-:Y:S02]  /*53b0*/  ISETP.NE.AND P0, PT, R8, R35, PT ;  /* 0x000000230800720c */ /* 0x000fe40003f05270 */
[----:B------:R-:W-:Y:S02]  /*53c0*/  ISETP.NE.AND P4, PT, R22, R20, PT ;  /* 0x000000141600720c */ /* 0x000fe40003f85270 */
[----:B------:R-:W-:-:S07]  /*53d0*/  ISETP.NE.AND P1, PT, R20, R18, PT ;  /* 0x000000121400720c */ /* 0x000fce0003f25270 */
[----:B------:R-:W-:Y:S06]  /*53e0*/  @!P2 BRA `(.L_x_70) ;  /* 0x000000000024a947 */ /* 0x000fec0003800000 */
        /* <DEDUP_REMOVED lines=9> */
.L_x_70:
[----:B------:R-:W-:Y:S05]  /*5480*/  BSYNC.RECONVERGENT B0 ;  /* 0x0000000000007941 */ /* 0x000fea0003800200 */
.L_x_69:
        /* <DEDUP_REMOVED lines=11> */
.L_x_72:
[----:B------:R-:W-:Y:S05]  /*5540*/  BSYNC.RECONVERGENT B0 ;  /* 0x0000000000007941 */ /* 0x000fea0003800200 */
.L_x_71:
[----:B------:R-:W-:Y:S01]  /*5550*/  BSSY.RECONVERGENT B0, `(.L_x_73) ;  /* 0x0000010000007945 */ /* 0x000fe20003800200 */
[----:B------:R-:W-:Y:S02]  /*5560*/  ISETP.NE.AND P2, PT, R18, R16, PT ;  /* 0x000000101200720c */ /* 0x000fe40003f45270 */
[----:B------:R-:W-:Y:S02]  /*5570*/  ISETP.NE.AND P3, PT, R16, R14, PT ;  /* 0x0000000e1000720c */ /* 0x000fe40003f65270 */
[----:B------:R-:W-:Y:S02]  /*5580*/  ISETP.NE.AND P4, PT, R14, R12, PT ;  /* 0x0000000c0e00720c */ /* 0x000fe40003f85270 */
[----:B------:R-:W-:Y:S02]  /*5590*/  ISETP.NE.AND P5, PT, R12, R10, PT ;  /* 0x0000000a0c00720c */ /* 0x000fe40003fa5270 */
[----:B------:R-:W-:Y:S01]  /*55a0*/  ISETP.NE.AND P6, PT, R10, R8, PT ;  /* 0x000000080a00720c */ /* 0x000fe20003fc5270 */
[----:B------:R-:W-:-:S12]  /*55b0*/  @!P1 BRA `(.L_x_74) ;  /* 0x0000000000249947 */ /* 0x000fd80003800000 */
[----:B------:R-:W0:Y:S01]  /*55c0*/  LDCU.128 UR4, c[0x0][0x390] ;  /* 0x00007200ff0477ac */ /* 0x000e220008000c00 */
[C---:B-1----:R-:W-:Y:S01]  /*55d0*/  IMAD.SHL.U32 R22, R41.reuse, 0x4, RZ ;  /* 0x0000000429167824 */ /* 0x042fe200078e00ff */
[----:B------:R-:W-:-:S04]  /*55e0*/  SHF.L.U64.HI R41, R41, 0x2, R40 ;  /* 0x0000000229297819 */ /* 0x000fc80000010228 */
[----:B0-----:R-:W-:-:S04]  /*55f0*/  IADD3 R4, P1, PT, R22, UR4, RZ ;  /* 0x0000000416047c10 */ /* 0x001fc8000ff3e0ff */
[----:B------:R-:W-:Y:S02]  /*5600*/  IADD3.X R5, PT, PT, R41, UR5, RZ, P1, !PT ;  /* 0x0000000529057c10 */ /* 0x000fe40008ffe4ff */
[----:B------:R-:W-:-:S03]  /*5610*/  IADD3 R22, P1, PT, R22, UR6, RZ ;  /* 0x0000000616167c10 */ /* 0x000fc6000ff3e0ff */
[----:B------:R2:W-:Y:S01]  /*5620*/  STG.E desc[UR8][R4.64], R20 ;  /* 0x0000001404007986 */ /* 0x0005e2000c101908 */
[----:B------:R-:W-:-:S05]  /*5630*/  IADD3.X R23, PT, PT, R41, UR7, RZ, P1, !PT ;  /* 0x0000000729177c10 */ /* 0x000fca0008ffe4ff */
[----:B------:R2:W-:Y:S04]  /*5640*/  STG.E desc[UR8][R22.64], R21 ;  /* 0x0000001516007986 */ /* 0x0005e8000c101908 */
.L_x_74:
[----:B------:R-:W-:Y:S05]  /*5650*/  BSYNC.RECONVERGENT B0 ;  /* 0x0000000000007941 */ /* 0x000fea0003800200 */
.L_x_73:
[----:B------:R-:W-:Y:S04]  /*5660*/  BSSY.RECONVERGENT B0, `(.L_x_75) ;  /* 0x000000b000007945 */ /* 0x000fe80003800200 */
[----:B------:R-:W-:Y:S05]  /*5670*/  @!P2 BRA `(.L_x_76) ;  /* 0x000000000024a947 */ /* 0x000fea0003800000 */
[----:B------:R-:W0:Y:S01]  /*5680*/  LDCU.128 UR4, c[0x0][0x390] ;  /* 0x00007200ff0477ac */ /* 0x000e220008000c00 */
[C---:B--2---:R-:W-:Y:S01]  /*5690*/  IMAD.SHL.U32 R20, R39.reuse, 0x4, RZ ;  /* 0x0000000427147824 */ /* 0x044fe200078e00ff */
[----:B------:R-:W-:-:S04]  /*56a0*/  SHF.L.U64.HI R28, R39, 0x2, R28 ;  /* 0x00000002271c7819 */ /* 0x000fc8000001021c */
[C---:B01----:R-:W-:Y:S02]  /*56b0*/  IADD3 R4, P1, PT, R20.reuse, UR4, RZ ;  /* 0x0000000414047c10 */ /* 0x043fe4000ff3e0ff */
[----:B------:R-:W-:Y:S02]  /*56c0*/  IADD3 R20, P2, PT, R20, UR6, RZ ;  /* 0x0000000614147c10 */ /* 0x000fe4000ff5e0ff */
[C---:B------:R-:W-:Y:S02]  /*56d0*/  IADD3.X R5, PT, PT, R28.reuse, UR5, RZ, P1, !PT ;  /* 0x000000051c057c10 */ /* 0x040fe40008ffe4ff */
[----:B------:R-:W-:-:S03]  /*56e0*/  IADD3.X R21, PT, PT, R28, UR7, RZ, P2, !PT ;  /* 0x000000071c157c10 */ /* 0x000fc600097fe4ff */
[----:B------:R3:W-:Y:S04]  /*56f0*/  STG.E desc[UR8][R4.64], R18 ;  /* 0x0000001204007986 */ /* 0x0007e8000c101908 */
[----:B------:R3:W-:Y:S02]  /*5700*/  STG.E desc[UR8][R20.64], R19 ;  /* 0x0000001314007986 */ /* 0x0007e4000c101908 */
.L_x_76:
[----:B------:R-:W-:Y:S05]  /*5710*/  BSYNC.RECONVERGENT B0 ;  /* 0x0000000000007941 */ /* 0x000fea0003800200 */
.L_x_75:
[----:B------:R-:W-:Y:S04]  /*5720*/  BSSY.RECONVERGENT B0, `(.L_x_77) ;  /* 0x000000b000007945 */ /* 0x000fe80003800200 */
[----:B------:R-:W-:Y:S05]  /*5730*/  @!P3 BRA `(.L_x_78) ;  /* 0x000000000024b947 */ /* 0x000fea0003800000 */
[----:B------:R-:W0:Y:S01]  /*5740*/  LDCU.128 UR4, c[0x0][0x390] ;  /* 0x00007200ff0477ac */ /* 0x000e220008000c00 */
[C---:B---3--:R-:W-:Y:S01]  /*5750*/  IMAD.SHL.U32 R18, R29.reuse, 0x4, RZ ;  /* 0x000000041d127824 */ /* 0x048fe200078e00ff */
[----:B------:R-:W-:-:S04]  /*5760*/  SHF.L.U64.HI R26, R29, 0x2, R26 ;  /* 0x000000021d1a7819 */ /* 0x000fc8000001021a */
[C---:B012---:R-:W-:Y:S02]  /*5770*/  IADD3 R4, P1, PT, R18.reuse, UR4, RZ ;  /* 0x0000000412047c10 */ /* 0x047fe4000ff3e0ff */
[----:B------:R-:W-:Y:S02]  /*5780*/  IADD3 R18, P2, PT, R18, UR6, RZ ;  /* 0x0000000612127c10 */ /* 0x000fe4000ff5e0ff */
[C---:B------:R-:W-:Y:S02]  /*5790*/  IADD3.X R5, PT, PT, R26.reuse, UR5, RZ, P1, !PT ;  /* 0x000000051a057c10 */ /* 0x040fe40008ffe4ff */
[----:B------:R-:W-:-:S03]  /*57a0*/  IADD3.X R19, PT, PT, R26, UR7, RZ, P2, !PT ;  /* 0x000000071a137c10 */ /* 0x000fc600097fe4ff */
[----:B------:R4:W-:Y:S04]  /*57b0*/  STG.E desc[UR8][R4.64], R16 ;  /* 0x0000001004007986 */ /* 0x0009e8000c101908 */
[----:B------:R4:W-:Y:S02]  /*57c0*/  STG.E desc[UR8][R18.64], R17 ;  /* 0x0000001112007986 */ /* 0x0009e4000c101908 */
.L_x_78:
[----:B------:R-:W-:Y:S05]  /*57d0*/  BSYNC.RECONVERGENT B0 ;  /* 0x0000000000007941 */ /* 0x000fea0003800200 */
.L_x_77:
[----:B------:R-:W-:Y:S04]  /*57e0*/  BSSY.RECONVERGENT B0, `(.L_x_79) ;  /* 0x000000b000007945 */ /* 0x000fe80003800200 */
[----:B------:R-:W-:Y:S05]  /*57f0*/  @!P4 BRA `(.L_x_80) ;  /* 0x000000000024c947 */ /* 0x000fea0003800000 */
[----:B------:R-:W0:Y:S01]  /*5800*/  LDCU.128 UR4, c[0x0][0x390] ;  /* 0x00007200ff0477ac */ /* 0x000e220008000c00 */
[C---:B----4-:R-:W-:Y:S01]  /*5810*/  IMAD.SHL.U32 R16, R6.reuse, 0x4, RZ ;  /* 0x0000000406107824 */ /* 0x050fe200078e00ff */
[----:B------:R-:W-:-:S04]  /*5820*/  SHF.L.U64.HI R37, R6, 0x2, R37 ;  /* 0x0000000206257819 */ /* 0x000fc80000010225 */
[C---:B0123--:R-:W-:Y:S02]  /*5830*/  IADD3 R4, P1, PT, R16.reuse, UR4, RZ ;  /* 0x0000000410047c10 */ /* 0x04ffe4000ff3e0ff */
[----:B------:R-:W-:Y:S02]  /*5840*/  IADD3 R16, P2, PT, R16, UR6, RZ ;  /* 0x0000000610107c10 */ /* 0x000fe4000ff5e0ff */
[C---:B------:R-:W-:Y:S02]  /*5850*/  IADD3.X R5, PT, PT, R37.reuse, UR5, RZ, P1, !PT ;  /* 0x0000000525057c10 */ /* 0x040fe40008ffe4ff */
[----:B------:R-:W-:-:S03]  /*5860*/  IADD3.X R17, PT, PT, R37, UR7, RZ, P2, !PT ;  /* 0x0000000725117c10 */ /* 0x000fc600097fe4ff */
[----:B------:R0:W-:Y:S04]  /*5870*/  STG.E desc[UR8][R4.64], R14 ;  /* 0x0000000e04007986 */ /* 0x0001e8000c101908 */
[----:B------:R0:W-:Y:S02]  /*5880*/  STG.E desc[UR8][R16.64], R15 ;  /* 0x0000000f10007986 */ /* 0x0001e4000c101908 */
.L_x_80:
[----:B------:R-:W-:Y:S05]  /*5890*/  BSYNC.RECONVERGENT B0 ;  /* 0x0000000000007941 */ /* 0x000fea0003800200 */
.L_x_79:
[----:B------:R-:W-:Y:S04]  /*58a0*/  BSSY.RECONVERGENT B0, `(.L_x_81) ;  /* 0x000000b000007945 */ /* 0x000fe80003800200 */
[----:B------:R-:W-:Y:S05]  /*58b0*/  @!P5 BRA `(.L_x_82) ;  /* 0x000000000024d947 */ /* 0x000fea0003800000 */
[----:B------:R-:W1:Y:S01]  /*58c0*/  LDCU.128 UR4, c[0x0][0x390] ;  /* 0x00007200ff0477ac */ /* 0x000e620008000c00 */
[C---:B0-----:R-:W-:Y:S01]  /*58d0*/  IMAD.SHL.U32 R14, R0.reuse, 0x4, RZ ;  /* 0x00000004000e7824 */ /* 0x041fe200078e00ff */
[----:B------:R-:W-:-:S04]  /*58e0*/  SHF.L.U64.HI R27, R0, 0x2, R27 ;  /* 0x00000002001b7819 */ /* 0x000fc8000001021b */
[C---:B-1234-:R-:W-:Y:S02]  /*58f0*/  IADD3 R4, P1, PT, R14.reuse, UR4, RZ ;  /* 0x000000040e047c10 */ /* 0x05efe4000ff3e0ff */
[----:B------:R-:W-:Y:S02]  /*5900*/  IADD3 R14, P2, PT, R14, UR6, RZ ;  /* 0x000000060e0e7c10 */ /* 0x000fe4000ff5e0ff */
[C---:B------:R-:W-:Y:S02]  /*5910*/  IADD3.X R5, PT, PT, R27.reuse, UR5, RZ, P1, !PT ;  /* 0x000000051b057c10 */ /* 0x040fe40008ffe4ff */
[----:B------:R-:W-:-:S03]  /*5920*/  IADD3.X R15, PT, PT, R27, UR7, RZ, P2, !PT ;  /* 0x000000071b0f7c10 */ /* 0x000fc600097fe4ff */
[----:B------:R0:W-:Y:S04]  /*5930*/  STG.E desc[UR8][R4.64], R12 ;  /* 0x0000000c04007986 */ /* 0x0001e8000c101908 */
[----:B------:R0:W-:Y:S02]  /*5940*/  STG.E desc[UR8][R14.64], R13 ;  /* 0x0000000d0e007986 */ /* 0x0001e4000c101908 */
.L_x_82:
[----:B------:R-:W-:Y:S05]  /*5950*/  BSYNC.RECONVERGENT B0 ;  /* 0x0000000000007941 */ /* 0x000fea0003800200 */
.L_x_81:
        /* <DEDUP_REMOVED lines=11> */
.L_x_84:
[----:B------:R-:W-:Y:S05]  /*5a10*/  BSYNC.RECONVERGENT B0 ;  /* 0x0000000000007941 */ /* 0x000fea0003800200 */
.L_x_83:
[----:B------:R-:W-:Y:S05]  /*5a20*/  @!P0 EXIT ;  /* 0x000000000000894d */ /* 0x000fea0003800000 */
[----:B------:R-:W5:Y:S01]  /*5a30*/  LDCU.128 UR4, c[0x0][0x390] ;  /* 0x00007200ff0477ac */ /* 0x000f620008000c00 */
[C---:B01234-:R-:W-:Y:S01]  /*5a40*/  IMAD.SHL.U32 R4, R2.reuse, 0x4, RZ ;  /* 0x0000000402047824 */ /* 0x05ffe200078e00ff */
[----:B------:R-:W-:-:S04]  /*5a50*/  SHF.L.U64.HI R7, R2, 0x2, R7 ;  /* 0x0000000202077819 */ /* 0x000fc80000010207 */
[C---:B-----5:R-:W-:Y:S02]  /*5a60*/  IADD3 R2, P0, PT, R4.reuse, UR4, RZ ;  /* 0x0000000404027c10 */ /* 0x060fe4000ff1e0ff */
[----:B------:R-:W-:Y:S02]  /*5a70*/  IADD3 R4, P1, PT, R4, UR6, RZ ;  /* 0x0000000604047c10 */ /* 0x000fe4000ff3e0ff */
[C---:B------:R-:W-:Y:S02]  /*5a80*/  IADD3.X R3, PT, PT, R7.reuse, UR5, RZ, P0, !PT ;  /* 0x0000000507037c10 */ /* 0x040fe400087fe4ff */
[----:B------:R-:W-:-:S03]  /*5a90*/  IADD3.X R5, PT, PT, R7, UR7, RZ, P1, !PT ;  /* 0x0000000707057c10 */ /* 0x000fc60008ffe4ff */
[----:B------:R-:W-:Y:S04]  /*5aa0*/  STG.E desc[UR8][R2.64], R8 ;  /* 0x0000000802007986 */ /* 0x000fe8000c101908 */
[----:B------:R-:W-:Y:S01]  /*5ab0*/  STG.E desc[UR8][R4.64], R9 ;  /* 0x0000000904007986 */ /* 0x000fe2000c101908 */
[----:B------:R-:W-:Y:S05]  /*5ac0*/  EXIT ;  /* 0x000000000000794d */ /* 0x000fea0003800000 */
.L_x_5:
[----:B------:R-:W-:-:S04]  /*5ad0*/  ISETP.GE.U32.AND P0, PT, R3, 0x1, PT ;  /* 0x000000010300780c */ /* 0x000fc80003f06070 */
[----:B------:R-:W-:-:S13]  /*5ae0*/  ISETP.GE.AND.EX P0, PT, R26, RZ, PT, P0 ;  /* 0x000000ff1a00720c */ /* 0x000fda0003f06300 */
[----:B------:R-:W-:Y:S05]  /*5af0*/  @!P0 EXIT ;  /* 0x000000000000894d */ /* 0x000fea0003800000 */
[----:B------:R-:W-:-:S13]  /*5b00*/  ISETP.NE.AND P0, PT, R0, RZ, PT ;  /* 0x000000ff0000720c */ /* 0x000fda0003f05270 */
[----:B------:R-:W-:Y:S05]  /*5b10*/  @P0 BRA `(.L_x_85) ;  /* 0x0000002800a80947 */ /* 0x000fea0003800000 */
[----:B------:R-:W0:Y:S08]  /*5b20*/  LDC.64 R4, c[0x0][0x380] ;  /* 0x0000e000ff047b82 */ /* 0x000e300000000a00 */
[----:B------:R-:W1:Y:S01]  /*5b30*/  LDC.64 R6, c[0x0][0x388] ;  /* 0x0000e200ff067b82 */ /* 0x000e620000000a00 */
[----:B0-----:R-:W-:-:S05]  /*5b40*/  IMAD.WIDE.U32 R4, RZ, 0x2400, R4 ;  /* 0x00002400ff047825 */ /* 0x001fca00078e0004 */
[----:B------:R0:W2:Y:S01]  /*5b50*/  LDG.E.CONSTANT R8, desc[UR8][R4.64] ;  /* 0x0000000804087981 */ /* 0x0000a2000c1e9900 */
[----:B-1----:R-:W-:-:S05]  /*5b60*/  IMAD.WIDE.U32 R6, RZ, 0x2400, R6 ;  /* 0x00002400ff067825 */ /* 0x002fca00078e0006 */
[----:B------:R1:W3:Y:S01]  /*5b70*/  LDG.E.CONSTANT R19, desc[UR8][R6.64] ;  /* 0x0000000806137981 */ /* 0x0002e2000c1e9900 */
[----:B------:R-:W4:Y:S02]  /*5b80*/  S2R R0, SR_TID.X ;  /* 0x0000000000007919 */ /* 0x000f240000002100 */
[C---:B----4-:R-:W-:Y:S02]  /*5b90*/  LOP3.LUT R2, R0.reuse, 0x1f, RZ, 0xc0, !PT ;  /* 0x0000001f00027812 */ /* 0x050fe400078ec0ff */
[----:B------:R-:W-:-:S05]  /*5ba0*/  LOP3.LUT R9, R0, 0x3e0, RZ, 0xc0, !PT ;  /* 0x000003e000097812 */ /* 0x000fca00078ec0ff */
[----:B------:R-:W-:-:S04]  /*5bb0*/  IMAD R11, R9, 0x9, R2 ;  /* 0x00000009090b7824 */ /* 0x000fc800078e0202 */
[C---:B------:R-:W-:Y:S02]  /*5bc0*/  VIADD R2, R11.reuse, 0x20 ;  /* 0x000000200b027836 */ /* 0x040fe40000000000 */
[----:B------:R-:W-:-:S03]  /*5bd0*/  VIADD R9, R11, 0x40 ;  /* 0x000000400b097836 */ /* 0x000fc60000000000 */
[----:B------:R-:W-:Y:S01]  /*5be0*/  ISETP.GE.AND P5, PT, R2, UR4, PT ;  /* 0x0000000402007c0c */ /* 0x000fe2000bfa6270 */
[----:B------:R-:W-:Y:S01]  /*5bf0*/  VIADD R2, R11, 0x60 ;  /* 0x000000600b027836 */ /* 0x000fe20000000000 */
[----:B------:R-:W-:Y:S01]  /*5c00*/  ISETP.GE.AND P0, PT, R9, UR4, PT ;  /* 0x0000000409007c0c */ /* 0x000fe2000bf06270 */
[----:B------:R-:W-:-:S03]  /*5c10*/  IMAD.SHL.U32 R9, R11, 0x4, RZ ;  /* 0x000000040b097824 */ /* 0x000fc600078e00ff */
[----:B------:R-:W-:Y:S01]  /*5c20*/  ISETP.GE.AND P4, PT, R2, UR4, PT ;  /* 0x0000000402007c0c */ /* 0x000fe2000bf86270 */
[C---:B------:R-:W-:Y:S01]  /*5c30*/  VIADD R2, R11.reuse, 0xa0 ;  /* 0x000000a00b027836 */ /* 0x040fe20000000000 */
[----:B0-----:R-:W-:Y:S02]  /*5c40*/  IADD3 R4, P2, PT, R4, R9, RZ ;  /* 0x0000000904047210 */ /* 0x001fe40007f5e0ff */
[----:B------:R-:W-:Y:S02]  /*5c50*/  ISETP.GE.AND P6, PT, R11, UR4, PT ;  /* 0x000000040b007c0c */ /* 0x000fe4000bfc6270 */
[----:B-1----:R-:W-:Y:S01]  /*5c60*/  IADD3 R6, P1, PT, R9, R6, RZ ;  /* 0x0000000609067210 */ /* 0x002fe20007f3e0ff */
[C---:B------:R-:W-:Y:S02]  /*5c70*/  VIADD R9, R11.reuse, 0xc0 ;  /* 0x000000c00b097836 */ /* 0x040fe40000000000 */
[----:B------:R-:W-:Y:S01]  /*5c80*/  IMAD.X R5, RZ, RZ, R5, P2 ;  /* 0x000000ffff057224 */ /* 0x000fe200010e0605 */
[----:B------:R-:W-:Y:S01]  /*5c90*/  ISETP.GE.AND P2, PT, R2, UR4, PT ;  /* 0x0000000402007c0c */ /* 0x000fe2000bf46270 */
[----:B------:R-:W-:-:S02]  /*5ca0*/  VIADD R10, R11, 0x80 ;  /* 0x000000800b0a7836 */ /* 0x000fc40000000000 */
[----:B------:R-:W-:Y:S01]  /*5cb0*/  IMAD.X R7, RZ, RZ, R7, P1 ;  /* 0x000000ffff077224 */ /* 0x000fe200008e0607 */
[----:B------:R-:W-:Y:S01]  /*5cc0*/  ISETP.GE.AND P1, PT, R9, UR4, PT ;  /* 0x0000000409007c0c */ /* 0x000fe2000bf26270 */
[C---:B------:R-:W-:Y:S01]  /*5cd0*/  VIADD R12, R11.reuse, 0xe0 ;  /* 0x000000e00b0c7836 */ /* 0x040fe20000000000 */
[----:B------:R-:W-:Y:S01]  /*5ce0*/  ISETP.GE.AND P3, PT, R10, UR4, PT ;  /* 0x000000040a007c0c */ /* 0x000fe2000bf66270 */
[----:B------:R-:W-:Y:S02]  /*5cf0*/  VIADD R10, R11, 0x100 ;  /* 0x000001000b0a7836 */ /* 0x000fe40000000000 */
[----:B--2---:R-:W-:Y:S02]  /*5d00*/  IMAD.MOV.U32 R2, RZ, RZ, R8 ;  /* 0x000000ffff027224 */ /* 0x004fe400078e0008 */
[----:B------:R-:W2:Y:S02]  /*5d10*/  @!P6 LDG.E.CONSTANT R8, desc[UR8][R4.64] ;  /* 0x000000080408e981 */ /* 0x000ea4000c1e9900 */
[----:B------:R-:W-:-:S02]  /*5d20*/  IMAD.MOV.U32 R9, RZ, RZ, R2 ;  /* 0x000000ffff097224 */ /* 0x000fc400078e0002 */
[----:B---3--:R-:W-:Y:S02]  /*5d30*/  IMAD.MOV.U32 R17, RZ, RZ, R19 ;  /* 0x000000ffff117224 */ /* 0x008fe400078e0013 */
[----:B------:R-:W3:Y:S02]  /*5d40*/  @!P6 LDG.E.CONSTANT R19, desc[UR8][R6.64] ;  /* 0x000000080613e981 */ /* 0x000ee4000c1e9900 */
[----:B------:R-:W-:Y:S01]  /*5d50*/  IMAD.MOV.U32 R21, RZ, RZ, R17 ;  /* 0x000000ffff157224 */ /* 0x000fe200078e0011 */
[----:B------:R-:W-:Y:S01]  /*5d60*/  ISETP.GE.AND P6, PT, R12, UR4, PT ;  /* 0x000000040c007c0c */ /* 0x000fe2000bfc6270 */
[----:B------:R-:W4:Y:S04]  /*5d70*/  @!P5 LDG.E.CONSTANT R9, desc[UR8][R4.64+0x80] ;  /* 0x000080080409d981 */ /* 0x000f28000c1e9900 */
[----:B------:R-:W5:Y:S01]  /*5d80*/  @!P5 LDG.E.CONSTANT R21, desc[UR8][R6.64+0x80] ;  /* 0x000080080615d981 */ /* 0x000f62000c1e9900 */
[----:B------:R-:W-:Y:S01]  /*5d90*/  ISETP.GE.AND P5, PT, R10, UR4, PT ;  /* 0x000000040a007c0c */ /* 0x000fe2000bfa6270 */
[----:B------:R-:W-:-:S02]  /*5da0*/  IMAD.MOV.U32 R10, RZ, RZ, R2 ;  /* 0x000000ffff0a7224 */ /* 0x000fc400078e0002 */
[--C-:B------:R-:W-:Y:S02]  /*5db0*/  IMAD.MOV.U32 R11, RZ, RZ, R2.reuse ;  /* 0x000000ffff0b7224 */ /* 0x100fe400078e0002 */
[--C-:B------:R-:W-:Y:S02]  /*5dc0*/  IMAD.MOV.U32 R12, RZ, RZ, R2.reuse ;  /* 0x000000ffff0c7224 */ /* 0x100fe400078e0002 */
[--C-:B------:R-:W-:Y:S01]  /*5dd0*/  IMAD.MOV.U32 R13, RZ, RZ, R2.reuse ;  /* 0x000000ffff0d7224 */ /* 0x100fe200078e0002 */
[----:B------:R-:W3:Y:S01]  /*5de0*/  @!P0 LDG.E.CONSTANT R10, desc[UR8][R4.64+0x100] ;  /* 0x00010008040a8981 */ /* 0x000ee2000c1e9900 */
[--C-:B------:R-:W-:Y:S02]  /*5df0*/  IMAD.MOV.U32 R14, RZ, RZ, R2.reuse ;  /* 0x000000ffff0e7224 */ /* 0x100fe400078e0002 */
[----:B------:R-:W-:Y:S01]  /*5e00*/  IMAD.MOV.U32 R15, RZ, RZ, R2 ;  /* 0x000000ffff0f7224 */ /* 0x000fe200078e0002 */
[----:B------:R-:W5:Y:S04]  /*5e10*/  @!P4 LDG.E.CONSTANT R11, desc[UR8][R4.64+0x180] ;  /* 0x00018008040bc981 */ /* 0x000f68000c1e9900 */
[----:B------:R-:W5:Y:S04]  /*5e20*/  @!P3 LDG.E.CONSTANT R12, desc[UR8][R4.64+0x200] ;  /* 0x00020008040cb981 */ /* 0x000f68000c1e9900 */
[----:B------:R-:W5:Y:S04]  /*5e30*/  @!P2 LDG.E.CONSTANT R13, desc[UR8][R4.64+0x280] ;  /* 0x00028008040da981 */ /* 0x000f68000c1e9900 */
[----:B------:R-:W5:Y:S04]  /*5e40*/  @!P1 LDG.E.CONSTANT R14, desc[UR8][R4.64+0x300] ;  /* 0x00030008040e9981 */ /* 0x000f68000c1e9900 */
[----:B------:R-:W5:Y:S04]  /*5e50*/  @!P6 LDG.E.CONSTANT R15, desc[UR8][R4.64+0x380] ;  /* 0x00038008040fe981 */ /* 0x000f68000c1e9900 */
[----:B------:R0:W5:Y:S01]  /*5e60*/  @!P5 LDG.E.CONSTANT R2, desc[UR8][R4.64+0x400] ;  /* 0x000400080402d981 */ /* 0x000162000c1e9900 */
[----:B------:R-:W-:-:S02]  /*5e70*/  IMAD.MOV.U32 R22, RZ, RZ, R17 ;  /* 0x000000ffff167224 */ /* 0x000fc400078e0011 */
[--C-:B------:R-:W-:Y:S02]  /*5e80*/  IMAD.MOV.U32 R23, RZ, RZ, R17.reuse ;  /* 0x000000ffff177224 */ /* 0x100fe400078e0011 */
[--C-:B------:R-:W-:Y:S02]  /*5e90*/  IMAD.MOV.U32 R24, RZ, RZ, R17.reuse ;  /* 0x000000ffff187224 */ /* 0x100fe400078e0011 */
[--C-:B------:R-:W-:Y:S01]  /*5ea0*/  IMAD.MOV.U32 R25, RZ, RZ, R17.reuse ;  /* 0x000000ffff197224 */ /* 0x100fe200078e0011 */
[----:B------:R-:W5:Y:S01]  /*5eb0*/  @!P0 LDG.E.CONSTANT R22, desc[UR8][R6.64+0x100] ;  /* 0x0001000806168981 */ /* 0x000f62000c1e9900 */
        /* <DEDUP_REMOVED lines=8> */
[----:B0-----:R-:W0:Y:S01]  /*5f40*/  S2R R4, SR_LANEID ;  /* 0x0000000000047919 */ /* 0x001e220000000000 */
[----:B------:R-:W1:Y:S01]  /*5f50*/  S2UR UR5, SR_CgaCtaId ;  /* 0x00000000000579c3 */ /* 0x000e620000008800 */
[----:B------:R-:W-:Y:S01]  /*5f60*/  SHF.R.U32.HI R5, RZ, 0x5, R0 ;  /* 0x00000005ff057819 */ /* 0x000fe20000011600 */
[----:B------:R-:W-:-:S02]  /*5f70*/  UMOV UR4, 0x400 ;  /* 0x0000040000047882 */ /* 0x000fc40000000000 */
[----:B-1----:R-:W-:Y:S02]  /*5f80*/  ULEA UR4, UR5, UR4, 0x18 ;  /* 0x0000000405047291 */ /* 0x002fe4000f8ec0ff */
[----:B0-----:R-:W-:-:S05]  /*5f90*/  IMAD R5, R5, 0x120, R4 ;  /* 0x0000012005057824 */ /* 0x001fca00078e0204 */
[----:B------:R-:W-:-:S05]  /*5fa0*/  LEA R30, R5, UR4, 0x2 ;  /* 0x00000004051e7c11 */ /* 0x000fca000f8e10ff */
[----:B------:R-:W-:Y:S01]  /*5fb0*/  IMAD R31, R4, 0x20, R30 ;  /* 0x00000020041f7824 */ /* 0x000fe200078e021e */
[C---:B------:R-:W-:Y:S02]  /*5fc0*/  LEA R32, R0.reuse, UR4, 0x2 ;  /* 0x0000000400207c11 */ /* 0x040fe4000f8e10ff */
[----:B------:R-:W-:Y:S01]  /*5fd0*/  ISETP.NE.AND P5, PT, R0, RZ, PT ;  /* 0x000000ff0000720c */ /* 0x000fe20003fa5270 */
[----:B------:R-:W-:Y:S01]  /*5fe0*/  IMAD.MOV.U32 R44, RZ, RZ, RZ ;  /* 0x000000ffff2c7224 */ /* 0x000fe200078e00ff */
[----:B--2---:R-:W-:Y:S04]  /*5ff0*/  STS [R30], R8 ;  /* 0x000000081e007388 */ /* 0x004fe80000000800 */
[----:B----4-:R-:W-:Y:S04]  /*6000*/  STS [R30+0x80], R9 ;  /* 0x000080091e007388 */ /* 0x010fe80000000800 */
[----:B---3--:R-:W-:Y:S04]  /*6010*/  STS [R30+0x100], R10 ;  /* 0x0001000a1e007388 */ /* 0x008fe80000000800 */
[----:B-----5:R-:W-:Y:S04]  /*6020*/  STS [R30+0x180], R11 ;  /* 0x0001800b1e007388 */ /* 0x020fe80000000800 */
[----:B------:R-:W-:Y:S04]  /*6030*/  STS [R30+0x200], R12 ;  /* 0x0002000c1e007388 */ /* 0x000fe80000000800 */
[----:B------:R-:W-:Y:S04]  /*6040*/  STS [R30+0x280], R13 ;  /* 0x0002800d1e007388 */ /* 0x000fe80000000800 */
[----:B------:R-:W-:Y:S04]  /*6050*/  STS [R30+0x300], R14 ;  /* 0x0003000e1e007388 */ /* 0x000fe80000000800 */
[----:B------:R-:W-:Y:S04]  /*6060*/  STS [R30+0x380], R15 ;  /* 0x0003800f1e007388 */ /* 0x000fe80000000800 */
[----:B------:R-:W-:Y:S01]  /*6070*/  STS [R30+0x400], R2 ;  /* 0x000400021e007388 */ /* 0x000fe20000000800 */
[----:B------:R-:W-:-:S03]  /*6080*/  NOP ;  /* 0x0000000000007918 */ /* 0x000fc60000000000 */
[----:B------:R-:W0:Y:S04]  /*6090*/  LDS R27, [R31+0x20] ;  /* 0x000020001f1b7984 */ /* 0x000e280000000800 */
[----:B------:R-:W-:Y:S04]  /*60a0*/  LDS R4, [R31] ;  /* 0x000000001f047984 */ /* 0x000fe80000000800 */
[----:B------:R-:W-:Y:S04]  /*60b0*/  LDS R6, [R31+0x4] ;  /* 0x000004001f067984 */ /* 0x000fe80000000800 */
[----:B------:R-:W1:Y:S04]  /*60c0*/  LDS R8, [R31+0x8] ;  /* 0x000008001f087984 */ /* 0x000e680000000800 */
[----:B------:R-:W-:Y:S04]  /*60d0*/  LDS R10, [R31+0xc] ;  /* 0x00000c001f0a7984 */ /* 0x000fe80000000800 */
[----:B------:R-:W2:Y:S04]  /*60e0*/  LDS R12, [R31+0x10] ;  /* 0x000010001f0c7984 */ /* 0x000ea80000000800 */
[----:B------:R-:W-:Y:S04]  /*60f0*/  LDS R14, [R31+0x14] ;  /* 0x000014001f0e7984 */ /* 0x000fe80000000800 */
[----:B------:R-:W-:Y:S04]  /*6100*/  LDS R16, [R31+0x18] ;  /* 0x000018001f107984 */ /* 0x000fe80000000800 */
[----:B------:R-:W-:Y:S01]  /*6110*/  LDS R18, [R31+0x1c] ;  /* 0x00001c001f127984 */ /* 0x000fe20000000800 */
[----:B------:R-:W-:Y:S06]  /*6120*/  BAR.SYNC.DEFER_BLOCKING 0x0 ;  /* 0x0000000000007b1d */ /* 0x000fec0000010000 */
[----:B------:R-:W-:Y:S04]  /*6130*/  STS [R30], R19 ;  /* 0x000000131e007388 */ /* 0x000fe80000000800 */
[----:B------:R-:W-:Y:S04]  /*6140*/  STS [R30+0x80], R21 ;  /* 0x000080151e007388 */ /* 0x000fe80000000800 */
[----:B------:R3:W-:Y:S04]  /*6150*/  STS [R30+0x100], R22 ;  /* 0x000100161e007388 */ /* 0x0007e80000000800 */
[----:B------:R4:W-:Y:S04]  /*6160*/  STS [R30+0x180], R23 ;  /* 0x000180171e007388 */ /* 0x0009e80000000800 */
[----:B------:R5:W-:Y:S04]  /*6170*/  STS [R30+0x200], R24 ;  /* 0x000200181e007388 */ /* 0x000be80000000800 */
[----:B------:R-:W-:Y:S04]  /*6180*/  STS [R30+0x280], R25 ;  /* 0x000280191e007388 */ /* 0x000fe80000000800 */
[----:B------:R1:W-:Y:S04]  /*6190*/  STS [R30+0x300], R28 ;  /* 0x0003001c1e007388 */ /* 0x0003e80000000800 */
[----:B------:R-:W-:Y:S04]  /*61a0*/  STS [R30+0x380], R29 ;  /* 0x0003801d1e007388 */ /* 0x000fe80000000800 */
[----:B------:R-:W-:Y:S01]  /*61b0*/  STS [R30+0x400], R17 ;  /* 0x000400111e007388 */ /* 0x000fe20000000800 */
[----:B------:R-:W-:-:S03]  /*61c0*/  NOP ;  /* 0x0000000000007918 */ /* 0x000fc60000000000 */
[----:B------:R-:W-:Y:S04]  /*61d0*/  LDS R21, [R31+0x20] ;  /* 0x000020001f157984 */ /* 0x000fe80000000800 */
        /* <DEDUP_REMOVED lines=9> */
[----:B0-----:R-:W-:Y:S02]  /*6270*/  STS [R32+0x4d8], R27 ;  /* 0x0004d81b20007388 */ /* 0x001fe40000000800 */
[----:B------:R-:W-:Y:S06]  /*6280*/  BAR.SYNC.DEFER_BLOCKING 0x0 ;  /* 0x0000000000007b1d */ /* 0x000fec0000010000 */
[----:B------:R-:W0:Y:S01]  /*6290*/  @P5 LDS R20, [R32+0x4d4] ;  /* 0x0004d40020145984 */ /* 0x000e220000000800 */
[----:B------:R-:W-:-:S04]  /*62a0*/  IMAD R2, R0, 0x9, RZ ;  /* 0x0000000900027824 */ /* 0x000fc800078e02ff */
[----:B---3--:R-:W-:Y:S01]  /*62b0*/  VIADD R22, R2, 0x2 ;  /* 0x0000000202167836 */ /* 0x008fe20000000000 */
[----:B------:R-:W-:Y:S01]  /*62c0*/  ISETP.NE.U32.AND P4, PT, R3, R2, PT ;  /* 0x000000020300720c */ /* 0x000fe20003f85070 */
[----:B----4-:R-:W-:-:S03]  /*62d0*/  IMAD.MOV.U32 R23, RZ, RZ, 0x1 ;  /* 0x00000001ff177424 */ /* 0x010fc600078e00ff */
[----:B------:R-:W-:Y:S02]  /*62e0*/  ISETP.NE.AND.EX P4, PT, R26, RZ, PT, P4 ;  /* 0x000000ff1a00720c */ /* 0x000fe40003f85340 */
[----:B------:R-:W-:Y:S01]  /*62f0*/  ISETP.EQ.U32.AND P0, PT, R3, R22, PT ;  /* 0x000000160300720c */ /* 0x000fe20003f02070 */
[C---:B------:R-:W-:Y:S01]  /*6300*/  VIADD R22, R2.reuse, 0x6 ;  /* 0x0000000602167836 */ /* 0x040fe20000000000 */
[----:B------:R-:W-:Y:S01]  /*6310*/  SEL R42, RZ, 0x1, P4 ;  /* 0x00000001ff2a7807 */ /* 0x000fe20002000000 */
[----:B-----5:R-:W-:Y:S01]  /*6320*/  VIADD R24, R2, 0x3 ;  /* 0x0000000302187836 */ /* 0x020fe20000000000 */
[----:B------:R-:W-:Y:S01]  /*6330*/  SEL R44, R44, RZ, P4 ;  /* 0x000000ff2c2c7207 */ /* 0x000fe20002000000 */
[----:B-1----:R-:W-:Y:S01]  /*6340*/  VIADD R28, R2, 0x4 ;  /* 0x00000004021c7836 */ /* 0x002fe20000000000 */
[----:B------:R-:W-:Y:S02]  /*6350*/  ISETP.NE.AND P6, PT, R6, R8, PT ;  /* 0x000000080600720c */ /* 0x000fe40003fc5270 */
[----:B------:R-:W-:-:S02]  /*6360*/  SEL R44, R44, RZ, P5 ;  /* 0x000000ff2c2c7207 */ /* 0x000fc40002800000 */
[C---:B------:R-:W-:Y:S02]  /*6370*/  ISETP.EQ.U32.AND P1, PT, R3.reuse, R24, PT ;  /* 0x000000180300720c */ /* 0x040fe40003f22070 */
[----:B------:R-:W-:Y:S02]  /*6380*/  ISETP.EQ.OR.EX P0, PT, R26, RZ, P6, P0 ;  /* 0x000000ff1a00720c */ /* 0x000fe40003702700 */
[----:B------:R-:W-:Y:S02]  /*6390*/  ISETP.EQ.U32.AND P2, PT, R3, R28, PT ;  /* 0x0000001c0300720c */ /* 0x000fe40003f42070 */
[----:B--2---:R-:W-:Y:S02]  /*63a0*/  ISETP.NE.AND P6, PT, R10, R12, PT ;  /* 0x0000000c0a00720c */ /* 0x004fe40003fc5270 */
[----:B0-----:R-:W-:-:S04]  /*63b0*/  @P5 ISETP.NE.AND P3, PT, R20, R4, PT ;  /* 0x000000041400520c */ /* 0x001fc80003f65270 */
[----:B------:R-:W-:Y:S02]  /*63c0*/  @P5 SEL R23, RZ, 0x1, !P3 ;  /* 0x00000001ff175807 */ /* 0x000fe40005800000 */
[C---:B------:R-:W-:Y:S01]  /*63d0*/  ISETP.EQ.U32.AND P3, PT, R3.reuse, R22, PT ;  /* 0x000000160300720c */ /* 0x040fe20003f62070 */
[----:B------:R-:W-:Y:S01]  /*63e0*/  VIADD R22, R2, 0x7 ;  /* 0x0000000702167836 */ /* 0x000fe20000000000 */
[----:B------:R-:W-:Y:S02]  /*63f0*/  @P5 SEL R42, R42, R23, !P4 ;  /* 0x000000172a2a5207 */ /* 0x000fe40006000000 */
[----:B------:R-:W-:Y:S02]  /*6400*/  ISETP.NE.AND P5, PT, R8, R10, PT ;  /* 0x0000000a0800720c */ /* 0x000fe40003fa5270 */
[----:B------:R-:W-:Y:S01]  /*6410*/  ISETP.EQ.U32.AND P4, PT, R3, R22, PT ;  /* 0x000000160300720c */ /* 0x000fe20003f82070 */
[----:B------:R-:W-:Y:S01]  /*6420*/  VIADD R22, R2, 0x8 ;  /* 0x0000000802167836 */ /* 0x000fe20000000000 */
[----:B------:R-:W-:-:S02]  /*6430*/  ISETP.EQ.OR.EX P1, PT, R26, RZ, P5, P1 ;  /* 0x000000ff1a00720c */ /* 0x000fc40002f22710 */
[----:B------:R-:W-:Y:S02]  /*6440*/  ISETP.NE.AND P5, PT, R14, R16, PT ;  /* 0x000000100e00720c */ /* 0x000fe40003fa5270 */
[----:B------:R-:W-:Y:S02]  /*6450*/  ISETP.EQ.OR.EX P2, PT, R26, RZ, P6, P2 ;  /* 0x000000ff1a00720c */ /* 0x000fe40003742720 */
[----:B------:R-:W-:Y:S02]  /*6460*/  ISETP.NE.AND P6, PT, R16, R18, PT ;  /* 0x000000121000720c */ /* 0x000fe40003fc5270 */
[----:B------:R-:W-:Y:S02]  /*6470*/  ISETP.EQ.OR.EX P3, PT, R26, RZ, P5, P3 ;  /* 0x000000ff1a00720c */ /* 0x000fe40002f62730 */
[----:B------:R-:W-:Y:S01]  /*6480*/  ISETP.EQ.U32.AND P5, PT, R3, R22, PT ;  /* 0x000000160300720c */ /* 0x000fe20003fa2070 */
[----:B------:R-:W-:Y:S01]  /*6490*/  VIADD R22, R2, 0x1 ;  /* 0x0000000102167836 */ /* 0x000fe20000000000 */
[----:B------:R-:W-:-:S02]  /*64a0*/  ISETP.EQ.OR.EX P4, PT, R26, RZ, P6, P4 ;  /* 0x000000ff1a00720c */ /* 0x000fc40003782740 */
[----:B------:R-:W-:Y:S02]  /*64b0*/  ISETP.NE.AND P6, PT, R18, R27, PT ;  /* 0x0000001b1200720c */ /* 0x000fe40003fc5270 */
[----:B------:R-:W-:Y:S02]  /*64c0*/  P2R R24, PR, RZ, 0x8 ;  /* 0x00000008ff187803 */ /* 0x000fe40000000000 */
[----:B------:R-:W-:Y:S02]  /*64d0*/  ISETP.EQ.OR.EX P5, PT, R26, RZ, P6, P5 ;  /* 0x000000ff1a00720c */ /* 0x000fe400037a2750 */
[----:B------:R-:W-:Y:S02]  /*64e0*/  ISETP.EQ.U32.AND P6, PT, R3, R22, PT ;  /* 0x000000160300720c */ /* 0x000fe40003fc2070 */
[----:B------:R-:W-:Y:S01]  /*64f0*/  ISETP.NE.AND P3, PT, R4, R6, PT ;  /* 0x000000060400720c */ /* 0x000fe20003f65270 */
[----:B------:R-:W-:-:S03]  /*6500*/  FADD R22, R5, R7 ;  /* 0x0000000705167221 */ /* 0x000fc60000000000 */
[----:B------:R-:W-:-:S04]  /*6510*/  ISETP.EQ.OR.EX P6, PT, R26, RZ, P3, P6 ;  /* 0x000000ff1a00720c */ /* 0x000fc80001fc2760 */
[----:B------:R-:W-:-:S05]  /*6520*/  FSEL R22, R7, R22, P6 ;  /* 0x0000001607167208 */ /* 0x000fca0003000000 */
[----:B------:R-:W-:-:S05]  /*6530*/  FADD R22, R9, R22 ;  /* 0x0000001609167221 */ /* 0x000fca0000000000 */
[----:B------:R-:W-:-:S05]  /*6540*/  FSEL R22, R9, R22, P0 ;  /* 0x0000001609167208 */ /* 0x000fca0000000000 */
[----:B------:R-:W-:Y:S01]  /*6550*/  FADD R22, R11, R22 ;  /* 0x000000160b167221 */ /* 0x000fe20000000000 */
[----:B------:R-:W-:-:S04]  /*6560*/  SEL R23, RZ, 0x1, !P6 ;  /* 0x00000001ff177807 */ /* 0x000fc80007000000 */
[----:B------:R-:W-:Y:S01]  /*6570*/  FSEL R22, R11, R22, P1 ;  /* 0x000000160b167208 */ /* 0x000fe20000800000 */
[----:B------:R-:W-:Y:S01]  /*6580*/  VIADD R2, R2, 0x5 ;  /* 0x0000000502027836 */ /* 0x000fe20000000000 */
[----:B------:R-:W-:-:S03]  /*6590*/  IADD3 R25, P6, PT, R23, R42, RZ ;  /* 0x0000002a17197210 */ /* 0x000fc60007fde0ff */
[----:B------:R-:W-:Y:S01]  /*65a0*/  FADD R22, R13, R22 ;  /* 0x000000160d167221 */ /* 0x000fe20000000000 */
[----:B------:R-:W-:Y:S01]  /*65b0*/  ISETP.NE.AND P3, PT, R12, R14, PT ;  /* 0x0000000e0c00720c */ /* 0x000fe20003f65270 */
[----:B------:R-:W-:Y:S01]  /*65c0*/  IMAD.X R39, RZ, RZ, R44, P6 ;  /* 0x000000ffff277224 */ /* 0x000fe200030e062c */
[----:B------:R-:W-:Y:S02]  /*65d0*/  ISETP.EQ.U32.AND P6, PT, R3, R2, PT ;  /* 0x000000020300720c */ /* 0x000fe40003fc2070 */
[----:B------:R-:W-:Y:S02]  /*65e0*/  FSEL R22, R13, R22, P2 ;  /* 0x000000160d167208 */ /* 0x000fe40001000000 */
[----:B------:R-:W-:-:S03]  /*65f0*/  ISETP.EQ.OR.EX P6, PT, R26, RZ, P3, P6 ;  /* 0x000000ff1a00720c */ /* 0x000fc60001fc2760 */
[----:B------:R-:W-:-:S05]  /*6600*/  FADD R22, R15, R22 ;  /* 0x000000160f167221 */ /* 0x000fca0000000000 */
[----:B------:R-:W-:Y:S02]  /*6610*/  FSEL R22, R15, R22, P6 ;  /* 0x000000160f167208 */ /* 0x000fe40003000000 */
[----:B------:R-:W-:Y:S02]  /*6620*/  ISETP.NE.AND P3, PT, R24, RZ, PT ;  /* 0x000000ff1800720c */ /* 0x000fe40003f65270 */
[----:B------:R-:W-:Y:S01]  /*6630*/  SEL R38, RZ, 0x1, !P0 ;  /* 0x00000001ff267807 */ /* 0x000fe20004000000 */
[----:B------:R-:W-:Y:S01]  /*6640*/  FADD R22, R17, R22 ;  /* 0x0000001611167221 */ /* 0x000fe20000000000 */
[----:B------:R-:W-:Y:S02]  /*6650*/  SEL R23, RZ, 0x1, !P6 ;  /* 0x00000001ff177807 */ /* 0x000fe40007000000 */
[----:B------:R-:W-:Y:S02]  /*6660*/  IADD3 R38, P6, PT, R25, R38, RZ ;  /* 0x0000002619267210 */ /* 0x000fe40007fde0ff */
[----:B------:R-:W-:-:S02]  /*6670*/  FSEL R22, R17, R22, P3 ;  /* 0x0000001611167208 */ /* 0x000fc40001800000 */
[----:B------:R-:W-:Y:S01]  /*6680*/  SEL R25, RZ, 0x1, !P1 ;  /* 0x00000001ff197807 */ /* 0x000fe20004800000 */
[----:B------:R-:W0:Y:S01]  /*6690*/  S2R R46, SR_LANEID ;  /* 0x00000000002e7919 */ /* 0x000e220000000000 */
[----:B------:R-:W-:Y:S02]  /*66a0*/  IMAD.X R2, RZ, RZ, R39, P6 ;  /* 0x000000ffff027224 */ /* 0x000fe400030e0627 */
[C---:B------:R-:W-:Y:S01]  /*66b0*/  FADD R22, R19.reuse, R22 ;  /* 0x0000001613167221 */ /* 0x040fe20000000000 */
[----:B------:R-:W-:Y:S02]  /*66c0*/  IADD3 R28, P6, PT, R38, R25, RZ ;  /* 0x00000019261c7210 */ /* 0x000fe40007fde0ff */
[----:B------:R-:W-:Y:S02]  /*66d0*/  SEL R25, RZ, 0x1, !P2 ;  /* 0x00000001ff197807 */ /* 0x000fe40005000000 */
[----:B------:R-:W-:Y:S01]  /*66e0*/  FSEL R22, R19, R22, P4 ;  /* 0x0000001613167208 */ /* 0x000fe20002000000 */
[----:B------:R-:W-:Y:S01]  /*66f0*/  IMAD.X R29, RZ, RZ, R2, P6 ;  /* 0x000000ffff1d7224 */ /* 0x000fe200030e0602 */
[----:B------:R-:W-:-:S03]  /*6700*/  IADD3 R30, P6, PT, R28, R25, RZ ;  /* 0x000000191c1e7210 */ /* 0x000fc60007fde0ff */
[----:B------:R-:W-:Y:S02]  /*6710*/  @!P5 FADD R21, R21, R22 ;  /* 0x000000161515d221 */ /* 0x000fe40000000000 */
[----:B------:R-:W-:Y:S01]  /*6720*/  IMAD.X R31, RZ, RZ, R29, P6 ;  /* 0x000000ffff1f7224 */ /* 0x000fe200030e061d */
[----:B------:R-:W-:Y:S02]  /*6730*/  IADD3 R32, P6, PT, R30, R23, RZ ;  /* 0x000000171e207210 */ /* 0x000fe40007fde0ff */
[----:B------:R-:W-:Y:S01]  /*6740*/  SEL R23, RZ, 0x1, !P3 ;  /* 0x00000001ff177807 */ /* 0x000fe20005800000 */
[----:B------:R-:W1:Y:S02]  /*6750*/  SHFL.UP PT, R22, R21, 0x1, RZ ;  /* 0x0420000015167989 */ /* 0x000e6400000e00ff */
[----:B------:R-:W-:Y:S01]  /*6760*/  IMAD.X R33, RZ, RZ, R31, P6 ;  /* 0x000000ffff217224 */ /* 0x000fe200030e061f */
[----:B------:R-:W-:Y:S02]  /*6770*/  IADD3 R34, P6, PT, R32, R23, RZ ;  /* 0x0000001720227210 */ /* 0x000fe40007fde0ff */
[----:B------:R-:W-:-:S02]  /*6780*/  SEL R23, RZ, 0x1, !P4 ;  /* 0x00000001ff177807 */ /* 0x000fc40006000000 */
[----:B------:R-:W-:Y:S01]  /*6790*/  SEL R25, RZ, 0x1, !P5 ;  /* 0x00000001ff197807 */ /* 0x000fe20006800000 */
[----:B------:R-:W-:Y:S01]  /*67a0*/  IMAD.X R35, RZ, RZ, R33, P6 ;  /* 0x000000ffff237224 */ /* 0x000fe200030e0621 */
[----:B------:R-:W-:-:S05]  /*67b0*/  IADD3 R36, P5, PT, R34, R23, RZ ;  /* 0x0000001722247210 */ /* 0x000fca0007fbe0ff */
[----:B------:R-:W-:Y:S01]  /*67c0*/  IMAD.X R37, RZ, RZ, R35, P5 ;  /* 0x000000ffff257224 */ /* 0x000fe200028e0623 */
[----:B------:R-:W-:Y:S02]  /*67d0*/  IADD3 R25, P5, PT, R36, R25, RZ ;  /* 0x0000001924197210 */ /* 0x000fe40007fbe0ff */
[----:B0-----:R-:W-:-:S03]  /*67e0*/  ISETP.GE.AND P6, PT, R46, 0x1, PT ;  /* 0x000000012e00780c */ /* 0x001fc60003fc6270 */
[----:B------:R-:W-:Y:S01]  /*67f0*/  IMAD.X R24, RZ, RZ, R37, P5 ;  /* 0x000000ffff187224 */ /* 0x000fe200028e0625 */
[----:B------:R-:W-:Y:S01]  /*6800*/  ISETP.NE.U32.AND P5, PT, R25, RZ, PT ;  /* 0x000000ff1900720c */ /* 0x000fe20003fa5070 */
[----:B-1----:R-:W-:-:S03]  /*6810*/  FADD R22, R21, R22 ;  /* 0x0000001615167221 */ /* 0x002fc60000000000 */
[----:B------:R-:W-:-:S05]  /*6820*/  ISETP.NE.AND.EX P5, PT, R24, RZ, PT, P5 ;  /* 0x000000ff1800720c */ /* 0x000fca0003fa5350 */
[----:B------:R-:W-:Y:S02]  /*6830*/  @P6 FSEL R21, R22, R21, !P5 ;  /* 0x0000001516156208 */ /* 0x000fe40006800000 */
[----:B------:R-:W0:Y:S04]  /*6840*/  SHFL.UP PT, R22, R25, 0x1, RZ ;  /* 0x0420000019167989 */ /* 0x000e2800000e00ff */
[----:B------:R-:W1:Y:S01]  /*6850*/  SHFL.UP PT, R23, R24, 0x1, RZ ;  /* 0x0420000018177989 */ /* 0x000e6200000e00ff */
[----:B0-----:R-:W-:-:S04]  /*6860*/  SEL R22, R22, RZ, P6 ;  /* 0x000000ff16167207 */ /* 0x001fc80003000000 */
[----:B------:R-:W-:Y:S02]  /*6870*/  IADD3 R41, P5, PT, R22, R25, RZ ;  /* 0x0000001916297210 */ /* 0x000fe40007fbe0ff */
[----:B------:R-:W0:Y:S01]  /*6880*/  SHFL.UP PT, R22, R21, 0x2, RZ ;  /* 0x0440000015167989 */ /* 0x000e2200000e00ff */
[----:B-1----:R-:W-:Y:S02]  /*6890*/  SEL R23, R23, RZ, P6 ;  /* 0x000000ff17177207 */ /* 0x002fe40003000000 */
[----:B------:R-:W-:-:S03]  /*68a0*/  ISETP.GE.AND P6, PT, R46, 0x2, PT ;  /* 0x000000022e00780c */ /* 0x000fc60003fc6270 */
[----:B------:R-:W-:Y:S01]  /*68b0*/  IMAD.X R40, R23, 0x1, R24, P5 ;  /* 0x0000000117287824 */ /* 0x000fe200028e0618 */
[----:B------:R-:W-:-:S04]  /*68c0*/  ISETP.NE.U32.AND P5, PT, R41, RZ, PT ;  /* 0x000000ff2900720c */ /* 0x000fc80003fa5070 */
[----:B------:R-:W-:Y:S01]  /*68d0*/  ISETP.NE.AND.EX P5, PT, R40, RZ, PT, P5 ;  /* 0x000000ff2800720c */ /* 0x000fe20003fa5350 */
[----:B0-----:R-:W-:-:S05]  /*68e0*/  FADD R22, R21, R22 ;  /* 0x0000001615167221 */ /* 0x001fca0000000000 */
        /* <DEDUP_REMOVED lines=30> */
[----:B-1----:R-:W-:-:S05]  /*6ad0*/  SEL R23, R23, RZ, P6 ;  /* 0x000000ff17177207 */ /* 0x002fca0003000000 */
[----:B------:R-:W-:Y:S01]  /*6ae0*/  IMAD.X R24, R23, 0x1, R40, P5 ;  /* 0x0000000117187824 */ /* 0x000fe200028e0628 */
[----:B------:R-:W-:-:S04]  /*6af0*/  ISETP.NE.U32.AND P5, PT, R25, RZ, PT ;  /* 0x000000ff1900720c */ /* 0x000fc80003fa5070 */
[----:B------:R-:W-:Y:S01]  /*6b00*/  ISETP.NE.AND.EX P5, PT, R24, RZ, PT, P5 ;  /* 0x000000ff1800720c */ /* 0x000fe20003fa5350 */
[----:B------:R-:W1:Y:S01]  /*6b10*/  SHFL.UP PT, R23, R24, 0x10, RZ ;  /* 0x0600000018177989 */ /* 0x000e6200000e00ff */
[----:B0-----:R-:W-:-:S05]  /*6b20*/  FADD R22, R21, R22 ;  /* 0x0000001615167221 */ /* 0x001fca0000000000 */
[----:B------:R-:W-:Y:S02]  /*6b30*/  FSEL R52, R22, R21, !P5 ;  /* 0x0000001516347208 */ /* 0x000fe40006800000 */
[----:B------:R-:W0:Y:S01]  /*6b40*/  SHFL.UP PT, R22, R25, 0x10, RZ ;  /* 0x0600000019167989 */ /* 0x000e2200000e00ff */
[----:B------:R-:W-:-:S04]  /*6b50*/  ISETP.GE.AND P5, PT, R46, 0x10, PT ;  /* 0x000000102e00780c */ /* 0x000fc80003fa6270 */
[----:B-1----:R-:W-:Y:S02]  /*6b60*/  SEL R23, R23, RZ, P5 ;  /* 0x000000ff17177207 */ /* 0x002fe40002800000 */
[----:B------:R-:W-:Y:S02]  /*6b70*/  FSEL R21, R21, R52, !P5 ;  /* 0x0000003415157208 */ /* 0x000fe40006800000 */
[----:B------:R-:W-:Y:S02]  /*6b80*/  SHF.R.U32.HI R43, RZ, 0x5, R0 ;  /* 0x00000005ff2b7819 */ /* 0x000fe40000011600 */
[----:B0-----:R-:W-:Y:S02]  /*6b90*/  SEL R22, R22, RZ, P5 ;  /* 0x000000ff16167207 */ /* 0x001fe40002800000 */
[----:B------:R-:W-:Y:S02]  /*6ba0*/  ISETP.NE.AND P5, PT, R46, 0x1f, PT ;  /* 0x0000001f2e00780c */ /* 0x000fe40003fa5270 */
[----:B------:R-:W-:-:S05]  /*6bb0*/  IADD3 R22, P6, PT, R22, R25, RZ ;  /* 0x0000001916167210 */ /* 0x000fca0007fde0ff */
[----:B------:R-:W-:-:S06]  /*6bc0*/  IMAD.X R23, R23, 0x1, R24, P6 ;  /* 0x0000000117177824 */ /* 0x000fcc00030e0618 */
[----:B------:R-:W-:-:S05]  /*6bd0*/  @!P5 LEA R49, R43, UR4, 0x4 ;  /* 0x000000042b31dc11 */ /* 0x000fca000f8e20ff */
[----:B------:R-:W-:Y:S04]  /*6be0*/  @!P5 STS [R49+0x8], R52 ;  /* 0x000008343100d388 */ /* 0x000fe80000000800 */
[----:B------:R-:W-:Y:S01]  /*6bf0*/  @!P5 STS.64 [R49], R22 ;  /* 0x000000163100d388 */ /* 0x000fe20000000a00 */
[----:B------:R-:W-:Y:S06]  /*6c00*/  BAR.SYNC.DEFER_BLOCKING 0x0 ;  /* 0x0000000000007b1d */ /* 0x000fec0000010000 */
        /* <DEDUP_REMOVED lines=11> */
[----:B------:R-:W-:-:S04]  /*6cc0*/  ISETP.NE.AND P5, PT, R43, 0x2, PT ;  /* 0x000000022b00780c */ /* 0x000fc80003fa5270 */
[----:B------:R-:W-:Y:S02]  /*6cd0*/  SEL R52, R51, R24, !P5 ;  /* 0x0000001833347207 */ /* 0x000fe40006800000 */
[----:B------:R-:W-:Y:S02]  /*6ce0*/  SEL R54, R53, R25, !P5 ;  /* 0x0000001935367207 */ /* 0x000fe40006800000 */
[----:B------:R-:W1:Y:S01]  /*6cf0*/  LDS.64 R24, [UR4+0x30] ;  /* 0x00003004ff187984 */ /* 0x000e620008000a00 */
[----:B------:R-:W-:Y:S02]  /*6d00*/  FSEL R47, R50, R47, !P5 ;  /* 0x0000002f322f7208 */ /* 0x000fe40006800000 */
[----:B0-----:R-:W-:-:S04]  /*6d10*/  ISETP.NE.U32.AND P5, PT, R40, RZ, PT ;  /* 0x000000ff2800720c */ /* 0x001fc80003fa5070 */
[C---:B------:R-:W-:Y:S02]  /*6d20*/  ISETP.NE.AND.EX P5, PT, R41.reuse, RZ, PT, P5 ;  /* 0x000000ff2900720c */ /* 0x040fe40003fa5350 */
[----:B------:R-:W-:Y:S02]  /*6d30*/  IADD3 R51, P6, PT, R40, R51, RZ ;  /* 0x0000003328337210 */ /* 0x000fe40007fde0ff */
[----:B------:R-:W0:Y:S03]  /*6d40*/  LDS R40, [UR4+0x38] ;  /* 0x00003804ff287984 */ /* 0x000e260008000800 */
[----:B------:R-:W-:-:S06]  /*6d50*/  IMAD.X R53, R41, 0x1, R53, P6 ;  /* 0x0000000129357824 */ /* 0x000fcc00030e0635 */
[----:B------:R-:W-:Y:S01]  /*6d60*/  @!P5 FADD R49, R50, R49 ;  /* 0x000000313231d221 */ /* 0x000fe20000000000 */
[----:B------:R-:W-:Y:S02]  /*6d70*/  ISETP.NE.AND P5, PT, R43, 0x3, PT ;  /* 0x000000032b00780c */ /* 0x000fe40003fa5270 */
[C---:B-1----:R-:W-:Y:S02]  /*6d80*/  IADD3 R41, P6, PT, R24.reuse, R51, RZ ;  /* 0x0000003318297210 */ /* 0x042fe40007fde0ff */
[----:B------:R-:W-:Y:S02]  /*6d90*/  SEL R52, R51, R52, !P5 ;  /* 0x0000003433347207 */ /* 0x000fe40006800000 */
[----:B------:R-:W-:Y:S02]  /*6da0*/  SEL R54, R53, R54, !P5 ;  /* 0x0000003635367207 */ /* 0x000fe40006800000 */
[----:B------:R-:W-:Y:S02]  /*6db0*/  FSEL R47, R49, R47, !P5 ;  /* 0x0000002f312f7208 */ /* 0x000fe40006800000 */
[----:B------:R-:W-:Y:S01]  /*6dc0*/  ISETP.NE.U32.AND P5, PT, R24, RZ, PT ;  /* 0x000000ff1800720c */ /* 0x000fe20003fa5070 */
[----:B------:R-:W-:-:S03]  /*6dd0*/  IMAD.X R51, R25, 0x1, R53, P6 ;  /* 0x0000000119337824 */ /* 0x000fc600030e0635 */
[----:B------:R-:W-:Y:S02]  /*6de0*/  ISETP.NE.AND.EX P5, PT, R25, RZ, PT, P5 ;  /* 0x000000ff1900720c */ /* 0x000fe40003fa5350 */
[----:B------:R-:W1:Y:S11]  /*6df0*/  LDS.64 R24, [UR4+0x40] ;  /* 0x00004004ff187984 */ /* 0x000e760008000a00 */
[----:B0-----:R-:W-:Y:S01]  /*6e00*/  @!P5 FADD R40, R49, R40 ;  /* 0x000000283128d221 */ /* 0x001fe20000000000 */
[----:B------:R-:W-:-:S04]  /*6e10*/  ISETP.NE.AND P5, PT, R43, 0x4, PT ;  /* 0x000000042b00780c */ /* 0x000fc80003fa5270 */
[----:B------:R-:W-:Y:S02]  /*6e20*/  SEL R52, R41, R52, !P5 ;  /* 0x0000003429347207 */ /* 0x000fe40006800000 */
[----:B------:R-:W-:Y:S02]  /*6e30*/  SEL R54, R51, R54, !P5 ;  /* 0x0000003633367207 */ /* 0x000fe40006800000 */
[----:B-1----:R-:W-:Y:S02]  /*6e40*/  IADD3 R49, P6, PT, R24, R41, RZ ;  /* 0x0000002918317210 */ /* 0x002fe40007fde0ff */
[----:B------:R-:W0:Y:S01]  /*6e50*/  LDS R41, [UR4+0x48] ;  /* 0x00004804ff297984 */ /* 0x000e220008000800 */
[----:B------:R-:W-:Y:S02]  /*6e60*/  FSEL R47, R40, R47, !P5 ;  /* 0x0000002f282f7208 */ /* 0x000fe40006800000 */
[----:B------:R-:W-:Y:S01]  /*6e70*/  ISETP.NE.U32.AND P5, PT, R24, RZ, PT ;  /* 0x000000ff1800720c */ /* 0x000fe20003fa5070 */
[----:B------:R-:W-:-:S03]  /*6e80*/  IMAD.X R53, R25, 0x1, R51, P6 ;  /* 0x0000000119357824 */ /* 0x000fc600030e0633 */
[----:B------:R-:W-:Y:S02]  /*6e90*/  ISETP.NE.AND.EX P5, PT, R25, RZ, PT, P5 ;  /* 0x000000ff1900720c */ /* 0x000fe40003fa5350 */
[----:B------:R-:W1:Y:S11]  /*6ea0*/  LDS.64 R24, [UR4+0x50] ;  /* 0x00005004ff187984 */ /* 0x000e760008000a00 */
[----:B0-----:R-:W-:-:S02]  /*6eb0*/  @!P5 FADD R41, R40, R41 ;  /* 0x000000292829d221 */ /* 0x001fc40000000000 */
[----:B------:R-:W0:Y:S01]  /*6ec0*/  LDS R40, [UR4+0x58] ;  /* 0x00005804ff287984 */ /* 0x000e220008000800 */
[----:B------:R-:W-:-:S04]  /*6ed0*/  ISETP.NE.AND P5, PT, R43, 0x5, PT ;  /* 0x000000052b00780c */ /* 0x000fc80003fa5270 */
[----:B------:R-:W-:Y:S02]  /*6ee0*/  SEL R52, R49, R52, !P5 ;  /* 0x0000003431347207 */ /* 0x000fe40006800000 */
[----:B------:R-:W-:Y:S02]  /*6ef0*/  SEL R54, R53, R54, !P5 ;  /* 0x0000003635367207 */ /* 0x000fe40006800000 */
[----:B------:R-:W-:Y:S02]  /*6f00*/  FSEL R47, R41, R47, !P5 ;  /* 0x0000002f292f7208 */ /* 0x000fe40006800000 */
[C---:B-1----:R-:W-:Y:S02]  /*6f10*/  IADD3 R49, P6, PT, R24.reuse, R49, RZ ;  /* 0x0000003118317210 */ /* 0x042fe40007fde0ff */
[----:B------:R-:W-:-:S03]  /*6f20*/  ISETP.NE.U32.AND P5, PT, R24, RZ, PT ;  /* 0x000000ff1800720c */ /* 0x000fc60003fa5070 */
[C---:B------:R-:W-:Y:S01]  /*6f30*/  IMAD.X R51, R25.reuse, 0x1, R53, P6 ;  /* 0x0000000119337824 */ /* 0x040fe200030e0635 */
[----:B------:R-:W-:Y:S02]  /*6f40*/  ISETP.NE.AND.EX P5, PT, R25, RZ, PT, P5 ;  /* 0x000000ff1900720c */ /* 0x000fe40003fa5350 */
[----:B------:R-:W1:Y:S11]  /*6f50*/  LDS.64 R24, [UR4+0x60] ;  /* 0x00006004ff187984 */ /* 0x000e760008000a00 */
[----:B0-----:R-:W-:Y:S01]  /*6f60*/  @!P5 FADD R40, R41, R40 ;  /* 0x000000282928d221 */ /* 0x001fe20000000000 */
[----:B------:R-:W-:-:S04]  /*6f70*/  ISETP.NE.AND P5, PT, R43, 0x6, PT ;  /* 0x000000062b00780c */ /* 0x000fc80003fa5270 */
[----:B------:R-:W-:Y:S02]  /*6f80*/  FSEL R50, R40, R47, !P5 ;  /* 0x0000002f28327208 */ /* 0x000fe40006800000 */
[----:B------:R-:W0:Y:S01]  /*6f90*/  LDS R47, [UR4+0x68] ;  /* 0x00006804ff2f7984 */ /* 0x000e220008000800 */
[----:B------:R-:W-:Y:S02]  /*6fa0*/  SEL R52, R49, R52, !P5 ;  /* 0x0000003431347207 */ /* 0x000fe40006800000 */
[----:B------:R-:W-:Y:S02]  /*6fb0*/  SEL R54, R51, R54, !P5 ;  /* 0x0000003633367207 */ /* 0x000fe40006800000 */
[----:B-1----:R-:W-:-:S04]  /*6fc0*/  ISETP.NE.U32.AND P5, PT, R24, RZ, PT ;  /* 0x000000ff1800720c */ /* 0x002fc80003fa5070 */
[----:B------:R-:W-:Y:S02]  /*6fd0*/  ISETP.NE.AND.EX P5, PT, R25, RZ, PT, P5 ;  /* 0x000000ff1900720c */ /* 0x000fe40003fa5350 */
[----:B------:R-:W-:-:S05]  /*6fe0*/  IADD3 R49, P6, PT, R24, R49, RZ ;  /* 0x0000003118317210 */ /* 0x000fca0007fde0ff */
[----:B------:R-:W-:Y:S02]  /*6ff0*/  IMAD.X R41, R25, 0x1, R51, P6 ;  /* 0x0000000119297824 */ /* 0x000fe400030e0633 */
[----:B------:R-:W1:Y:S04]  /*7000*/  SHFL.UP PT, R51, R22, 0x1, RZ ;  /* 0x0420000016337989 */ /* 0x000e6800000e00ff */
[----:B------:R-:W2:Y:S01]  /*7010*/  SHFL.UP PT, R23, R23, 0x1, RZ ;  /* 0x0420000017177989 */ /* 0x000ea200000e00ff */
[----:B0-----:R-:W-:Y:S01]  /*7020*/  @!P5 FADD R47, R40, R47 ;  /* 0x0000002f282fd221 */ /* 0x001fe20000000000 */
[----:B------:R-:W-:-:S04]  /*7030*/  ISETP.NE.AND P5, PT, R43, 0x7, PT ;  /* 0x000000072b00780c */ /* 0x000fc80003fa5270 */
[----:B------:R-:W-:Y:S02]  /*7040*/  SEL R25, R49, R52, !P5 ;  /* 0x0000003431197207 */ /* 0x000fe40006800000 */
[----:B------:R-:W-:Y:S02]  /*7050*/  SEL R24, R41, R54, !P5 ;  /* 0x0000003629187207 */ /* 0x000fe40006800000 */
[----:B------:R-:W-:Y:S02]  /*7060*/  FSEL R50, R47, R50, !P5 ;  /* 0x000000322f327208 */ /* 0x000fe40006800000 */
[----:B------:R-:W-:-:S04]  /*7070*/  ISETP.NE.U32.AND P5, PT, R25, RZ, PT ;  /* 0x000000ff1900720c */ /* 0x000fc80003fa5070 */
[----:B------:R-:W-:Y:S01]  /*7080*/  ISETP.NE.AND.EX P5, PT, R24, RZ, PT, P5 ;  /* 0x000000ff1800720c */ /* 0x000fe20003fa5350 */
[----:B------:R-:W0:Y:S01]  /*7090*/  SHFL.UP PT, R40, R21, 0x1, RZ ;  /* 0x0420000015287989 */ /* 0x000e2200000e00ff */
[----:B------:R-:W-:Y:S02]  /*70a0*/  P2R R48, PR, RZ, 0x8 ;  /* 0x00000008ff307803 */ /* 0x000fe40000000000 */
[----:B------:R-:W-:-:S09]  /*70b0*/  ISETP.GE.U32.AND P3, PT, R0, 0x20, PT ;  /* 0x000000200000780c */ /* 0x000fd20003f66070 */
[----:B------:R-:W-:Y:S01]  /*70c0*/  @!P5 FADD R50, RZ, R50 ;  /* 0x00000032ff32d221 */ /* 0x000fe20000000000 */
[----:B-1----:R-:W-:-:S04]  /*70d0*/  ISETP.NE.U32.AND P5, PT, R51, RZ, PT ;  /* 0x000000ff3300720c */ /* 0x002fc80003fa5070 */
[----:B--2---:R-:W-:Y:S02]  /*70e0*/  ISETP.NE.AND.EX P5, PT, R23, RZ, PT, P5 ;  /* 0x000000ff1700720c */ /* 0x004fe40003fa5350 */
[----:B------:R-:W-:Y:S01]  /*70f0*/  FSEL R43, R50, RZ, P3 ;  /* 0x000000ff322b7208 */ /* 0x000fe20001800000 */
[----:B------:R-:W-:Y:S01]  /*7100*/  IMAD R50, R0, 0x9, RZ ;  /* 0x0000000900327824 */ /* 0x000fe200078e02ff */
[----:B------:R-:W-:-:S03]  /*7110*/  P2R R45, PR, RZ, 0x10 ;  /* 0x00000010ff2d7803 */ /* 0x000fc60000000000 */
[----:B------:R-:W-:-:S06]  /*7120*/  VIADD R50, R50, 0x1 ;  /* 0x0000000132327836 */ /* 0x000fcc0000000000 */
[----:B0-----:R-:W-:Y:S01]  /*7130*/  @!P5 FADD R40, R40, R43 ;  /* 0x0000002b2828d221 */ /* 0x001fe20000000000 */
[----:B------:R-:W-:-:S04]  /*7140*/  ISETP.NE.U32.AND P5, PT, R42, RZ, PT ;  /* 0x000000ff2a00720c */ /* 0x000fc80003fa5070 */
[----:B------:R-:W-:Y:S02]  /*7150*/  ISETP.NE.AND.EX P5, PT, R44, RZ, PT, P5 ;  /* 0x000000ff2c00720c */ /* 0x000fe40003fa5350 */
[----:B------:R-:W-:Y:S02]  /*7160*/  ISETP.NE.AND P4, PT, R46, RZ, PT ;  /* 0x000000ff2e00720c */ /* 0x000fe40003f85270 */
[----:B------:R-:W-:Y:S02]  /*7170*/  ISETP.NE.U32.AND P6, PT, R3, R50, PT ;  /* 0x000000320300720c */ /* 0x000fe40003fc5070 */
[----:B------:R-:W-:Y:S02]  /*7180*/  FSEL R21, R43, R40, !P4 ;  /* 0x000000282b157208 */ /* 0x000fe40006000000 */
[----:B------:R-:W-:-:S05]  /*7190*/  ISETP.NE.AND.EX P6, PT, R26, RZ, PT, P6 ;  /* 0x000000ff1a00720c */ /* 0x000fca0003fc5360 */
[----:B------:R-:W-:Y:S01]  /*71a0*/  @!P5 FADD R5, R5, R21 ;  /* 0x000000150505d221 */ /* 0x000fe20000000000 */
[----:B------:R-:W-:Y:S02]  /*71b0*/  P2R R52, PR, RZ, 0x8 ;  /* 0x00000008ff347803 */ /* 0x000fe40000000000 */
[----:B------:R-:W-:Y:S01]  /*71c0*/  ISETP.NE.AND P3, PT, R4, R6, PT ;  /* 0x000000060400720c */ /* 0x000fe20003f65270 */
[----:B------:R-:W-:-:S05]  /*71d0*/  FADD R22, R7, R5 ;  /* 0x0000000507167221 */ /* 0x000fca0000000000 */
[----:B------:R-:W-:Y:S01]  /*71e0*/  @P6 FSEL R7, R7, R22, P3 ;  /* 0x0000001607076208 */ /* 0x000fe20001800000 */
[----:B------:R-:W-:-:S04]  /*71f0*/  IMAD R22, R0, 0x9, RZ ;  /* 0x0000000900167824 */ /* 0x000fc800078e02ff */
[----:B------:R-:W-:Y:S02]  /*7200*/  VIADD R22, R22, 0x5 ;  /* 0x0000000516167836 */ /* 0x000fe40000000000 */
[----:B------:R-:W-:-:S03]  /*7210*/  @!P0 FADD R9, R9, R7 ;  /* 0x0000000709098221 */ /* 0x000fc60000000000 */
[----:B------:R-:W-:Y:S01]  /*7220*/  ISETP.NE.U32.AND P6, PT, R3, R22, PT ;  /* 0x000000160300720c */ /* 0x000fe20003fc5070 */
[----:B------:R-:W-:-:S03]  /*7230*/  @!P1 FADD R11, R11, R9 ;  /* 0x000000090b0b9221 */ /* 0x000fc60000000000 */
[----:B------:R-:W-:Y:S01]  /*7240*/  ISETP.NE.AND.EX P6, PT, R26, RZ, PT, P6 ;  /* 0x000000ff1a00720c */ /* 0x000fe20003fc5360 */
[----:B------:R-:W-:Y:S01]  /*7250*/  @!P2 FADD R13, R13, R11 ;  /* 0x0000000b0d0da221 */ /* 0x000fe20000000000 */
[----:B------:R-:W-:Y:S02]  /*7260*/  P2R R40, PR, RZ, 0x10 ;  /* 0x00000010ff287803 */ /* 0x000fe40000000000 */
[----:B------:R-:W-:Y:S01]  /*7270*/  ISETP.NE.AND P4, PT, R12, R14, PT ;  /* 0x0000000e0c00720c */ /* 0x000fe20003f85270 */
[----:B------:R-:W-:-:S08]  /*7280*/  FADD R22, R15, R13 ;  /* 0x0000000d0f167221 */ /* 0x000fd00000000000 */
[----:B------:R-:W-:Y:S02]  /*7290*/  @P6 FSEL R15, R15, R22, P4 ;  /* 0x000000160f0f6208 */ /* 0x000fe40002000000 */
[----:B------:R-:W-:Y:S02]  /*72a0*/  ISETP.EQ.U32.AND P6, PT, R3, R50, PT ;  /* 0x000000320300720c */ /* 0x000fe40003fc2070 */
[----:B------:R-:W-:Y:S02]  /*72b0*/  ISETP.NE.AND P4, PT, R40, RZ, PT ;  /* 0x000000ff2800720c */ /* 0x000fe40003f85270 */
[----:B------:R-:W-:Y:S02]  /*72c0*/  ISETP.EQ.OR.EX P6, PT, R26, RZ, P3, P6 ;  /* 0x000000ff1a00720c */ /* 0x000fe40001fc2760 */
[----:B------:R-:W-:Y:S02]  /*72d0*/  ISETP.NE.AND P3, PT, R52, RZ, PT ;  /* 0x000000ff3400720c */ /* 0x000fe40003f65270 */
[----:B------:R-:W-:-:S02]  /*72e0*/  SEL R22, R51, RZ, P4 ;  /* 0x000000ff33167207 */ /* 0x000fc40002000000 */
[----:B------:R-:W-:Y:S02]  /*72f0*/  SEL R46, R23, RZ, P4 ;  /* 0x000000ff172e7207 */ /* 0x000fe40002000000 */
[----:B------:R-:W-:Y:S02]  /*7300*/  ISETP.NE.AND P4, PT, R45, RZ, PT ;  /* 0x000000ff2d00720c */ /* 0x000fe40003f85270 */
[----:B------:R-:W-:Y:S02]  /*7310*/  SEL R45, R25, RZ, P3 ;  /* 0x000000ff192d7207 */ /* 0x000fe40001800000 */
[----:B------:R-:W-:Y:S02]  /*7320*/  SEL R23, R24, RZ, P3 ;  /* 0x000000ff18177207 */ /* 0x000fe40001800000 */
[----:B------:R-:W-:Y:S01]  /*7330*/  IADD3 R45, P3, PT, R22, R45, RZ ;  /* 0x0000002d162d7210 */ /* 0x000fe20007f7e0ff */
[----:B------:R-:W-:Y:S04]  /*7340*/  LDS R24, [UR4+0x78] ;  /* 0x00007804ff187984 */ /* 0x000fe80008000800 */
[----:B------:R-:W-:-:S02]  /*7350*/  IMAD.X R46, R46, 0x1, R23, P3 ;  /* 0x000000012e2e7824 */ /* 0x000fc400018e0617 */
[----:B------:R-:W0:Y:S01]  /*7360*/  LDS.64 R22, [UR4+0x70] ;  /* 0x00007004ff167984 */ /* 0x000e220008000a00 */
[----:B------:R-:W-:Y:S02]  /*7370*/  SEL R51, RZ, 0x1, !P6 ;  /* 0x00000001ff337807 */ /* 0x000fe40007000000 */
[----:B------:R-:W-:-:S05]  /*7380*/  IADD3 R43, P6, PT, R45, R42, RZ ;  /* 0x0000002a2d2b7210 */ /* 0x000fca0007fde0ff */
[----:B------:R-:W-:Y:S02]  /*7390*/  IMAD.X R44, R46, 0x1, R44, P6 ;  /* 0x000000012e2c7824 */ /* 0x000fe400030e062c */
[----:B------:R-:W-:Y:S01]  /*73a0*/  IMAD.IADD R42, R51, 0x1, R42 ;  /* 0x00000001332a7824 */ /* 0x000fe200078e022a */
[----:B0-----:R-:W-:-:S05]  /*73b0*/  IADD3 R40, P6, PT, R22, R49, RZ ;  /* 0x0000003116287210 */ /* 0x001fca0007fde0ff */
[----:B------:R-:W-:Y:S01]  /*73c0*/  IMAD.X R25, R23, 0x1, R41, P6 ;  /* 0x0000000117197824 */ /* 0x000fe200030e0629 */
[----:B------:R-:W-:-:S04]  /*73d0*/  ISETP.NE.U32.AND P6, PT, R22, RZ, PT ;  /* 0x000000ff1600720c */ /* 0x000fc80003fc5070 */
[----:B------:R-:W-:-:S13]  /*73e0*/  ISETP.NE.AND.EX P6, PT, R23, RZ, PT, P6 ;  /* 0x000000ff1700720c */ /* 0x000fda0003fc5360 */
[----:B------:R-:W-:Y:S01]  /*73f0*/  @!P6 FADD R24, R47, R24 ;  /* 0x000000182f18e221 */ /* 0x000fe20000000000 */
[----:B------:R-:W-:-:S05]  /*7400*/  IADD3 R41, P6, PT, R45, R42, RZ ;  /* 0x0000002a2d297210 */ /* 0x000fca0007fde0ff */
[----:B------:R-:W-:Y:S01]  /*7410*/  IMAD.X R42, R46, 0x1, R39, P6 ;  /* 0x000000012e2a7824 */ /* 0x000fe200030e0627 */
        /* <DEDUP_REMOVED lines=10> */
[----:B------:R-:W-:Y:S02]  /*74c0*/  IADD3 R36, P6, PT, R45, R36, RZ ;  /* 0x000000242d247210 */ /* 0x000fe40007fde0ff */
[----:B------:R-:W-:-:S03]  /*74d0*/  ISETP.NE.AND P3, PT, R48, RZ, PT ;  /* 0x000000ff3000720c */ /* 0x000fc60003f65270 */
[----:B------:R-:W-:Y:S01]  /*74e0*/  IMAD.X R37, R46, 0x1, R37, P6 ;  /* 0x000000012e257824 */ /* 0x000fe200030e0625 */
[----:B------:R-:W-:-:S04]  /*74f0*/  ISETP.GE.U32.AND P6, PT, R40, 0x101, PT ;  /* 0x000001012800780c */ /* 0x000fc80003fc6070 */
[----:B------:R-:W-:Y:S01]  /*7500*/  ISETP.GE.AND.EX P6, PT, R25, RZ, PT, P6 ;  /* 0x000000ff1900720c */ /* 0x000fe20003fc6360 */
[----:B------:R-:W-:Y:S04]  /*7510*/  BSSY.RECONVERGENT B0, `(.L_x_86) ;  /* 0x00000f6000007945 */ /* 0x000fe80003800200 */
[----:B------:R-:W-:-:S04]  /*7520*/  @!P3 FADD R17, R17, R15 ;  /* 0x0000000f1111b221 */ /* 0x000fc80000000000 */
[----:B------:R-:W-:-:S04]  /*7530*/  @!P4 FADD R19, R19, R17 ;  /* 0x000000111313c221 */ /* 0x000fc80000000000 */
[----:B------:R-:W-:Y:S05]  /*7540*/  @!P6 BRA `(.L_x_87) ;  /* 0x0000000400dce947 */ /* 0x000fea0003800000 */
[----:B------:R-:W-:Y:S01]  /*7550*/  IMAD.MOV.U32 R23, RZ, RZ, 0x1 ;  /* 0x00000001ff177424 */ /* 0x000fe200078e00ff */
[----:B------:R-:W-:Y:S01]  /*7560*/  BAR.SYNC.DEFER_BLOCKING 0x0 ;  /* 0x0000000000007b1d */ /* 0x000fe20000010000 */
[----:B------:R-:W-:Y:S02]  /*7570*/  P2R R28, PR, RZ, 0x10 ;  /* 0x00000010ff1c7803 */ /* 0x000fe40000000000 */
[----:B------:R-:W-:Y:S01]  /*7580*/  IMAD R22, R0, 0x9, R23 ;  /* 0x0000000900167824 */ /* 0x000fe200078e0217 */
[----:B------:R-:W-:Y:S01]  /*7590*/  ISETP.NE.AND P4, PT, R4, R6, PT ;  /* 0x000000060400720c */ /* 0x000fe20003f85270 */
[----:B------:R-:W-:Y:S01]  /*75a0*/  IMAD.MOV.U32 R23, RZ, RZ, 0x9 ;  /* 0x00000009ff177424 */ /* 0x000fe200078e00ff */
[----:B------:R-:W-:Y:S01]  /*75b0*/  @P5 LEA R45, R45, UR4, 0x3 ;  /* 0x000000042d2d5c11 */ /* 0x000fe2000f8e18ff */
[----:B------:R-:W0:Y:S01]  /*75c0*/  LDCU.128 UR16, c[0x0][0x390] ;  /* 0x00007200ff1077ac */ /* 0x000e220008000c00 */
[----:B------:R-:W-:Y:S01]  /*75d0*/  ISETP.NE.U32.AND P6, PT, R3, R22, PT ;  /* 0x000000160300720c */ /* 0x000fe20003fc5070 */
[----:B------:R-:W-:Y:S01]  /*75e0*/  IMAD R22, R0, R23, 0x5 ;  /* 0x0000000500167424 */ /* 0x000fe200078e0217 */
[----:B------:R-:W-:Y:S01]  /*75f0*/  @P0 LEA R41, R41, UR4, 0x3 ;  /* 0x0000000429290c11 */ /* 0x000fe2000f8e18ff */
[----:B------:R-:W-:Y:S01]  /*7600*/  BSSY.RECONVERGENT B1, `(.L_x_88) ;  /* 0x000006a000017945 */ /* 0x000fe20003800200 */
[----:B------:R-:W-:-:S02]  /*7610*/  ISETP.NE.AND.EX P6, PT, R26, RZ, !P4, P6 ;  /* 0x000000ff1a00720c */ /* 0x000fc400067c5360 */
[----:B------:R-:W-:Y:S02]  /*7620*/  ISETP.NE.AND P4, PT, R28, RZ, PT ;  /* 0x000000ff1c00720c */ /* 0x000fe40003f85270 */
[----:B------:R-:W-:Y:S02]  /*7630*/  @P1 LEA R38, R38, UR4, 0x3 ;  /* 0x0000000426261c11 */ /* 0x000fe4000f8e18ff */
[----:B------:R-:W-:Y:S02]  /*7640*/  @P2 LEA R2, R2, UR4, 0x3 ;  /* 0x0000000402022c11 */ /* 0x000fe4000f8e18ff */
[----:B------:R-:W-:Y:S01]  /*7650*/  @P3 LEA R32, R32, UR4, 0x3 ;  /* 0x0000000420203c11 */ /* 0x000fe2000f8e18ff */
[----:B------:R1:W-:Y:S04]  /*7660*/  @P5 STS.64 [R45], R20 ;  /* 0x000000142d005388 */ /* 0x0003e80000000a00 */
[----:B------:R-:W-:-:S02]  /*7670*/  @!P6 LEA R43, R43, UR4, 0x3 ;  /* 0x000000042b2bec11 */ /* 0x000fc4000f8e18ff */
[----:B------:R-:W-:Y:S01]  /*7680*/  ISETP.NE.U32.AND P5, PT, R3, R22, PT ;  /* 0x000000160300720c */ /* 0x000fe20003fa5070 */
[----:B------:R-:W-:Y:S01]  /*7690*/  IMAD R22, R0, R23, 0x8 ;  /* 0x0000000800167424 */ /* 0x000fe200078e0217 */
[----:B------:R-:W-:Y:S01]  /*76a0*/  @P4 LEA R34, R34, UR4, 0x3 ;  /* 0x0000000422224c11 */ /* 0x000fe2000f8e18ff */
[----:B------:R1:W-:Y:S01]  /*76b0*/  @!P6 STS.64 [R43], R4 ;  /* 0x000000042b00e388 */ /* 0x0003e20000000a00 */
[----:B------:R-:W-:-:S03]  /*76c0*/  ISETP.NE.AND P6, PT, R12, R14, PT ;  /* 0x0000000e0c00720c */ /* 0x000fc60003fc5270 */
[----:B------:R1:W-:Y:S01]  /*76d0*/  @P0 STS.64 [R41], R6 ;  /* 0x0000000629000388 */ /* 0x0003e20000000a00 */
[----:B------:R-:W-:Y:S02]  /*76e0*/  ISETP.NE.AND.EX P5, PT, R26, RZ, !P6, P5 ;  /* 0x000000ff1a00720c */ /* 0x000fe400077a5350 */
[----:B------:R-:W-:Y:S01]  /*76f0*/  ISETP.NE.U32.AND P0, PT, R3, R22, PT ;  /* 0x000000160300720c */ /* 0x000fe20003f05070 */
[----:B------:R1:W-:Y:S01]  /*7700*/  @P1 STS.64 [R38], R8 ;  /* 0x0000000826001388 */ /* 0x0003e20000000a00 */
[----:B------:R-:W-:-:S03]  /*7710*/  ISETP.NE.AND P6, PT, R18, R27, PT ;  /* 0x0000001b1200720c */ /* 0x000fc60003fc5270 */
[----:B------:R1:W-:Y:S01]  /*7720*/  @P2 STS.64 [R2], R10 ;  /* 0x0000000a02002388 */ /* 0x0003e20000000a00 */
[----:B------:R-:W-:-:S05]  /*7730*/  ISETP.NE.AND.EX P0, PT, R26, RZ, !P6, P0 ;  /* 0x000000ff1a00720c */ /* 0x000fca0007705300 */
[----:B------:R-:W-:-:S05]  /*7740*/  @!P5 LEA R30, R30, UR4, 0x3 ;  /* 0x000000041e1edc11 */ /* 0x000fca000f8e18ff */
[----:B------:R1:W-:Y:S03]  /*7750*/  @!P5 STS.64 [R30], R12 ;  /* 0x0000000c1e00d388 */ /* 0x0003e60000000a00 */
[----:B------:R-:W-:Y:S01]  /*7760*/  @!P0 LEA R36, R36, UR4, 0x3 ;  /* 0x0000000424248c11 */ /* 0x000fe2000f8e18ff */
[----:B------:R1:W-:Y:S04]  /*7770*/  @P3 STS.64 [R32], R14 ;  /* 0x0000000e20003388 */ /* 0x0003e80000000a00 */
[----:B------:R1:W-:Y:S04]  /*7780*/  @P4 STS.64 [R34], R16 ;  /* 0x0000001022004388 */ /* 0x0003e80000000a00 */
[----:B------:R1:W-:Y:S01]  /*7790*/  @!P0 STS.64 [R36], R18 ;  /* 0x0000001224008388 */ /* 0x0003e20000000a00 */
[----:B------:R-:W-:Y:S01]  /*77a0*/  BAR.SYNC.DEFER_BLOCKING 0x0 ;  /* 0x0000000000007b1d */ /* 0x000fe20000010000 */
[----:B------:R-:W-:-:S04]  /*77b0*/  ISETP.GT.U32.AND P0, PT, R40, R0, PT ;  /* 0x000000002800720c */ /* 0x000fc80003f04070 */
[----:B------:R-:W-:-:S13]  /*77c0*/  ISETP.GT.U32.AND.EX P0, PT, R25, RZ, PT, P0 ;  /* 0x000000ff1900720c */ /* 0x000fda0003f04100 */
[----:B01----:R-:W-:Y:S05]  /*77d0*/  @!P0 BRA `(.L_x_89) ;  /* 0x0000000400308947 */ /* 0x003fea0003800000 */
[----:B------:R-:W-:Y:S01]  /*77e0*/  IMAD.MOV.U32 R21, RZ, RZ, R0 ;  /* 0x000000ffff157224 */ /* 0x000fe200078e0000 */
[----:B------:R-:W-:Y:S01]  /*77f0*/  BSSY.RECONVERGENT B2, `(.L_x_90) ;  /* 0x000002b000027945 */ /* 0x000fe20003800200 */
[----:B------:R-:W-:-:S03]  /*7800*/  IMAD.MOV.U32 R20, RZ, RZ, RZ ;  /* 0x000000ffff147224 */ /* 0x000fc600078e00ff */
        /* <DEDUP_REMOVED lines=9> */
[----:B------:R-:W-:Y:S05]  /*78a0*/  @!P1 BRA `(.L_x_91) ;  /* 0x00000000007c9947 */ /* 0x000fea0003800000 */
        /* <DEDUP_REMOVED lines=14> */
.L_x_92:
        /* <DEDUP_REMOVED lines=17> */
.L_x_91:
[----:B------:R-:W-:Y:S05]  /*7aa0*/  BSYNC.RECONVERGENT B2 ;  /* 0x0000000000027941 */ /* 0x000fea0003800200 */
.L_x_90:
[----:B------:R-:W-:Y:S05]  /*7ab0*/  @!P0 BRA `(.L_x_89) ;  /* 0x0000000000788947 */ /* 0x000fea0003800000 */
.L_x_93:
        /* <DEDUP_REMOVED lines=30> */
.L_x_89:
[----:B------:R-:W-:Y:S05]  /*7ca0*/  BSYNC.RECONVERGENT B1 ;  /* 0x0000000000017941 */ /* 0x000fea0003800200 */
.L_x_88:
[----:B------:R-:W-:Y:S05]  /*7cb0*/  BRA `(.L_x_94) ;  /* 0x0000000400ec7947 */ /* 0x000fea0003800000 */
.L_x_87:
[----:B------:R-:W-:Y:S01]  /*7cc0*/  IMAD.MOV.U32 R49, RZ, RZ, 0x9 ;  /* 0x00000009ff317424 */ /* 0x000fe200078e00ff */
[----:B------:R-:W-:Y:S03]  /*7cd0*/  BSSY.RECONVERGENT B1, `(.L_x_95) ;  /* 0x000000e000017945 */ /* 0x000fe60003800200 */
[CC--:B------:R-:W-:Y:S02]  /*7ce0*/  IMAD R22, R0.reuse, R49.reuse, 0x1 ;  /* 0x0000000100167424 */ /* 0x0c0fe400078e0231 */
[----:B------:R-:W-:-:S03]  /*7cf0*/  IMAD R48, R0, R49, 0x5 ;  /* 0x0000000500307424 */ /* 0x000fc600078e0231 */
[----:B------:R-:W-:Y:S01]  /*7d00*/  ISETP.NE.U32.AND P6, PT, R3, R22, PT ;  /* 0x000000160300720c */ /* 0x000fe20003fc5070 */
[----:B------:R-:W-:-:S12]  /*7d10*/  @!P5 BRA `(.L_x_96) ;  /* 0x000000000024d947 */ /* 0x000fd80003800000 */
[----:B------:R-:W0:Y:S01]  /*7d20*/  LDCU.128 UR12, c[0x0][0x390] ;  /* 0x00007200ff0c77ac */ /* 0x000e220008000c00 */
[C---:B------:R-:W-:Y:S01]  /*7d30*/  IMAD.SHL.U32 R28, R45.reuse, 0x4, RZ ;  /* 0x000000042d1c7824 */ /* 0x040fe200078e00ff */
[----:B------:R-:W-:-:S04]  /*7d40*/  SHF.L.U64.HI R45, R45, 0x2, R46 ;  /* 0x000000022d2d7819 */ /* 0x000fc8000001022e */
[----:B0-----:R-:W-:-:S04]  /*7d50*/  IADD3 R22, P5, PT, R28, UR12, RZ ;  /* 0x0000000c1c167c10 */ /* 0x001fc8000ffbe0ff */
[----:B------:R-:W-:Y:S02]  /*7d60*/  IADD3.X R23, PT, PT, R45, UR13, RZ, P5, !PT ;  /* 0x0000000d2d177c10 */ /* 0x000fe4000affe4ff */
[----:B------:R-:W-:-:S03]  /*7d70*/  IADD3 R28, P5, PT, R28, UR14, RZ ;  /* 0x0000000e1c1c7c10 */ /* 0x000fc6000ffbe0ff */
[----:B------:R0:W-:Y:S01]  /*7d80*/  STG.E desc[UR8][R22.64], R20 ;  /* 0x0000001416007986 */ /* 0x0001e2000c101908 */
[----:B------:R-:W-:-:S05]  /*7d90*/  IADD3.X R29, PT, PT, R45, UR15, RZ, P5, !PT ;  /* 0x0000000f2d1d7c10 */ /* 0x000fca000affe4ff */
[----:B------:R0:W-:Y:S04]  /*7da0*/  STG.E desc[UR8][R28.64], R21 ;  /* 0x000000151c007986 */ /* 0x0001e8000c101908 */
.L_x_96:
[----:B------:R-:W-:Y:S05]  /*7db0*/  BSYNC.RECONVERGENT B1 ;  /* 0x0000000000017941 */ /* 0x000fea0003800200 */
.L_x_95:
[----:B------:R-:W-:Y:S01]  /*7dc0*/  ISETP.NE.AND P5, PT, R4, R6, PT ;  /* 0x000000060400720c */ /* 0x000fe20003fa5270 */
[----:B------:R-:W-:Y:S01]  /*7dd0*/  BSSY.RECONVERGENT B1, `(.L_x_97) ;  /* 0x0000011000017945 */ /* 0x000fe20003800200 */
[----:B------:R-:W-:Y:S01]  /*7de0*/  ISETP.NE.AND.EX P6, PT, R26, RZ, PT, P6 ;  /* 0x000000ff1a00720c */ /* 0x000fe20003fc5360 */
[----:B0-----:R-:W-:Y:S01]  /*7df0*/  IMAD R28, R0, R49, 0x8 ;  /* 0x00000008001c7424 */ /* 0x001fe200078e0231 */
[----:B------:R-:W-:Y:S02]  /*7e00*/  P2R R20, PR, RZ, 0x1 ;  /* 0x00000001ff147803 */ /* 0x000fe40000000000 */
[----:B------:R-:W-:-:S04]  /*7e10*/  ISETP.NE.U32.AND P0, PT, R3, R48, PT ;  /* 0x000000300300720c */ /* 0x000fc80003f05070 */
[----:B------:R-:W-:Y:S02]  /*7e20*/  P2R R21, PR, RZ, 0x1 ;  /* 0x00000001ff157803 */ /* 0x000fe40000000000 */
[----:B------:R-:W-:-:S03]  /*7e30*/  ISETP.NE.AND P0, PT, R20, RZ, PT ;  /* 0x000000ff1400720c */ /* 0x000fc60003f05270 */
[----:B------:R-:W-:Y:S10]  /*7e40*/  @!P5 BRA P6, `(.L_x_98) ;  /* 0x000000000024d947 */ /* 0x000ff40003000000 */
        /* <DEDUP_REMOVED lines=9> */
.L_x_98:
[----:B------:R-:W-:Y:S05]  /*7ee0*/  BSYNC.RECONVERGENT B1 ;  /* 0x0000000000017941 */ /* 0x000fea0003800200 */
.L_x_97:
[----:B------:R-:W-:Y:S01]  /*7ef0*/  BSSY.RECONVERGENT B1, `(.L_x_99) ;  /* 0x000000c000017945 */ /* 0x000fe20003800200 */
[----:B------:R-:W-:-:S03]  /*7f00*/  ISETP.NE.U32.AND P5, PT, R3, R28, PT ;  /* 0x0000001c0300720c */ /* 0x000fc60003fa5070 */
[----:B------:R-:W-:Y:S10]  /*7f10*/  @!P0 BRA `(.L_x_100) ;  /* 0x0000000000248947 */ /* 0x000ff40003800000 */
[----:B------:R-:W1:Y:S01]  /*7f20*/  LDCU.128 UR12, c[0x0][0x390] ;  /* 0x00007200ff0c77ac */ /* 0x000e620008000c00 */
[C---:B0-----:R-:W-:Y:S01]  /*7f30*/  IMAD.SHL.U32 R20, R41.reuse, 0x4, RZ ;  /* 0x0000000429147824 */ /* 0x041fe200078e00ff */
[----:B------:R-:W-:-:S04]  /*7f40*/  SHF.L.U64.HI R42, R41, 0x2, R42 ;  /* 0x00000002292a7819 */ /* 0x000fc8000001022a */
[----:B-1----:R-:W-:-:S04]  /*7f50*/  IADD3 R4, P0, PT, R20, UR12, RZ ;  /* 0x0000000c14047c10 */ /* 0x002fc8000ff1e0ff */
[----:B------:R-:W-:Y:S02]  /*7f60*/  IADD3.X R5, PT, PT, R42, UR13, RZ, P0, !PT ;  /* 0x0000000d2a057c10 */ /* 0x000fe400087fe4ff */
[----:B------:R-:W-:-:S03]  /*7f70*/  IADD3 R20, P0, PT, R20, UR14, RZ ;  /* 0x0000000e14147c10 */ /* 0x000fc6000ff1e0ff */
[----:B------:R1:W-:Y:S01]  /*7f80*/  STG.E desc[UR8][R4.64], R6 ;  /* 0x0000000604007986 */ /* 0x0003e2000c101908 */
[----:B------:R-:W-:-:S05]  /*7f90*/  IADD3.X R21, PT, PT, R42, UR15, RZ, P0, !PT ;  /* 0x0000000f2a157c10 */ /* 0x000fca00087fe4ff */
[----:B------:R1:W-:Y:S04]  /*7fa0*/  STG.E desc[UR8][R20.64], R7 ;  /* 0x0000000714007986 */ /* 0x0003e8000c101908 */
.L_x_100:
[----:B------:R-:W-:Y:S05]  /*7fb0*/  BSYNC.RECONVERGENT B1 ;  /* 0x0000000000017941 */ /* 0x000fea0003800200 */
.L_x_99:
[----:B------:R-:W-:Y:S04]  /*7fc0*/  BSSY.RECONVERGENT B1, `(.L_x_101) ;  /* 0x000000b000017945 */ /* 0x000fe80003800200 */
[----:B------:R-:W-:Y:S05]  /*7fd0*/  @!P1 BRA `(.L_x_102) ;  /* 0x0000000000249947 */ /* 0x000fea0003800000 */
[----:B------:R-:W0:Y:S01]  /*7fe0*/  LDCU.128 UR12, c[0x0][0x390] ;  /* 0x00007200ff0c77ac */ /* 0x000e220008000c00 */
[C---:B-1----:R-:W-:Y:S01]  /*7ff0*/  IMAD.SHL.U32 R6, R38.reuse, 0x4, RZ ;  /* 0x0000000426067824 */ /* 0x042fe200078e00ff */
[----:B------:R-:W-:-:S04]  /*8000*/  SHF.L.U64.HI R39, R38, 0x2, R39 ;  /* 0x0000000226277819 */ /* 0x000fc80000010227 */
[C---:B0-----:R-:W-:Y:S02]  /*8010*/  IADD3 R4, P0, PT, R6.reuse, UR12, RZ ;  /* 0x0000000c06047c10 */ /* 0x041fe4000ff1e0ff */
[----:B------:R-:W-:Y:S02]  /*8020*/  IADD3 R6, P1, PT, R6, UR14, RZ ;  /* 0x0000000e06067c10 */ /* 0x000fe4000ff3e0ff */
[C---:B------:R-:W-:Y:S02]  /*8030*/  IADD3.X R5, PT, PT, R39.reuse, UR13, RZ, P0, !PT ;  /* 0x0000000d27057c10 */ /* 0x040fe400087fe4ff */
[----:B------:R-:W-:-:S03]  /*8040*/  IADD3.X R7, PT, PT, R39, UR15, RZ, P1, !PT ;  /* 0x0000000f27077c10 */ /* 0x000fc60008ffe4ff */
[----:B------:R2:W-:Y:S04]  /*8050*/  STG.E desc[UR8][R4.64], R8 ;  /* 0x0000000804007986 */ /* 0x0005e8000c101908 */
[----:B------:R2:W-:Y:S02]  /*8060*/  STG.E desc[UR8][R6.64], R9 ;  /* 0x0000000906007986 */ /* 0x0005e4000c101908 */
.L_x_102:
[----:B------:R-:W-:Y:S05]  /*8070*/  BSYNC.RECONVERGENT B1 ;  /* 0x0000000000017941 */ /* 0x000fea0003800200 */
.L_x_101:
[----:B------:R-:W-:Y:S01]  /*8080*/  ISETP.NE.U32.AND P6, PT, R3, R48, PT ;  /* 0x000000300300720c */ /* 0x000fe20003fc5070 */
[----:B------:R-:W-:Y:S01]  /*8090*/  BSSY.RECONVERGENT B1, `(.L_x_103) ;  /* 0x000000f000017945 */ /* 0x000fe20003800200 */
[----:B------:R-:W-:Y:S02]  /*80a0*/  ISETP.NE.AND P1, PT, R12, R14, PT ;  /* 0x0000000e0c00720c */ /* 0x000fe40003f25270 */
[----:B------:R-:W-:Y:S02]  /*80b0*/  ISETP.NE.AND P0, PT, R18, R27, PT ;  /* 0x0000001b1200720c */ /* 0x000fe40003f05270 */
[C---:B------:R-:W-:Y:S02]  /*80c0*/  ISETP.NE.AND.EX P6, PT, R26.reuse, RZ, PT, P6 ;  /* 0x000000ff1a00720c */ /* 0x040fe40003fc5360 */
[----:B------:R-:W-:Y:S01]  /*80d0*/  ISETP.NE.AND.EX P5, PT, R26, RZ, PT, P5 ;  /* 0x000000ff1a00720c */ /* 0x000fe20003fa5350 */
[----:B------:R-:W-:-:S12]  /*80e0*/  @!P2 BRA `(.L_x_104) ;  /* 0x000000000024a947 */ /* 0x000fd80003800000 */
[----:B------:R-:W0:Y:S01]  /*80f0*/  LDCU.128 UR12, c[0x0][0x390] ;  /* 0x00007200ff0c77ac */ /* 0x000e220008000c00 */
[C---:B-12---:R-:W-:Y:S01]  /*8100*/  IMAD.SHL.U32 R6, R2.reuse, 0x4, RZ ;  /* 0x0000000402067824 */ /* 0x046fe200078e00ff */
[----:B------:R-:W-:-:S04]  /*8110*/  SHF.L.U64.HI R47, R2, 0x2, R47 ;  /* 0x00000002022f7819 */ /* 0x000fc8000001022f */
[----:B0-----:R-:W-:-:S04]  /*8120*/  IADD3 R4, P2, PT, R6, UR12, RZ ;  /* 0x0000000c06047c10 */ /* 0x001fc8000ff5e0ff */
[----:B------:R-:W-:Y:S02]  /*8130*/  IADD3.X R5, PT, PT, R47, UR13, RZ, P2, !PT ;  /* 0x0000000d2f057c10 */ /* 0x000fe400097fe4ff */
[----:B------:R-:W-:-:S03]  /*8140*/  IADD3 R6, P2, PT, R6, UR14, RZ ;  /* 0x0000000e06067c10 */ /* 0x000fc6000ff5e0ff */
[----:B------:R3:W-:Y:S01]  /*8150*/  STG.E desc[UR8][R4.64], R10 ;  /* 0x0000000a04007986 */ /* 0x0007e2000c101908 */
[----:B------:R-:W-:-:S05]  /*8160*/  IADD3.X R7, PT, PT, R47, UR15, RZ, P2, !PT ;  /* 0x0000000f2f077c10 */ /* 0x000fca00097fe4ff */
[----:B------:R3:W-:Y:S04]  /*8170*/  STG.E desc[UR8][R6.64], R11 ;  /* 0x0000000b06007986 */ /* 0x0007e8000c101908 */
.L_x_104:
[----:B------:R-:W-:Y:S05]  /*8180*/  BSYNC.RECONVERGENT B1 ;  /* 0x0000000000017941 */ /* 0x000fea0003800200 */
.L_x_103:
[----:B------:R-:W-:Y:S04]  /*8190*/  BSSY.RECONVERGENT B1, `(.L_x_105) ;  /* 0x000000b000017945 */ /* 0x000fe80003800200 */
[----:B------:R-:W-:Y:S05]  /*81a0*/  @!P1 BRA P6, `(.L_x_106) ;  /* 0x0000000000249947 */ /* 0x000fea0003000000 */
[----:B------:R-:W0:Y:S01]  /*81b0*/  LDCU.128 UR12, c[0x0][0x390] ;  /* 0x00007200ff0c77ac */ /* 0x000e220008000c00 */
[C---:B-123--:R-:W-:Y:S01]  /*81c0*/  IMAD.SHL.U32 R6, R30.reuse, 0x4, RZ ;  /* 0x000000041e067824 */ /* 0x04efe200078e00ff */
[----:B------:R-:W-:-:S04]  /*81d0*/  SHF.L.U64.HI R31, R30, 0x2, R31 ;  /* 0x000000021e1f7819 */ /* 0x000fc8000001021f */
[C---:B0-----:R-:W-:Y:S02]  /*81e0*/  IADD3 R4, P1, PT, R6.reuse, UR12, RZ ;  /* 0x0000000c06047c10 */ /* 0x041fe4000ff3e0ff */
[----:B------:R-:W-:Y:S02]  /*81f0*/  IADD3 R6, P2, PT, R6, UR14, RZ ;  /* 0x0000000e06067c10 */ /* 0x000fe4000ff5e0ff */
[C---:B------:R-:W-:Y:S02]  /*8200*/  IADD3.X R5, PT, PT, R31.reuse, UR13, RZ, P1, !PT ;  /* 0x0000000d1f057c10 */ /* 0x040fe40008ffe4ff */
[----:B------:R-:W-:-:S03]  /*8210*/  IADD3.X R7, PT, PT, R31, UR15, RZ, P2, !PT ;  /* 0x0000000f1f077c10 */ /* 0x000fc600097fe4ff */
[----:B------:R4:W-:Y:S04]  /*8220*/  STG.E desc[UR8][R4.64], R12 ;  /* 0x0000000c04007986 */ /* 0x0009e8000c101908 */
[----:B------:R4:W-:Y:S02]  /*8230*/  STG.E desc[UR8][R6.64], R13 ;  /* 0x0000000d06007986 */ /* 0x0009e4000c101908 */
.L_x_106:
[----:B------:R-:W-:Y:S05]  /*8240*/  BSYNC.RECONVERGENT B1 ;  /* 0x0000000000017941 */ /* 0x000fea0003800200 */
.L_x_105:
[----:B------:R-:W-:Y:S04]  /*8250*/  BSSY.RECONVERGENT B1, `(.L_x_107) ;  /* 0x000000b000017945 */ /* 0x000fe80003800200 */
[----:B------:R-:W-:Y:S05]  /*8260*/  @!P3 BRA `(.L_x_108) ;  /* 0x000000000024b947 */ /* 0x000fea0003800000 */
[----:B------:R-:W0:Y:S01]  /*8270*/  LDCU.128 UR12, c[0x0][0x390] ;  /* 0x00007200ff0c77ac */ /* 0x000e220008000c00 */
[C---:B-1234-:R-:W-:Y:S01]  /*8280*/  IMAD.SHL.U32 R6, R32.reuse, 0x4, RZ ;  /* 0x0000000420067824 */ /* 0x05efe200078e00ff */
[----:B------:R-:W-:-:S04]  /*8290*/  SHF.L.U64.HI R33, R32, 0x2, R33 ;  /* 0x0000000220217819 */ /* 0x000fc80000010221 */
[C---:B0-----:R-:W-:Y:S02]  /*82a0*/  IADD3 R4, P1, PT, R6.reuse, UR12, RZ ;  /* 0x0000000c06047c10 */ /* 0x041fe4000ff3e0ff */
[----:B------:R-:W-:Y:S02]  /*82b0*/  IADD3 R6, P2, PT, R6, UR14, RZ ;  /* 0x0000000e06067c10 */ /* 0x000fe4000ff5e0ff */
[C---:B------:R-:W-:Y:S02]  /*82c0*/  IADD3.X R5, PT, PT, R33.reuse, UR13, RZ, P1, !PT ;  /* 0x0000000d21057c10 */ /* 0x040fe40008ffe4ff */
[----:B------:R-:W-:-:S03]  /*82d0*/  IADD3.X R7, PT, PT, R33, UR15, RZ, P2, !PT ;  /* 0x0000000f21077c10 */ /* 0x000fc600097fe4ff */
[----:B------:R0:W-:Y:S04]  /*82e0*/  STG.E desc[UR8][R4.64], R14 ;  /* 0x0000000e04007986 */ /* 0x0001e8000c101908 */
[----:B------:R0:W-:Y:S02]  /*82f0*/  STG.E desc[UR8][R6.64], R15 ;  /* 0x0000000f06007986 */ /* 0x0001e4000c101908 */
.L_x_108:
[----:B------:R-:W-:Y:S05]  /*8300*/  BSYNC.RECONVERGENT B1 ;  /* 0x0000000000017941 */ /* 0x000fea0003800200 */
.L_x_107:
[----:B------:R-:W-:Y:S04]  /*8310*/  BSSY.RECONVERGENT B1, `(.L_x_109) ;  /* 0x000000b000017945 */ /* 0x000fe80003800200 */
[----:B------:R-:W-:Y:S05]  /*8320*/  @!P4 BRA `(.L_x_110) ;  /* 0x000000000024c947 */ /* 0x000fea0003800000 */
[----:B------:R-:W5:Y:S01]  /*8330*/  LDCU.128 UR12, c[0x0][0x390] ;  /* 0x00007200ff0c77ac */ /* 0x000f620008000c00 */
[C---:B01234-:R-:W-:Y:S01]  /*8340*/  IMAD.SHL.U32 R6, R34.reuse, 0x4, RZ ;  /* 0x0000000422067824 */ /* 0x05ffe200078e00ff */
[----:B------:R-:W-:-:S04]  /*8350*/  SHF.L.U64.HI R35, R34, 0x2, R35 ;  /* 0x0000000222237819 */ /* 0x000fc80000010223 */
[C---:B-----5:R-:W-:Y:S02]  /*8360*/  IADD3 R4, P1, PT, R6.reuse, UR12, RZ ;  /* 0x0000000c06047c10 */ /* 0x060fe4000ff3e0ff */
[----:B------:R-:W-:Y:S02]  /*8370*/  IADD3 R6, P2, PT, R6, UR14, RZ ;  /* 0x0000000e06067c10 */ /* 0x000fe4000ff5e0ff */
[C---:B------:R-:W-:Y:S02]  /*8380*/  IADD3.X R5, PT, PT, R35.reuse, UR13, RZ, P1, !PT ;  /* 0x0000000d23057c10 */ /* 0x040fe40008ffe4ff */
[----:B------:R-:W-:-:S03]  /*8390*/  IADD3.X R7, PT, PT, R35, UR15, RZ, P2, !PT ;  /* 0x0000000f23077c10 */ /* 0x000fc600097fe4ff */
[----:B------:R0:W-:Y:S04]  /*83a0*/  STG.E desc[UR8][R4.64], R16 ;  /* 0x0000001004007986 */ /* 0x0001e8000c101908 */
[----:B------:R0:W-:Y:S02]  /*83b0*/  STG.E desc[UR8][R6.64], R17 ;  /* 0x0000001106007986 */ /* 0x0001e4000c101908 */
.L_x_110:
[----:B------:R-:W-:Y:S05]  /*83c0*/  BSYNC.RECONVERGENT B1 ;  /* 0x0000000000017941 */ /* 0x000fea0003800200 */
.L_x_109:
[----:B------:R-:W-:Y:S05]  /*83d0*/  @!P0 BRA P5, `(.L_x_94) ;  /* 0x0000000000248947 */ /* 0x000fea0002800000 */
        /* <DEDUP_REMOVED lines=9> */
.L_x_94:
[----:B------:R-:W-:Y:S05]  /*8470*/  BSYNC.RECONVERGENT B0 ;  /* 0x0000000000007941 */ /* 0x000fea0003800200 */
.L_x_86:
[----:B------:R-:W-:-:S13]  /*8480*/  ISETP.NE.AND P0, PT, R0, 0xff, PT ;  /* 0x000000ff0000780c */ /* 0x000fda0003f05270 */
[----:B------:R-:W-:Y:S05]  /*8490*/  @P0 EXIT ;  /* 0x000000000000094d */ /* 0x000fea0003800000 */
[----:B01234-:R-:W0:Y:S01]  /*84a0*/  LDC.64 R4, c[0x0][0x3a0] ;  /* 0x0000e800ff047b82 */ /* 0x01fe220000000a00 */
[----:B------:R-:W-:-:S04]  /*84b0*/  ISETP.NE.U32.AND P0, PT, R3, 0x900, PT ;  /* 0x000009000300780c */ /* 0x000fc80003f05070 */
[----:B------:R-:W-:-:S13]  /*84c0*/  ISETP.NE.AND.EX P0, PT, R26, RZ, PT, P0 ;  /* 0x000000ff1a00720c */ /* 0x000fda0003f05300 */
[----:B------:R-:W-:Y:S05]  /*84d0*/  @P0 BRA `(.L_x_111) ;  /* 0x00000000002c0947 */ /* 0x000fea0003800000 */
[----:B------:R-:W1:Y:S01]  /*84e0*/  LDCU.128 UR4, c[0x0][0x390] ;  /* 0x00007200ff0477ac */ /* 0x000e620008000c00 */
[C---:B------:R-:W-:Y:S01]  /*84f0*/  IMAD.SHL.U32 R6, R40.reuse, 0x4, RZ ;  /* 0x0000000428067824 */ /* 0x040fe200078e00ff */
[----:B------:R-:W-:-:S04]  /*8500*/  SHF.L.U64.HI R0, R40, 0x2, R25 ;  /* 0x0000000228007819 */ /* 0x000fc80000010219 */
[C---:B-1----:R-:W-:Y:S02]  /*8510*/  IADD3 R2, P0, PT, R6.reuse, UR4, RZ ;  /* 0x0000000406027c10 */ /* 0x042fe4000ff1e0ff */
[----:B------:R-:W-:Y:S02]  /*8520*/  IADD3 R6, P1, PT, R6, UR6, RZ ;  /* 0x0000000606067c10 */ /* 0x000fe4000ff3e0ff */
[C---:B------:R-:W-:Y:S02]  /*8530*/  IADD3.X R3, PT, PT, R0.reuse, UR5, RZ, P0, !PT ;  /* 0x0000000500037c10 */ /* 0x040fe400087fe4ff */
[----:B------:R-:W-:Y:S02]  /*8540*/  IADD3.X R7, PT, PT, R0, UR7, RZ, P1, !PT ;  /* 0x0000000700077c10 */ /* 0x000fe40008ffe4ff */
[----:B------:R-:W-:Y:S01]  /*8550*/  IADD3 R40, P0, PT, R40, 0x1, RZ ;  /* 0x0000000128287810 */ /* 0x000fe20007f1e0ff */
[----:B------:R1:W-:Y:S04]  /*8560*/  STG.E desc[UR8][R2.64], R27 ;  /* 0x0000001b02007986 */ /* 0x0003e8000c101908 */
[----:B------:R1:W-:Y:S01]  /*8570*/  STG.E desc[UR8][R6.64], R24 ;  /* 0x0000001806007986 */ /* 0x0003e2000c101908 */
[----:B------:R-:W-:-:S07]  /*8580*/  IMAD.X R25, RZ, RZ, R25, P0 ;  /* 0x000000ffff197224 */ /* 0x000fce00000e0619 */
.L_x_111:
[----:B------:R-:W-:-:S05]  /*8590*/  IMAD.MOV.U32 R41, RZ, RZ, R25 ;  /* 0x000000ffff297224 */ /* 0x000fca00078e0019 */
[----:B0-----:R-:W-:Y:S01]  /*85a0*/  STG.E.64 desc[UR8][R4.64], R40 ;  /* 0x0000002804007986 */ /* 0x001fe2000c101b08 */
[----:B------:R-:W-:Y:S05]  /*85b0*/  EXIT ;  /* 0x000000000000794d */ /* 0x000fea0003800000 */
.L_x_85:
[----:B------:R-:W0:Y:S08]  /*85c0*/  LDC.64 R4, c[0x0][0x380] ;  /* 0x0000e000ff047b82 */ /* 0x000e300000000a00 */
[----:B------:R-:W1:Y:S01]  /*85d0*/  LDC.64 R8, c[0x0][0x388] ;  /* 0x0000e200ff087b82 */ /* 0x000e620000000a00 */
[----:B0-----:R-:W-:-:S05]  /*85e0*/  IMAD.WIDE.U32 R4, R0, 0x2400, R4 ;  /* 0x0000240000047825 */ /* 0x001fca00078e0004 */
[----:B------:R-:W2:Y:S01]  /*85f0*/  LDG.E.CONSTANT R10, desc[UR8][R4.64] ;  /* 0x00000008040a7981 */ /* 0x000ea2000c1e9900 */
[----:B-1----:R-:W-:-:S05]  /*8600*/  IMAD.WIDE.U32 R8, R0, 0x2400, R8 ;  /* 0x0000240000087825 */ /* 0x002fca00078e0008 */
[----:B------:R0:W3:Y:S01]  /*8610*/  LDG.E.CONSTANT R23, desc[UR8][R8.64] ;  /* 0x0000000808177981 */ /* 0x0000e2000c1e9900 */
[----:B------:R-:W1:Y:S02]  /*8620*/  S2R R42, SR_TID.X ;  /* 0x00000000002a7919 */ /* 0x000e640000002100 */
[C---:B-1----:R-:W-:Y:S02]  /*8630*/  LOP3.LUT R2, R42.reuse, 0x1f, RZ, 0xc0, !PT ;  /* 0x0000001f2a027812 */ /* 0x042fe400078ec0ff */
[----:B------:R-:W-:-:S05]  /*8640*/  LOP3.LUT R7, R42, 0x3e0, RZ, 0xc0, !PT ;  /* 0x000003e02a077812 */ /* 0x000fca00078ec0ff */
[----:B------:R-:W-:-:S04]  /*8650*/  IMAD R12, R7, 0x9, R2 ;  /* 0x00000009070c7824 */ /* 0x000fc800078e0202 */
[C---:B------:R-:W-:Y:S02]  /*8660*/  VIADD R2, R12.reuse, 0x20 ;  /* 0x000000200c027836 */ /* 0x040fe40000000000 */
[C---:B------:R-:W-:Y:S02]  /*8670*/  VIADD R6, R12.reuse, 0x40 ;  /* 0x000000400c067836 */ /* 0x040fe40000000000 */
[----:B------:R-:W-:Y:S01]  /*8680*/  IMAD.SHL.U32 R7, R12, 0x4, RZ ;  /* 0x000000040c077824 */ /* 0x000fe200078e00ff */
[-C--:B------:R-:W-:Y:S01]  /*8690*/  ISETP.GE.U32.AND P5, PT, R2, R3.reuse, PT ;  /* 0x000000030200720c */ /* 0x080fe20003fa6070 */
[----:B------:R-:W-:Y:S01]  /*86a0*/  VIADD R2, R12, 0x60 ;  /* 0x000000600c027836 */ /* 0x000fe20000000000 */
[----:B------:R-:W-:Y:S01]  /*86b0*/  ISETP.GE.U32.AND P0, PT, R6, R3, PT ;  /* 0x000000030600720c */ /* 0x000fe20003f06070 */
[----:B------:R-:W-:Y:S01]  /*86c0*/  VIADD R14, R12, 0x80 ;  /* 0x000000800c0e7836 */ /* 0x000fe20000000000 */
[----:B------:R-:W-:Y:S02]  /*86d0*/  IADD3 R6, P2, PT, R4, R7, RZ ;  /* 0x0000000704067210 */ /* 0x000fe40007f5e0ff */
[-C--:B------:R-:W-:Y:S01]  /*86e0*/  ISETP.GE.U32.AND P4, PT, R2, R3.reuse, PT ;  /* 0x000000030200720c */ /* 0x080fe20003f86070 */
[C---:B------:R-:W-:Y:S01]  /*86f0*/  VIADD R2, R12.reuse, 0xa0 ;  /* 0x000000a00c027836 */ /* 0x040fe20000000000 */
[----:B------:R-:W-:-:S02]  /*8700*/  ISETP.GE.U32.AND P6, PT, R12, R3, PT ;  /* 0x000000030c00720c */ /* 0x000fc40003fc6070 */
[----:B0-----:R-:W-:Y:S01]  /*8710*/  IADD3 R8, P1, PT, R7, R8, RZ ;  /* 0x0000000807087210 */ /* 0x001fe20007f3e0ff */
[----:B------:R-:W-:Y:S01]  /*8720*/  IMAD.X R7, RZ, RZ, R5, P2 ;  /* 0x000000ffff077224 */ /* 0x000fe200010e0605 */
[-C--:B------:R-:W-:Y:S01]  /*8730*/  ISETP.GE.U32.AND P3, PT, R14, R3.reuse, PT ;  /* 0x000000030e00720c */ /* 0x080fe20003f66070 */
[----:B------:R-:W-:Y:S01]  /*8740*/  VIADD R14, R12, 0xc0 ;  /* 0x000000c00c0e7836 */ /* 0x000fe20000000000 */
[----:B------:R-:W-:Y:S01]  /*8750*/  ISETP.GE.U32.AND P2, PT, R2, R3, PT ;  /* 0x000000030200720c */ /* 0x000fe20003f46070 */
[----:B------:R-:W-:-:S03]  /*8760*/  IMAD.X R9, RZ, RZ, R9, P1 ;  /* 0x000000ffff097224 */ /* 0x000fc600008e0609 */
[----:B------:R-:W-:Y:S01]  /*8770*/  ISETP.GE.U32.AND P1, PT, R14, R3, PT ;  /* 0x000000030e00720c */ /* 0x000fe20003f26070 */
[C---:B------:R-:W-:Y:S02]  /*8780*/  VIADD R14, R12.reuse, 0xe0 ;  /* 0x000000e00c0e7836 */ /* 0x040fe40000000000 */
[----:B------:R-:W-:Y:S02]  /*8790*/  VIADD R12, R12, 0x100 ;  /* 0x000001000c0c7836 */ /* 0x000fe40000000000 */
[----:B------:R-:W-:Y:S02]  /*87a0*/  IMAD.MOV.U32 R24, RZ, RZ, RZ ;  /* 0x000000ffff187224 */ /* 0x000fe400078e00ff */
[----:B--2---:R-:W-:Y:S02]  /*87b0*/  IMAD.MOV.U32 R2, RZ, RZ, R10 ;  /* 0x000000ffff027224 */ /* 0x004fe400078e000a */
[----:B------:R-:W2:Y:S02]  /*87c0*/  @!P6 LDG.E.CONSTANT R10, desc[UR8][R6.64] ;  /* 0x00000008060ae981 */ /* 0x000ea4000c1e9900 */
[----:B------:R-:W-:-:S02]  /*87d0*/  IMAD.MOV.U32 R11, RZ, RZ, R2 ;  /* 0x000000ffff0b7224 */ /* 0x000fc400078e0002 */
[----:B---3--:R-:W-:Y:S02]  /*87e0*/  IMAD.MOV.U32 R21, RZ, RZ, R23 ;  /* 0x000000ffff157224 */ /* 0x008fe400078e0017 */
[----:B------:R-:W3:Y:S02]  /*87f0*/  @!P6 LDG.E.CONSTANT R23, desc[UR8][R8.64] ;  /* 0x000000080817e981 */ /* 0x000ee4000c1e9900 */
[----:B------:R-:W-:Y:S01]  /*8800*/  IMAD.MOV.U32 R25, RZ, RZ, R21 ;  /* 0x000000ffff197224 */ /* 0x000fe200078e0015 */
[-C--:B------:R-:W-:Y:S01]  /*8810*/  ISETP.GE.U32.AND P6, PT, R14, R3.reuse, PT ;  /* 0x000000030e00720c */ /* 0x080fe20003fc6070 */
[----:B------:R-:W4:Y:S04]  /*8820*/  @!P5 LDG.E.CONSTANT R11, desc[UR8][R6.64+0x80] ;  /* 0x00008008060bd981 */ /* 0x000f28000c1e9900 */
[----:B------:R-:W5:Y:S01]  /*8830*/  @!P5 LDG.E.CONSTANT R25, desc[UR8][R8.64+0x80] ;  /* 0x000080080819d981 */ /* 0x000f62000c1e9900 */
[----:B------:R-:W-:Y:S01]  /*8840*/  ISETP.GE.U32.AND P5, PT, R12, R3, PT ;  /* 0x000000030c00720c */ /* 0x000fe20003fa6070 */
        /* <DEDUP_REMOVED lines=25> */
[----:B------:R-:W5:Y:S01]  /*89e0*/  @!P5 LDG.E.CONSTANT R21, desc[UR8][R8.64+0x400] ;  /* 0x000400080815d981 */ /* 0x000f62000c1e9900 */
[----:B------:R-:W-:-:S13]  /*89f0*/  ISETP.NE.AND P0, PT, R42, RZ, PT ;  /* 0x000000ff2a00720c */ /* 0x000fda0003f05270 */
[----:B------:R1:W5:Y:S01]  /*8a00*/  @!P0 LDG.E.CONSTANT R24, desc[UR8][R4.64+-0x4] ;  /* 0xfffffc0804188981 */ /* 0x000362000c1e9900 */
[----:B------:R-:W1:Y:S01]  /*8a10*/  S2R R34, SR_LANEID ;  /* 0x0000000000227919 */ /* 0x000e620000000000 */
[----:B------:R-:W1:Y:S01]  /*8a20*/  S2UR UR5, SR_CgaCtaId ;  /* 0x00000000000579c3 */ /* 0x000e620000008800 */
[----:B0-----:R-:W-:Y:S01]  /*8a30*/  SHF.R.U32.HI R7, RZ, 0x5, R42 ;  /* 0x00000005ff077819 */ /* 0x001fe2000001162a */
[----:B------:R-:W-:Y:S01]  /*8a40*/  UMOV UR4, 0x400 ;  /* 0x0000040000047882 */ /* 0x000fe20000000000 */
[----:B------:R-:W-:Y:S01]  /*8a50*/  P2R R6, PR, RZ, 0x1 ;  /* 0x00000001ff067803 */ /* 0x000fe20000000000 */
[----:B-1----:R-:W-:Y:S02]  /*8a60*/  ULEA UR4, UR5, UR4, 0x18 ;  /* 0x0000000405047291 */ /* 0x002fe4000f8ec0ff */
[----:B------:R-:W-:-:S05]  /*8a70*/  IMAD R6, R7, 0x120, R34 ;  /* 0x0000012007067824 */ /* 0x000fca00078e0222 */
[----:B------:R-:W-:-:S05]  /*8a80*/  LEA R6, R6, UR4, 0x2 ;  /* 0x0000000406067c11 */ /* 0x000fca000f8e10ff */
[----:B------:R-:W-:Y:S01]  /*8a90*/  IMAD R4, R34, 0x20, R6 ;  /* 0x0000002022047824 */ /* 0x000fe200078e0206 */
[C---:B------:R-:W-:Y:S02]  /*8aa0*/  LEA R36, R42.reuse, UR4, 0x2 ;  /* 0x000000042a247c11 */ /* 0x040fe4000f8e10ff */
[----:B------:R-:W-:Y:S01]  /*8ab0*/  ISETP.NE.AND P0, PT, R42, RZ, PT ;  /* 0x000000ff2a00720c */ /* 0x000fe20003f05270 */
        /* <DEDUP_REMOVED lines=12> */
[----:B------:R-:W1:Y:S04]  /*8b80*/  LDS R10, [R4+0x4] ;  /* 0x00000400040a7984 */ /* 0x000e680000000800 */
[----:B------:R-:W-:Y:S04]  /*8b90*/  LDS R12, [R4+0x8] ;  /* 0x00000800040c7984 */ /* 0x000fe80000000800 */
[----:B------:R-:W-:Y:S04]  /*8ba0*/  LDS R14, [R4+0xc] ;  /* 0x00000c00040e7984 */ /* 0x000fe80000000800 */
[----:B------:R-:W-:Y:S04]  /*8bb0*/  LDS R16, [R4+0x10] ;  /* 0x0000100004107984 */ /* 0x000fe80000000800 */
[----:B------:R-:W-:Y:S04]  /*8bc0*/  LDS R18, [R4+0x14] ;  /* 0x0000140004127984 */ /* 0x000fe80000000800 */
[----:B------:R-:W-:Y:S04]  /*8bd0*/  LDS R20, [R4+0x18] ;  /* 0x0000180004147984 */ /* 0x000fe80000000800 */
[----:B------:R-:W-:Y:S01]  /*8be0*/  LDS R22, [R4+0x1c] ;  /* 0x00001c0004167984 */ /* 0x000fe20000000800 */
[----:B------:R-:W-:Y:S06]  /*8bf0*/  BAR.SYNC.DEFER_BLOCKING 0x0 ;  /* 0x0000000000007b1d */ /* 0x000fec0000010000 */
[----:B------:R-:W-:Y:S04]  /*8c00*/  STS [R6], R23 ;  /* 0x0000001706007388 */ /* 0x000fe80000000800 */
[----:B------:R-:W-:Y:S04]  /*8c10*/  STS [R6+0x80], R25 ;  /* 0x0000801906007388 */ /* 0x000fe80000000800 */
[----:B------:R-:W-:Y:S04]  /*8c20*/  STS [R6+0x100], R27 ;  /* 0x0001001b06007388 */ /* 0x000fe80000000800 */
[----:B------:R2:W-:Y:S04]  /*8c30*/  STS [R6+0x180], R28 ;  /* 0x0001801c06007388 */ /* 0x0005e80000000800 */
[----:B------:R-:W-:Y:S04]  /*8c40*/  STS [R6+0x200], R29 ;  /* 0x0002001d06007388 */ /* 0x000fe80000000800 */
[----:B------:R-:W-:Y:S04]  /*8c50*/  STS [R6+0x280], R30 ;  /* 0x0002801e06007388 */ /* 0x000fe80000000800 */
[----:B------:R-:W-:Y:S04]  /*8c60*/  STS [R6+0x300], R31 ;  /* 0x0003001f06007388 */ /* 0x000fe80000000800 */
[----:B------:R-:W-:Y:S04]  /*8c70*/  STS [R6+0x380], R32 ;  /* 0x0003802006007388 */ /* 0x000fe80000000800 */
[----:B------:R3:W-:Y:S01]  /*8c80*/  STS [R6+0x400], R21 ;  /* 0x0004001506007388 */ /* 0x0007e20000000800 */
        /* <DEDUP_REMOVED lines=9> */
[----:B------:R4:W-:Y:S01]  /*8d20*/  LDS R23, [R4+0x1c] ;  /* 0x00001c0004177984 */ /* 0x0009e20000000800 */
[----:B------:R-:W-:Y:S06]  /*8d30*/  BAR.SYNC.DEFER_BLOCKING 0x0 ;  /* 0x0000000000007b1d */ /* 0x000fec0000010000 */
[----:B0-----:R-:W-:Y:S02]  /*8d40*/  STS [R36+0x4d8], R33 ;  /* 0x0004d82124007388 */ /* 0x001fe40000000800 */
[----:B------:R-:W-:Y:S06]  /*8d50*/  BAR.SYNC.DEFER_BLOCKING 0x0 ;  /* 0x0000000000007b1d */ /* 0x000fec0000010000 */
[----:B------:R-:W0:Y:S01]  /*8d60*/  @P0 LDS R24, [R36+0x4d4] ;  /* 0x0004d40024180984 */ /* 0x000e220000000800 */
[----:B--2---:R-:W-:-:S04]  /*8d70*/  IMAD R28, R42, 0x9, RZ ;  /* 0x000000092a1c7824 */ /* 0x004fc800078e02ff */
[C---:B---3--:R-:W-:Y:S01]  /*8d80*/  VIADD R6, R28.reuse, 0x1 ;  /* 0x000000011c067836 */ /* 0x048fe20000000000 */
[C---:B------:R-:W-:Y:S01]  /*8d90*/  ISETP.EQ.U32.AND P4, PT, R3.reuse, R28, PT ;  /* 0x0000001c0300720c */ /* 0x040fe20003f82070 */
[----:B------:R-:W-:Y:S01]  /*8da0*/  VIADD R30, R28, 0x2 ;  /* 0x000000021c1e7836 */ /* 0x000fe20000000000 */
[----:B-1----:R-:W-:Y:S01]  /*8db0*/  ISETP.NE.AND P5, PT, R8, R10, PT ;  /* 0x0000000a0800720c */ /* 0x002fe20003fa5270 */
[C---:B------:R-:W-:Y:S01]  /*8dc0*/  VIADD R32, R28.reuse, 0x3 ;  /* 0x000000031c207836 */ /* 0x040fe20000000000 */
[C---:B------:R-:W-:Y:S01]  /*8dd0*/  ISETP.EQ.U32.AND P2, PT, R3.reuse, R6, PT ;  /* 0x000000060300720c */ /* 0x040fe20003f42070 */
[----:B----4-:R-:W-:Y:S01]  /*8de0*/  VIADD R4, R28, 0x4 ;  /* 0x000000041c047836 */ /* 0x010fe20000000000 */
[C---:B------:R-:W-:Y:S02]  /*8df0*/  ISETP.EQ.U32.AND P0, PT, R3.reuse, R30, PT ;  /* 0x0000001e0300720c */ /* 0x040fe40003f02070 */
[----:B------:R-:W-:Y:S02]  /*8e00*/  ISETP.EQ.OR.EX P6, PT, R26, RZ, P5, P2 ;  /* 0x000000ff1a00720c */ /* 0x000fe40002fc2720 */
[----:B------:R-:W-:-:S02]  /*8e10*/  ISETP.EQ.U32.AND P1, PT, R3, R32, PT ;  /* 0x000000200300720c */ /* 0x000fc40003f22070 */
[----:B------:R-:W-:Y:S02]  /*8e20*/  ISETP.EQ.U32.AND P2, PT, R3, R4, PT ;  /* 0x000000040300720c */ /* 0x000fe40003f42070 */
[----:B------:R-:W-:Y:S02]  /*8e30*/  SEL R4, RZ, 0x1, !P6 ;  /* 0x00000001ff047807 */ /* 0x000fe40007000000 */
[----:B0-----:R-:W-:-:S04]  /*8e40*/  ISETP.NE.AND P3, PT, R24, R8, PT ;  /* 0x000000081800720c */ /* 0x001fc80003f65270 */
[----:B------:R-:W-:Y:S02]  /*8e50*/  ISETP.EQ.OR.EX P4, PT, R26, RZ, P3, P4 ;  /* 0x000000ff1a00720c */ /* 0x000fe40001f82740 */
[----:B------:R-:W-:Y:S02]  /*8e60*/  ISETP.NE.AND P3, PT, R10, R12, PT ;  /* 0x0000000c0a00720c */ /* 0x000fe40003f65270 */
[----:B------:R-:W-:Y:S02]  /*8e70*/  SEL R6, RZ, 0x1, !P4 ;  /* 0x00000001ff067807 */ /* 0x000fe40006000000 */
[----:B------:R-:W-:Y:S02]  /*8e80*/  ISETP.EQ.OR.EX P0, PT, R26, RZ, P3, P0 ;  /* 0x000000ff1a00720c */ /* 0x000fe40001f02700 */
[----:B------:R-:W-:Y:S02]  /*8e90*/  ISETP.NE.AND P4, PT, R12, R14, PT ;  /* 0x0000000e0c00720c */ /* 0x000fe40003f85270 */
[----:B------:R-:W-:-:S02]  /*8ea0*/  ISETP.NE.AND P3, PT, R14, R16, PT ;  /* 0x000000100e00720c */ /* 0x000fc40003f65270 */
[----:B------:R-:W-:Y:S02]  /*8eb0*/  SEL R27, RZ, 0x1, !P0 ;  /* 0x00000001ff1b7807 */ /* 0x000fe40004000000 */
[C---:B------:R-:W-:Y:S02]  /*8ec0*/  ISETP.EQ.OR.EX P1, PT, R26.reuse, RZ, P4, P1 ;  /* 0x000000ff1a00720c */ /* 0x040fe40002722710 */
[----:B------:R-:W-:Y:S02]  /*8ed0*/  ISETP.EQ.OR.EX P2, PT, R26, RZ, P3, P2 ;  /* 0x000000ff1a00720c */ /* 0x000fe40001f42720 */
[----:B------:R-:W-:Y:S02]  /*8ee0*/  IADD3 R27, P3, P4, R27, R4, R6 ;  /* 0x000000041b1b7210 */ /* 0x000fe40007c7e006 */
[----:B------:R-:W-:Y:S02]  /*8ef0*/  SEL R5, RZ, 0x1, !P1 ;  /* 0x00000001ff057807 */ /* 0x000fe40004800000 */
[----:B------:R-:W-:-:S02]  /*8f00*/  SEL R4, RZ, 0x1, !P2 ;  /* 0x00000001ff047807 */ /* 0x000fc40005000000 */
[----:B------:R-:W-:Y:S02]  /*8f10*/  IADD3.X R6, PT, PT, RZ, RZ, RZ, P3, P4 ;  /* 0x000000ffff067210 */ /* 0x000fe40001fe84ff */
[----:B------:R-:W-:Y:S01]  /*8f20*/  IADD3 R27, P3, P4, R4, R27, R5 ;  /* 0x0000001b041b7210 */ /* 0x000fe20007c7e005 */
[C---:B------:R-:W-:Y:S01]  /*8f30*/  VIADD R4, R28.reuse, 0x5 ;  /* 0x000000051c047836 */ /* 0x040fe20000000000 */
[----:B------:R-:W-:Y:S02]  /*8f40*/  P2R R40, PR, RZ, 0x40 ;  /* 0x00000040ff287803 */ /* 0x000fe40000000000 */
[----:B------:R-:W-:Y:S02]  /*8f50*/  IADD3.X R6, PT, PT, RZ, R6, RZ, P3, P4 ;  /* 0x00000006ff067210 */ /* 0x000fe40001fe84ff */
[----:B------:R-:W-:Y:S01]  /*8f60*/  ISETP.EQ.U32.AND P3, PT, R3, R4, PT ;  /* 0x000000040300720c */ /* 0x000fe20003f62070 */
[----:B------:R-:W-:Y:S01]  /*8f70*/  VIADD R4, R28, 0x6 ;  /* 0x000000061c047836 */ /* 0x000fe20000000000 */
[----:B------:R-:W-:-:S02]  /*8f80*/  ISETP.NE.AND P6, PT, R16, R18, PT ;  /* 0x000000121000720c */ /* 0x000fc40003fc5270 */
[----:B------:R-:W-:Y:S02]  /*8f90*/  ISETP.NE.AND P4, PT, R18, R20, PT ;  /* 0x000000141200720c */ /* 0x000fe40003f85270 */
[----:B------:R-:W-:Y:S02]  /*8fa0*/  ISETP.EQ.OR.EX P6, PT, R26, RZ, P6, P3 ;  /* 0x000000ff1a00720c */ /* 0x000fe400037c2730 */
[----:B------:R-:W-:-:S04]  /*8fb0*/  ISETP.EQ.U32.AND P3, PT, R3, R4, PT ;  /* 0x000000040300720c */ /* 0x000fc80003f62070 */
[----:B------:R-:W-:Y:S02]  /*8fc0*/  ISETP.EQ.OR.EX P3, PT, R26, RZ, P4, P3 ;  /* 0x000000ff1a00720c */ /* 0x000fe40002762730 */
[----:B------:R-:W-:Y:S02]  /*8fd0*/  SEL R5, RZ, 0x1, !P6 ;  /* 0x00000001ff057807 */ /* 0x000fe40007000000 */
[----:B------:R-:W-:-:S04]  /*8fe0*/  SEL R4, RZ, 0x1, !P3 ;  /* 0x00000001ff047807 */ /* 0x000fc80005800000 */
[----:B------:R-:W-:Y:S01]  /*8ff0*/  IADD3 R27, P4, P5, R4, R27, R5 ;  /* 0x0000001b041b7210 */ /* 0x000fe20007d9e005 */
[C---:B------:R-:W-:Y:S01]  /*9000*/  VIADD R4, R28.reuse, 0x7 ;  /* 0x000000071c047836 */ /* 0x040fe20000000000 */
[----:B------:R-:W-:Y:S01]  /*9010*/  P2R R30, PR, RZ, 0x1 ;  /* 0x00000001ff1e7803 */ /* 0x000fe20000000000 */
[----:B------:R-:W-:Y:S01]  /*9020*/  VIADD R28, R28, 0x8 ;  /* 0x000000081c1c7836 */ /* 0x000fe20000000000 */
[----:B------:R-:W-:Y:S02]  /*9030*/  IADD3.X R6, PT, PT, RZ, R6, RZ, P4, P5 ;  /* 0x00000006ff067210 */ /* 0x000fe400027ea4ff */
[----:B------:R-:W-:Y:S02]  /*9040*/  ISETP.NE.AND P0, PT, R40, RZ, PT ;  /* 0x000000ff2800720c */ /* 0x000fe40003f05270 */
[----:B------:R-:W-:Y:S02]  /*9050*/  ISETP.EQ.U32.AND P5, PT, R3, R4, PT ;  /* 0x000000040300720c */ /* 0x000fe40003fa2070 */
[----:B------:R-:W-:-:S02]  /*9060*/  ISETP.NE.AND P4, PT, R20, R22, PT ;  /* 0x000000161400720c */ /* 0x000fc40003f85270 */
[----:B------:R-:W-:Y:S02]  /*9070*/  P2R R29, PR, RZ, 0x1 ;  /* 0x00000001ff1d7803 */ /* 0x000fe40000000000 */
[----:B------:R-:W-:Y:S02]  /*9080*/  ISETP.EQ.OR.EX P5, PT, R26, RZ, P4, P5 ;  /* 0x000000ff1a00720c */ /* 0x000fe400027a2750 */
[----:B------:R-:W-:Y:S02]  /*9090*/  ISETP.EQ.U32.AND P4, PT, R3, R28, PT ;  /* 0x0000001c0300720c */ /* 0x000fe40003f82070 */
[----:B------:R-:W-:-:S04]  /*90a0*/  ISETP.NE.AND P0, PT, R22, R33, PT ;  /* 0x000000211600720c */ /* 0x000fc80003f05270 */
[----:B------:R-:W-:Y:S02]  /*90b0*/  ISETP.EQ.OR.EX P4, PT, R26, RZ, P0, P4 ;  /* 0x000000ff1a00720c */ /* 0x000fe40000782740 */
[----:B------:R-:W-:Y:S02]  /*90c0*/  SEL R5, RZ, 0x1, !P5 ;  /* 0x00000001ff057807 */ /* 0x000fe40006800000 */
[----:B------:R-:W-:Y:S02]  /*90d0*/  SEL R4, RZ, 0x1, !P4 ;  /* 0x00000001ff047807 */ /* 0x000fe40006000000 */
[----:B------:R-:W-:Y:S02]  /*90e0*/  P2R R25, PR, RZ, 0x2 ;  /* 0x00000002ff197803 */ /* 0x000fe40000000000 */
[----:B------:R-:W-:Y:S01]  /*90f0*/  IADD3 R27, P0, P1, R4, R27, R5 ;  /* 0x0000001b041b7210 */ /* 0x000fe2000791e005 */
[----:B------:R-:W-:-:S03]  /*9100*/  FADD R4, R9, R11 ;  /* 0x0000000b09047221 */ /* 0x000fc60000000000 */
[----:B------:R-:W-:Y:S02]  /*9110*/  IADD3.X R6, PT, PT, RZ, R6, RZ, P0, P1 ;  /* 0x00000006ff067210 */ /* 0x000fe400007e24ff */
[----:B------:R-:W-:-:S04]  /*9120*/  ISETP.NE.AND P0, PT, R29, RZ, PT ;  /* 0x000000ff1d00720c */ /* 0x000fc80003f05270 */
[----:B------:R-:W-:Y:S02]  /*9130*/  FSEL R4, R11, R4, P0 ;  /* 0x000000040b047208 */ /* 0x000fe40000000000 */
[----:B------:R-:W-:-:S03]  /*9140*/  ISETP.NE.AND P0, PT, R30, RZ, PT ;  /* 0x000000ff1e00720c */ /* 0x000fc60003f05270 */
[----:B------:R-:W-:-:S05]  /*9150*/  FADD R4, R13, R4 ;  /* 0x000000040d047221 */ /* 0x000fca0000000000 */
[----:B------:R-:W-:Y:S02]  /*9160*/  FSEL R4, R13, R4, P0 ;  /* 0x000000040d047208 */ /* 0x000fe40000000000 */
[----:B------:R-:W-:-:S03]  /*9170*/  ISETP.NE.AND P1, PT, R25, RZ, PT ;  /* 0x000000ff1900720c */ /* 0x000fc60003f25270 */
[----:B------:R-:W-:-:S05]  /*9180*/  FADD R4, R15, R4 ;  /* 0x000000040f047221 */ /* 0x000fca0000000000 */
[----:B------:R-:W-:-:S05]  /*9190*/  FSEL R4, R15, R4, P1 ;  /* 0x000000040f047208 */ /* 0x000fca0000800000 */
        /* <DEDUP_REMOVED lines=8> */
[----:B------:R-:W-:-:S05]  /*9220*/  @!P4 FADD R2, R2, R5 ;  /* 0x000000050202c221 */ /* 0x000fca0000000000 */
[----:B------:R-:W0:Y:S01]  /*9230*/  SHFL.UP PT, R5, R2, 0x1, RZ ;  /* 0x0420000002057989 */ /* 0x000e2200000e00ff */
[----:B------:R-:W-:Y:S02]  /*9240*/  ISETP.GE.AND P5, PT, R34, 0x1, PT ;  /* 0x000000012200780c */ /* 0x000fe40003fa6270 */
[----:B------:R-:W-:Y:S01]  /*9250*/  ISETP.NE.U32.AND P4, PT, R27, RZ, PT ;  /* 0x000000ff1b00720c */ /* 0x000fe20003f85070 */
[----:B------:R-:W1:Y:S03]  /*9260*/  SHFL.UP PT, R4, R27, 0x1, RZ ;  /* 0x042000001b047989 */ /* 0x000e6600000e00ff */
[----:B------:R-:W-:Y:S01]  /*9270*/  ISETP.NE.AND.EX P4, PT, R6, RZ, PT, P4 ;  /* 0x000000ff0600720c */ /* 0x000fe20003f85340 */
[----:B0-----:R-:W-:-:S06]  /*9280*/  FADD R5, R2, R5 ;  /* 0x0000000502057221 */ /* 0x001fcc0000000000 */
[----:B------:R-:W-:Y:S02]  /*9290*/  @P5 FSEL R2, R5, R2, !P4 ;  /* 0x0000000205025208 */ /* 0x000fe40006000000 */
[----:B------:R-:W0:Y:S01]  /*92a0*/  SHFL.UP PT, R5, R6, 0x1, RZ ;  /* 0x0420000006057989 */ /* 0x000e2200000e00ff */
[----:B-1----:R-:W-:-:S04]  /*92b0*/  SEL R4, R4, RZ, P5 ;  /* 0x000000ff04047207 */ /* 0x002fc80002800000 */
[----:B------:R-:W-:Y:S01]  /*92c0*/  IADD3 R29, P4, PT, R4, R27, RZ ;  /* 0x0000001b041d7210 */ /* 0x000fe20007f9e0ff */
[----:B------:R-:W1:Y:S04]  /*92d0*/  SHFL.UP PT, R25, R2, 0x2, RZ ;  /* 0x0440000002197989 */ /* 0x000e6800000e00ff */
[----:B------:R-:W2:Y:S01]  /*92e0*/  SHFL.UP PT, R4, R29, 0x2, RZ ;  /* 0x044000001d047989 */ /* 0x000ea200000e00ff */
[----:B0-----:R-:W-:-:S05]  /*92f0*/  SEL R5, R5, RZ, P5 ;  /* 0x000000ff05057207 */ /* 0x001fca0002800000 */
[----:B------:R-:W-:-:S05]  /*9300*/  IMAD.X R28, R5, 0x1, R6, P4 ;  /* 0x00000001051c7824 */ /* 0x000fca00020e0606 */
[----:B------:R-:W0:Y:S01]  /*9310*/  SHFL.UP PT, R5, R28, 0x2, RZ ;  /* 0x044000001c057989 */ /* 0x000e2200000e00ff */
[----:B------:R-:W-:Y:S02]  /*9320*/  ISETP.GE.AND P5, PT, R34, 0x2, PT ;  /* 0x000000022200780c */ /* 0x000fe40003fa6270 */
[----:B------:R-:W-:Y:S01]  /*9330*/  ISETP.NE.U32.AND P4, PT, R29, RZ, PT ;  /* 0x000000ff1d00720c */ /* 0x000fe20003f85070 */
[----:B-1----:R-:W-:Y:S01]  /*9340*/  FADD R25, R2, R25 ;  /* 0x0000001902197221 */ /* 0x002fe20000000000 */
[----:B--2---:R-:W-:Y:S02]  /*9350*/  SEL R4, R4, RZ, P5 ;  /* 0x000000ff04047207 */ /* 0x004fe40002800000 */
[----:B------:R-:W-:-:S07]  /*9360*/  ISETP.NE.AND.EX P4, PT, R28, RZ, PT, P4 ;  /* 0x000000ff1c00720c */ /* 0x000fce0003f85340 */
[----:B------:R-:W-:Y:S02]  /*9370*/  @P5 FSEL R2, R25, R2, !P4 ;  /* 0x0000000219025208 */ /* 0x000fe40006000000 */
[----:B------:R-:W-:-:S03]  /*9380*/  IADD3 R27, P4, PT, R4, R29, RZ ;  /* 0x0000001d041b7210 */ /* 0x000fc60007f9e0ff */
[----:B------:R-:W1:Y:S01]  /*9390*/  SHFL.UP PT, R25, R2, 0x4, RZ ;  /* 0x0480000002197989 */ /* 0x000e6200000e00ff */
[----:B0-----:R-:W-:-:S03]  /*93a0*/  SEL R5, R5, RZ, P5 ;  /* 0x000000ff05057207 */ /* 0x001fc60002800000 */
[----:B------:R-:W0:Y:S02]  /*93b0*/  SHFL.UP PT, R4, R27, 0x4, RZ ;  /* 0x048000001b047989 */ /* 0x000e2400000e00ff */
[----:B------:R-:W-:-:S05]  /*93c0*/  IMAD.X R6, R5, 0x1, R28, P4 ;  /* 0x0000000105067824 */ /* 0x000fca00020e061c */
[----:B------:R-:W2:Y:S01]  /*93d0*/  SHFL.UP PT, R5, R6, 0x4, RZ ;  /* 0x0480000006057989 */ /* 0x000ea200000e00ff */
[----:B------:R-:W-:Y:S02]  /*93e0*/  ISETP.GE.AND P5, PT, R34, 0x4, PT ;  /* 0x000000042200780c */ /* 0x000fe40003fa6270 */
[----:B------:R-:W-:-:S04]  /*93f0*/  ISETP.NE.U32.AND P4, PT, R27, RZ, PT ;  /* 0x000000ff1b00720c */ /* 0x000fc80003f85070 */
[----:B------:R-:W-:Y:S01]  /*9400*/  ISETP.NE.AND.EX P4, PT, R6, RZ, PT, P4 ;  /* 0x000000ff0600720c */ /* 0x000fe20003f85340 */
[----:B-1----:R-:W-:Y:S01]  /*9410*/  FADD R25, R2, R25 ;  /* 0x0000001902197221 */ /* 0x002fe20000000000 */
[----:B0-----:R-:W-:-:S05]  /*9420*/  SEL R4, R4, RZ, P5 ;  /* 0x000000ff04047207 */ /* 0x001fca0002800000 */
[----:B------:R-:W-:Y:S02]  /*9430*/  @P5 FSEL R2, R25, R2, !P4 ;  /* 0x0000000219025208 */ /* 0x000fe40006000000 */
[----:B------:R-:W-:Y:S02]  /*9440*/  IADD3 R29, P4, PT, R4, R27, RZ ;  /* 0x0000001b041d7210 */ /* 0x000fe40007f9e0ff */
[----:B--2---:R-:W-:Y:S01]  /*9450*/  SEL R5, R5, RZ, P5 ;  /* 0x000000ff05057207 */ /* 0x004fe20002800000 */
[----:B------:R-:W0:Y:S04]  /*9460*/  SHFL.UP PT, R25, R2, 0x8, RZ ;  /* 0x0500000002197989 */ /* 0x000e2800000e00ff */
[----:B------:R-:W-:Y:S01]  /*9470*/  IMAD.X R28, R5, 0x1, R6, P4 ;  /* 0x00000001051c7824 */ /* 0x000fe200020e0606 */
[----:B------:R-:W1:Y:S04]  /*9480*/  SHFL.UP PT, R4, R29, 0x8, RZ ;  /* 0x050000001d047989 */ /* 0x000e6800000e00ff */
[----:B------:R-:W2:Y:S01]  /*9490*/  SHFL.UP PT, R5, R28, 0x8, RZ ;  /* 0x050000001c057989 */ /* 0x000ea200000e00ff */
[----:B------:R-:W-:-:S02]  /*94a0*/  ISETP.GE.AND P5, PT, R34, 0x8, PT ;  /* 0x000000082200780c */ /* 0x000fc40003fa6270 */
[----:B------:R-:W-:-:S04]  /*94b0*/  ISETP.NE.U32.AND P4, PT, R29, RZ, PT ;  /* 0x000000ff1d00720c */ /* 0x000fc80003f85070 */
[----:B------:R-:W-:Y:S01]  /*94c0*/  ISETP.NE.AND.EX P4, PT, R28, RZ, PT, P4 ;  /* 0x000000ff1c00720c */ /* 0x000fe20003f85340 */
[----:B0-----:R-:W-:Y:S01]  /*94d0*/  FADD R25, R2, R25 ;  /* 0x0000001902197221 */ /* 0x001fe20000000000 */
[----:B-1----:R-:W-:-:S05]  /*94e0*/  SEL R4, R4, RZ, P5 ;  /* 0x000000ff04047207 */ /* 0x002fca0002800000 */
[----:B------:R-:W-:Y:S02]  /*94f0*/  @P5 FSEL R2, R25, R2, !P4 ;  /* 0x0000000219025208 */ /* 0x000fe40006000000 */
[----:B--2---:R-:W-:Y:S02]  /*9500*/  SEL R5, R5, RZ, P5 ;  /* 0x000000ff05057207 */ /* 0x004fe40002800000 */
[----:B------:R-:W-:-:S05]  /*9510*/  IADD3 R27, P4, PT, R4, R29, RZ ;  /* 0x0000001d041b7210 */ /* 0x000fca0007f9e0ff */
[----:B------:R-:W-:Y:S01]  /*9520*/  IMAD.X R6, R5, 0x1, R28, P4 ;  /* 0x0000000105067824 */ /* 0x000fe200020e061c */
[----:B------:R-:W0:Y:S04]  /*9530*/  SHFL.UP PT, R4, R27, 0x10, RZ ;  /* 0x060000001b047989 */ /* 0x000e2800000e00ff */
[----:B------:R-:W1:Y:S04]  /*9540*/  SHFL.UP PT, R5, R6, 0x10, RZ ;  /* 0x0600000006057989 */ /* 0x000e6800000e00ff */
[----:B------:R-:W2:Y:S01]  /*9550*/  SHFL.UP PT, R25, R2, 0x10, RZ ;  /* 0x0600000002197989 */ /* 0x000ea200000e00ff */
[----:B------:R-:W-:-:S04]  /*9560*/  ISETP.GE.AND P4, PT, R34, 0x10, PT ;  /* 0x000000102200780c */ /* 0x000fc80003f86270 */
[----:B0-----:R-:W-:Y:S02]  /*9570*/  SEL R4, R4, RZ, P4 ;  /* 0x000000ff04047207 */ /* 0x001fe40002000000 */
[----:B-1----:R-:W-:Y:S02]  /*9580*/  SEL R5, R5, RZ, P4 ;  /* 0x000000ff05057207 */ /* 0x002fe40002000000 */
[----:B------:R-:W-:-:S05]  /*9590*/  IADD3 R4, P5, PT, R4, R27, RZ ;  /* 0x0000001b04047210 */ /* 0x000fca0007fbe0ff */
[----:B------:R-:W-:Y:S01]  /*95a0*/  IMAD.X R5, R5, 0x1, R6, P5 ;  /* 0x0000000105057824 */ /* 0x000fe200028e0606 */
[----:B------:R-:W-:Y:S01]  /*95b0*/  ISETP.NE.U32.AND P5, PT, R27, RZ, PT ;  /* 0x000000ff1b00720c */ /* 0x000fe20003fa5070 */
[----:B--2---:R-:W-:-:S03]  /*95c0*/  FADD R25, R2, R25 ;  /* 0x0000001902197221 */ /* 0x004fc60000000000 */
[----:B------:R-:W-:-:S04]  /*95d0*/  ISETP.NE.AND.EX P5, PT, R6, RZ, PT, P5 ;  /* 0x000000ff0600720c */ /* 0x000fc80003fa5350 */
[----:B------:R-:W-:Y:S02]  /*95e0*/  FSEL R27, R25, R2, !P5 ;  /* 0x00000002191b7208 */ /* 0x000fe40006800000 */
[----:B------:R-:W-:-:S13]  /*95f0*/  ISETP.NE.AND P5, PT, R34, 0x1f, PT ;  /* 0x0000001f2200780c */ /* 0x000fda0003fa5270 */
[----:B------:R-:W-:-:S05]  /*9600*/  @!P5 LEA R32, R7, UR4, 0x4 ;  /* 0x000000040720dc11 */ /* 0x000fca000f8e20ff */
[----:B------:R-:W-:Y:S04]  /*9610*/  @!P5 STS.64 [R32], R4 ;  /* 0x000000042000d388 */ /* 0x000fe80000000a00 */
[----:B------:R-:W-:Y:S01]  /*9620*/  @!P5 STS [R32+0x8], R27 ;  /* 0x0000081b2000d388 */ /* 0x000fe20000000800 */
[----:B------:R-:W-:Y:S06]  /*9630*/  BAR.SYNC.DEFER_BLOCKING 0x0 ;  /* 0x0000000000007b1d */ /* 0x000fec0000010000 */
[----:B------:R-:W-:Y:S04]  /*9640*/  LDS.64 R28, [UR4+0x10] ;  /* 0x00001004ff1c7984 */ /* 0x000fe80008000a00 */
[----:B------:R-:W0:Y:S04]  /*9650*/  LDS.64 R36, [UR4] ;  /* 0x00000004ff247984 */ /* 0x000e280008000a00 */
[----:B------:R-:W1:Y:S04]  /*9660*/  LDS.64 R30, [UR4+0x20] ;  /* 0x00002004ff1e7984 */ /* 0x000e680008000a00 */
[----:B------:R-:W-:Y:S04]  /*9670*/  LDS R6, [UR4+0x8] ;  /* 0x00000804ff067984 */ /* 0x000fe80008000800 */
[----:B------:R-:W2:Y:S01]  /*9680*/  LDS R25, [UR4+0x18] ;  /* 0x00001804ff197984 */ /* 0x000ea20008000800 */
[----:B------:R-:W-:-:S03]  /*9690*/  FSEL R2, R2, R27, !P4 ;  /* 0x0000001b02027208 */ /* 0x000fc60006000000 */
[----:B------:R-:W3:Y:S04]  /*96a0*/  LDS R27, [UR4+0x28] ;  /* 0x00002804ff1b7984 */ /* 0x000ee80008000800 */
[----:B------:R-:W-:Y:S01]  /*96b0*/  LDS R32, [UR4+0x38] ;  /* 0x00003804ff207984 */ /* 0x000fe20008000800 */
[----:B0-----:R-:W-:-:S05]  /*96c0*/  IADD3 R41, P4, PT, R36, R28, RZ ;  /* 0x0000001c24297210 */ /* 0x001fca0007f9e0ff */
[----:B------:R-:W-:Y:S01]  /*96d0*/  IMAD.X R43, R37, 0x1, R29, P4 ;  /* 0x00000001252b7824 */ /* 0x000fe200020e061d */
[----:B-1----:R-:W-:-:S05]  /*96e0*/  IADD3 R35, P4, PT, R30, R41, RZ ;  /* 0x000000291e237210 */ /* 0x002fca0007f9e0ff */
[----:B------:R-:W-:Y:S01]  /*96f0*/  IMAD.X R39, R31, 0x1, R43, P4 ;  /* 0x000000011f277824 */ /* 0x000fe200020e062b */
[----:B------:R-:W-:-:S04]  /*9700*/  ISETP.NE.U32.AND P4, PT, R28, RZ, PT ;  /* 0x000000ff1c00720c */ /* 0x000fc80003f85070 */
[----:B------:R-:W-:Y:S02]  /*9710*/  ISETP.NE.AND.EX P4, PT, R29, RZ, PT, P4 ;  /* 0x000000ff1d00720c */ /* 0x000fe40003f85340 */
[----:B------:R-:W0:Y:S11]  /*9720*/  LDS.64 R28, [UR4+0x30] ;  /* 0x00003004ff1c7984 */ /* 0x000e360008000a00 */
[----:B--2---:R-:W-:Y:S01]  /*9730*/  @!P4 FADD R25, R6, R25 ;  /* 0x000000190619c221 */ /* 0x004fe20000000000 */
[----:B------:R-:W-:-:S04]  /*9740*/  ISETP.NE.AND P4, PT, R7, 0x2, PT ;  /* 0x000000020700780c */ /* 0x000fc80003f85270 */
[----:B------:R-:W-:Y:S02]  /*9750*/  SEL R36, R41, R36, !P4 ;  /* 0x0000002429247207 */ /* 0x000fe40006000000 */
[----:B------:R-:W-:Y:S02]  /*9760*/  SEL R38, R43, R37, !P4 ;  /* 0x000000252b267207 */ /* 0x000fe40006000000 */
[----:B------:R-:W-:Y:S02]  /*9770*/  FSEL R6, R25, R6, !P4 ;  /* 0x0000000619067208 */ /* 0x000fe40006000000 */
[----:B------:R-:W-:-:S04]  /*9780*/  ISETP.NE.U32.AND P4, PT, R30, RZ, PT ;  /* 0x000000ff1e00720c */ /* 0x000fc80003f85070 */
[----:B------:R-:W-:Y:S02]  /*9790*/  ISETP.NE.AND.EX P4, PT, R31, RZ, PT, P4 ;  /* 0x000000ff1f00720c */ /* 0x000fe40003f85340 */
[----:B------:R-:W1:Y:S11]  /*97a0*/  LDS.64 R30, [UR4+0x40] ;  /* 0x00004004ff1e7984 */ /* 0x000e760008000a00 */
[----:B---3--:R-:W-:Y:S01]  /*97b0*/  @!P4 FADD R27, R25, R27 ;  /* 0x0000001b191bc221 */ /* 0x008fe20000000000 */
[----:B------:R-:W-:Y:S01]  /*97c0*/  ISETP.NE.AND P4, PT, R7, 0x3, PT ;  /* 0x000000030700780c */ /* 0x000fe20003f85270 */
[----:B------:R-:W2:Y:S03]  /*97d0*/  LDS R25, [UR4+0x48] ;  /* 0x00004804ff197984 */ /* 0x000ea60008000800 */
[----:B------:R-:W-:-:S02]  /*97e0*/  SEL R36, R35, R36, !P4 ;  /* 0x0000002423247207 */ /* 0x000fc40006000000 */
[----:B------:R-:W-:Y:S02]  /*97f0*/  SEL R38, R39, R38, !P4 ;  /* 0x0000002627267207 */ /* 0x000fe40006000000 */
[----:B------:R-:W-:Y:S02]  /*9800*/  FSEL R6, R27, R6, !P4 ;  /* 0x000000061b067208 */ /* 0x000fe40006000000 */
[----:B0-----:R-:W-:-:S05]  /*9810*/  IADD3 R37, P4, PT, R28, R35, RZ ;  /* 0x000000231c257210 */ /* 0x001fca0007f9e0ff */
[----:B------:R-:W-:Y:S01]  /*9820*/  IMAD.X R35, R29, 0x1, R39, P4 ;  /* 0x000000011d237824 */ /* 0x000fe200020e0627 */
[----:B------:R-:W-:-:S04]  /*9830*/  ISETP.NE.U32.AND P4, PT, R28, RZ, PT ;  /* 0x000000ff1c00720c */ /* 0x000fc80003f85070 */
[----:B------:R-:W-:Y:S02]  /*9840*/  ISETP.NE.AND.EX P4, PT, R29, RZ, PT, P4 ;  /* 0x000000ff1d00720c */ /* 0x000fe40003f85340 */
[----:B------:R-:W0:Y:S11]  /*9850*/  LDS.64 R28, [UR4+0x50] ;  /* 0x00005004ff1c7984 */ /* 0x000e360008000a00 */
[----:B------:R-:W-:Y:S01]  /*9860*/  @!P4 FADD R32, R27, R32 ;  /* 0x000000201b20c221 */ /* 0x000fe20000000000 */
[----:B------:R-:W-:Y:S01]  /*9870*/  ISETP.NE.AND P4, PT, R7, 0x4, PT ;  /* 0x000000040700780c */ /* 0x000fe20003f85270 */
[----:B------:R-:W3:Y:S03]  /*9880*/  LDS R27, [UR4+0x58] ;  /* 0x00005804ff1b7984 */ /* 0x000ee60008000800 */
[----:B------:R-:W-:-:S02]  /*9890*/  SEL R36, R37, R36, !P4 ;  /* 0x0000002425247207 */ /* 0x000fc40006000000 */
[----:B------:R-:W-:Y:S02]  /*98a0*/  SEL R38, R35, R38, !P4 ;  /* 0x0000002623267207 */ /* 0x000fe40006000000 */
[----:B------:R-:W-:Y:S02]  /*98b0*/  FSEL R6, R32, R6, !P4 ;  /* 0x0000000620067208 */ /* 0x000fe40006000000 */
[----:B-1----:R-:W-:-:S05]  /*98c0*/  IADD3 R37, P4, PT, R30, R37, RZ ;  /* 0x000000251e257210 */ /* 0x002fca0007f9e0ff */
[----:B------:R-:W-:Y:S01]  /*98d0*/  IMAD.X R35, R31, 0x1, R35, P4 ;  /* 0x000000011f237824 */ /* 0x000fe200020e0623 */
[----:B------:R-:W-:-:S04]  /*98e0*/  ISETP.NE.U32.AND P4, PT, R30, RZ, PT ;  /* 0x000000ff1e00720c */ /* 0x000fc80003f85070 */
[----:B------:R-:W-:Y:S02]  /*98f0*/  ISETP.NE.AND.EX P4, PT, R31, RZ, PT, P4 ;  /* 0x000000ff1f00720c */ /* 0x000fe40003f85340 */
[----:B------:R-:W1:Y:S11]  /*9900*/  LDS.64 R30, [UR4+0x60] ;  /* 0x00006004ff1e7984 */ /* 0x000e760008000a00 */
[----:B--2---:R-:W-:Y:S01]  /*9910*/  @!P4 FADD R25, R32, R25 ;  /* 0x000000192019c221 */ /* 0x004fe20000000000 */
[----:B------:R-:W-:-:S04]  /*9920*/  ISETP.NE.AND P4, PT, R7, 0x5, PT ;  /* 0x000000050700780c */ /* 0x000fc80003f85270 */
[----:B------:R-:W-:Y:S02]  /*9930*/  SEL R32, R37, R36, !P4 ;  /* 0x0000002425207207 */ /* 0x000fe40006000000 */
[----:B------:R-:W-:Y:S02]  /*9940*/  SEL R36, R35, R38, !P4 ;  /* 0x0000002623247207 */ /* 0x000fe40006000000 */
[----:B------:R-:W-:Y:S01]  /*9950*/  FSEL R6, R25, R6, !P4 ;  /* 0x0000000619067208 */ /* 0x000fe20006000000 */
[----:B------:R-:W2:Y:S01]  /*9960*/  LDS R38, [UR4+0x68] ;  /* 0x00006804ff267984 */ /* 0x000ea20008000800 */
[----:B0-----:R-:W-:-:S05]  /*9970*/  IADD3 R37, P4, PT, R28, R37, RZ ;  /* 0x000000251c257210 */ /* 0x001fca0007f9e0ff */
[----:B------:R-:W-:Y:S01]  /*9980*/  IMAD.X R35, R29, 0x1, R35, P4 ;  /* 0x000000011d237824 */ /* 0x000fe200020e0623 */
[----:B------:R-:W-:-:S04]  /*9990*/  ISETP.NE.U32.AND P4, PT, R28, RZ, PT ;  /* 0x000000ff1c00720c */ /* 0x000fc80003f85070 */
[----:B------:R-:W-:Y:S02]  /*99a0*/  ISETP.NE.AND.EX P4, PT, R29, RZ, PT, P4 ;  /* 0x000000ff1d00720c */ /* 0x000fe40003f85340 */
[----:B------:R-:W0:Y:S11]  /*99b0*/  LDS.64 R28, [UR4+0x70] ;  /* 0x00007004ff1c7984 */ /* 0x000e360008000a00 */
[----:B---3--:R-:W-:Y:S01]  /*99c0*/  @!P4 FADD R27, R25, R27 ;  /* 0x0000001b191bc221 */ /* 0x008fe20000000000 */
[----:B------:R-:W-:-:S04]  /*99d0*/  ISETP.NE.AND P4, PT, R7, 0x6, PT ;  /* 0x000000060700780c */ /* 0x000fc80003f85270 */
[----:B------:R-:W-:Y:S02]  /*99e0*/  SEL R32, R37, R32, !P4 ;  /* 0x0000002025207207 */ /* 0x000fe40006000000 */
[----:B------:R-:W-:Y:S02]  /*99f0*/  SEL R36, R35, R36, !P4 ;  /* 0x0000002423247207 */ /* 0x000fe40006000000 */
[----:B------:R-:W-:Y:S02]  /*9a00*/  FSEL R6, R27, R6, !P4 ;  /* 0x000000061b067208 */ /* 0x000fe40006000000 */
[----:B-1----:R-:W-:-:S05]  /*9a10*/  IADD3 R37, P4, PT, R30, R37, RZ ;  /* 0x000000251e257210 */ /* 0x002fca0007f9e0ff */
[C---:B------:R-:W-:Y:S01]  /*9a20*/  IMAD.X R25, R31.reuse, 0x1, R35, P4 ;  /* 0x000000011f197824 */ /* 0x040fe200020e0623 */
[----:B------:R-:W-:Y:S01]  /*9a30*/  ISETP.NE.U32.AND P4, PT, R30, RZ, PT ;  /* 0x000000ff1e00720c */ /* 0x000fe20003f85070 */
[----:B------:R-:W1:Y:S03]  /*9a40*/  LDS R35, [UR4+0x78] ;  /* 0x00007804ff237984 */ /* 0x000e660008000800 */
[----:B------:R-:W-:-:S13]  /*9a50*/  ISETP.NE.AND.EX P4, PT, R31, RZ, PT, P4 ;  /* 0x000000ff1f00720c */ /* 0x000fda0003f85340 */
[----:B--2---:R-:W-:Y:S01]  /*9a60*/  @!P4 FADD R38, R27, R38 ;  /* 0x000000261b26c221 */ /* 0x004fe20000000000 */
[----:B------:R-:W-:-:S04]  /*9a70*/  ISETP.NE.AND P4, PT, R7, 0x7, PT ;  /* 0x000000070700780c */ /* 0x000fc80003f85270 */
[----:B------:R-:W-:Y:S02]  /*9a80*/  SEL R7, R37, R32, !P4 ;  /* 0x0000002025077207 */ /* 0x000fe40006000000 */
[----:B------:R-:W-:Y:S02]  /*9a90*/  SEL R30, R25, R36, !P4 ;  /* 0x00000024191e7207 */ /* 0x000fe40006000000 */
[----:B------:R-:W-:Y:S02]  /*9aa0*/  FSEL R6, R38, R6, !P4 ;  /* 0x0000000626067208 */ /* 0x000fe40006000000 */
[----:B0-----:R-:W-:-:S05]  /*9ab0*/  IADD3 R37, P4, PT, R28, R37, RZ ;  /* 0x000000251c257210 */ /* 0x001fca0007f9e0ff */
[----:B------:R-:W-:Y:S01]  /*9ac0*/  IMAD.X R36, R29, 0x1, R25, P4 ;  /* 0x000000011d247824 */ /* 0x000fe200020e0619 */
[----:B------:R-:W-:-:S04]  /*9ad0*/  ISETP.NE.U32.AND P4, PT, R28, RZ, PT ;  /* 0x000000ff1c00720c */ /* 0x000fc80003f85070 */
[----:B------:R-:W-:-:S13]  /*9ae0*/  ISETP.NE.AND.EX P4, PT, R29, RZ, PT, P4 ;  /* 0x000000ff1d00720c */ /* 0x000fda0003f85340 */
[----:B-1----:R-:W-:Y:S01]  /*9af0*/  @!P4 FADD R35, R38, R35 ;  /* 0x000000232623c221 */ /* 0x002fe20000000000 */
[----:B------:R-:W-:Y:S01]  /*9b00*/  ISETP.GE.U32.AND P4, PT, R42, 0x20, PT ;  /* 0x000000202a00780c */ /* 0x000fe20003f86070 */
[----:B------:R0:W1:Y:S04]  /*9b10*/  SHFL.UP PT, R32, R4, 0x1, RZ ;  /* 0x0420000004207989 */ /* 0x00006800000e00ff */
[----:B------:R0:W2:Y:S04]  /*9b20*/  SHFL.UP PT, R27, R5, 0x1, RZ ;  /* 0x04200000051b7989 */ /* 0x0000a800000e00ff */
[----:B------:R0:W3:Y:S04]  /*9b30*/  SHFL.UP PT, R25, R2, 0x1, RZ ;  /* 0x0420000002197989 */ /* 0x0000e800000e00ff */
[----:B------:R-:W-:Y:S05]  /*9b40*/  @!P4 BRA `(.L_x_112) ;  /* 0x000000000028c947 */ /* 0x000fea0003800000 */
[----:B-1----:R-:W-:Y:S02]  /*9b50*/  ISETP.NE.U32.AND P4, PT, R32, RZ, PT ;  /* 0x000000ff2000720c */ /* 0x002fe40003f85070 */
[----:B------:R-:W-:Y:S02]  /*9b60*/  ISETP.NE.AND P5, PT, R34, RZ, PT ;  /* 0x000000ff2200720c */ /* 0x000fe40003fa5270 */
[C---:B--2---:R-:W-:Y:S02]  /*9b70*/  ISETP.NE.AND.EX P4, PT, R27.reuse, RZ, PT, P4 ;  /* 0x000000ff1b00720c */ /* 0x044fe40003f85340 */
[----:B------:R-:W-:Y:S02]  /*9b80*/  SEL R32, R32, RZ, P5 ;  /* 0x000000ff20207207 */ /* 0x000fe40002800000 */
[----:B------:R-:W-:-:S09]  /*9b90*/  SEL R27, R27, RZ, P5 ;  /* 0x000000ff1b1b7207 */ /* 0x000fd20002800000 */
[----:B---3--:R-:W-:Y:S01]  /*9ba0*/  @!P4 FADD R25, R25, R6 ;  /* 0x000000061919c221 */ /* 0x008fe20000000000 */
[----:B------:R-:W-:-:S04]  /*9bb0*/  IADD3 R32, P4, PT, R32, R7, RZ ;  /* 0x0000000720207210 */ /* 0x000fc80007f9e0ff */
[----:B------:R-:W-:Y:S01]  /*9bc0*/  FSEL R25, R6, R25, !P5 ;  /* 0x0000001906197208 */ /* 0x000fe20006800000 */
[----:B------:R-:W-:Y:S01]  /*9bd0*/  IMAD.X R27, R27, 0x1, R30, P4 ;  /* 0x000000011b1b7824 */ /* 0x000fe200020e061e */
[----:B------:R-:W-:Y:S07]  /*9be0*/  BRA `(.L_x_113) ;  /* 0x0000001000707947 */ /* 0x000fee0003800000 */
.L_x_112:
[----:B0-----:R-:W0:Y:S01]  /*9bf0*/  LDC.64 R4, c[0x0][0x3a8] ;  /* 0x0000ea00ff047b82 */ /* 0x001e220000000a00 */
[----:B------:R-:W-:Y:S01]  /*9c00*/  ISETP.NE.AND P4, PT, R42, RZ, PT ;  /* 0x000000ff2a00720c */ /* 0x000fe20003f85270 */
[----:B------:R-:W4:-:S12]  /*9c10*/  LDCU UR5, c[0x0][0x370] ;  /* 0x00006e00ff0577ac */ /* 0x000f180008000800 */
[----:B------:R-:W-:Y:S01]  /*9c20*/  @!P4 IMAD.MOV.U32 R6, RZ, RZ, R37 ;  /* 0x000000ffff06c224 */ /* 0x000fe200078e0025 */
[----:B------:R0:W-:Y:S01]  /*9c30*/  @!P4 STS [UR4+0xd0], R35 ;  /* 0x0000d023ff00c988 */ /* 0x0001e20008000804 */
[----:B------:R-:W-:Y:S01]  /*9c40*/  @!P4 IMAD.MOV.U32 R7, RZ, RZ, R36 ;  /* 0x000000ffff07c224 */ /* 0x000fe200078e0024 */
[----:B----4-:R-:W-:-:S04]  /*9c50*/  UISETP.GT.U32.AND UP0, UPT, UR5, 0x1f3, UPT ;  /* 0x000001f30500788c */ /* 0x010fc8000bf04070 */
[----:B------:R4:W-:Y:S01]  /*9c60*/  @!P4 STS.64 [UR4+0xc8], R6 ;  /* 0x0000c806ff00c988 */ /* 0x0009e20008000a04 */
[----:B0-----:R-:W-:-:S04]  /*9c70*/  IMAD.WIDE.U32 R28, R0, 0x10, R4 ;  /* 0x00000010001c7825 */ /* 0x001fc800078e0004 */
[----:B------:R-:W-:Y:S02]  /*9c80*/  @!P4 IMAD.MOV.U32 R4, RZ, RZ, R35 ;  /* 0x000000ffff04c224 */ /* 0x000fe400078e0023 */
[----:B------:R-:W-:-:S05]  /*9c90*/  @!P4 IMAD.MOV.U32 R5, RZ, RZ, 0x64 ;  /* 0x00000064ff05c424 */ /* 0x000fca00078e00ff */
[----:B------:R4:W-:Y:S01]  /*9ca0*/  @!P4 ST.E.128.STRONG.GPU desc[UR8][R28.64+0x200], R4 ;  /* 0x000200041c00c985 */ /* 0x0009e2000c10fd08 */
[----:B------:R-:W-:Y:S05]  /*9cb0*/  BRA.U UP0, `(.L_x_114) ;  /* 0x0000000100087547 */ /* 0x000fea000b800000 */
[----:B------:R0:W-:Y:S06]  /*9cc0*/  MEMBAR.SC.CTA ;  /* 0x0000000000007992 */ /* 0x0001ec0000000000 */
[----:B0-----:R-:W-:Y:S05]  /*9cd0*/  BRA `(.L_x_115) ;  /* 0x0000000000087947 */ /* 0x001fea0003800000 */
.L_x_114:
[----:B------:R-:W-:Y:S05]  /*9ce0*/  NANOSLEEP 0x1c2 ;  /* 0x000001c20000795d */ /* 0x000fea0003800000 */
[----:B------:R-:W-:Y:S01]  /*9cf0*/  NOP ;  /* 0x0000000000007918 */ /* 0x000fe20000000000 */
.L_x_115:
[----:B----4-:R-:W-:-:S03]  /*9d00*/  IMAD.WIDE.U32 R4, R42, 0x10, RZ ;  /* 0x000000102a047825 */ /* 0x010fc600078e00ff */
[----:B------:R-:W-:Y:S02]  /*9d10*/  LOP3.LUT R7, R4, 0xfffffff0, RZ, 0x3c, !PT ;  /* 0xfffffff004077812 */ /* 0x000fe400078e3cff */
[----:B------:R-:W-:Y:S02]  /*9d20*/  LOP3.LUT R5, RZ, R5, RZ, 0x33, !PT ;  /* 0x00000005ff057212 */ /* 0x000fe400078e33ff */
[----:B------:R-:W-:-:S05]  /*9d30*/  IADD3 R28, P4, PT, R28, R7, RZ ;  /* 0x000000071c1c7210 */ /* 0x000fca0007f9e0ff */
[----:B------:R-:W-:-:S08]  /*9d40*/  IMAD.X R29, R29, 0x1, R5, P4 ;  /* 0x000000011d1d7824 */ /* 0x000fd000020e0605 */
.L_x_117:
[----:B------:R-:W4:Y:S01]  /*9d50*/  LD.E.128.STRONG.GPU R4, desc[UR8][R28.64+0x200] ;  /* 0x000200081c047980 */ /* 0x000f22000c10fd00 */
[----:B------:R-:W-:Y:S05]  /*9d60*/  YIELD ;  /* 0x0000000000007946 */ /* 0x000fea0003800000 */
[----:B------:R-:W-:Y:S01]  /*9d70*/  UMOV UR5, 0xffffffff ;  /* 0xffffffff00057882 */ /* 0x000fe20000000000 */
[----:B----4-:R-:W-:Y:S02]  /*9d80*/  ISETP.NE.AND P4, PT, R5, 0x63, PT ;  /* 0x000000630500780c */ /* 0x010fe40003f85270 */
[----:B------:R-:W-:Y:S11]  /*9d90*/  BRA.DIV UR5, `(.L_x_116) ;  /* 0x0000003a05b47947 */ /* 0x000ff6000b800000 */
[----:B------:R-:W-:-:S13]  /*9da0*/  VOTE.ANY P4, !P4 ;  /* 0x0000000000ff7806 */ /* 0x000fda0006080100 */
.L_x_270:
        /* <DEDUP_REMOVED lines=13> */
[----:B0-----:R0:W4:Y:S04]  /*9e80*/  SHFL.DOWN PT, R28, R4, 0x1, R29 ;  /* 0x08200000041c7989 */ /* 0x00112800000e001d */
[----:B------:R0:W0:Y:S04]  /*9e90*/  SHFL.DOWN PT, R31, R38, 0x1, R29 ;  /* 0x08200000261f7989 */ /* 0x00002800000e001d */
[----:B------:R0:W0:Y:S02]  /*9ea0*/  SHFL.DOWN PT, R30, R41, 0x1, R29 ;  /* 0x08200000291e7989 */ /* 0x00002400000e001d */
.L_x_276:
[----:B------:R-:W-:Y:S01]  /*9eb0*/  ISETP.GE.AND P5, PT, R34, R29, PT ;  /* 0x0000001d2200720c */ /* 0x000fe20003fa6270 */
[----:B------:R-:W-:Y:S01]  /*9ec0*/  UMOV UR5, 0xffffffff ;  /* 0xffffffff00057882 */ /* 0x000fe20000000000 */
[----:B------:R-:W-:-:S11]  /*9ed0*/  PLOP3.LUT P4, PT, PT, PT, PT, 0x80, 0x8 ;  /* 0x000000000008781c */ /* 0x000fd60003f8f070 */
[----:B------:R-:W-:-:S04]  /*9ee0*/  @!P5 ISETP.NE.U32.AND P6, PT, R38, RZ, PT ;  /* 0x000000ff2600d20c */ /* 0x000fc80003fc5070 */
[----:B------:R-:W-:-:S04]  /*9ef0*/  @!P5 ISETP.NE.AND.EX P6, PT, R41, RZ, PT, P6 ;  /* 0x000000ff2900d20c */ /* 0x000fc80003fc5360 */
[----:B------:R-:W-:Y:S02]  /*9f00*/  @!P5 PLOP3.LUT P4, PT, P6, PT, PT, 0x80, 0x8 ;  /* 0x000000000008d81c */ /* 0x000fe4000378f070 */
[----:B0-----:R-:W-:-:S05]  /*9f10*/  @!P5 IADD3 R31, P6, PT, R31, R38, RZ ;  /* 0x000000261f1fd210 */ /* 0x001fca0007fde0ff */
[----:B------:R-:W-:Y:S02]  /*9f20*/  @!P5 IMAD.X R30, R30, 0x1, R41, P6 ;  /* 0x000000011e1ed824 */ /* 0x000fe400030e0629 */
[----:B------:R-:W-:-:S04]  /*9f30*/  @!P5 IMAD.MOV.U32 R38, RZ, RZ, R31 ;  /* 0x000000ffff26d224 */ /* 0x000fc800078e001f */
[----:B----4-:R-:W-:Y:S01]  /*9f40*/  @!P4 FADD R44, R44, R28 ;  /* 0x0000001c2c2cc221 */ /* 0x010fe20000000000 */
[----:B------:R-:W-:Y:S06]  /*9f50*/  BRA.DIV UR5, `(.L_x_119) ;  /* 0x0000003a05dc7947 */ /* 0x000fec000b800000 */
.L_x_279:
[----:B------:R-:W-:Y:S01]  /*9f60*/  UMOV UR5, 0xffffffff ;  /* 0xffffffff00057882 */ /* 0x000fe20000000000 */
[----:B------:R-:W-:Y:S02]  /*9f70*/  @!P5 IMAD.MOV.U32 R41, RZ, RZ, R30 ;  /* 0x000000ffff29d224 */ /* 0x000fe400078e001e */
[----:B------:R-:W-:Y:S05]  /*9f80*/  BRA.DIV UR5, `(.L_x_120) ;  /* 0x0000003a05f07947 */ /* 0x000fea000b800000 */
[----:B------:R0:W4:Y:S04]  /*9f90*/  SHFL.DOWN PT, R31, R38, 0x2, R29 ;  /* 0x08400000261f7989 */ /* 0x00012800000e001d */
[----:B------:R0:W0:Y:S04]  /*9fa0*/  SHFL.DOWN PT, R4, R41, 0x2, R29 ;  /* 0x0840000029047989 */ /* 0x00002800000e001d */
[----:B------:R0:W0:Y:S02]  /*9fb0*/  SHFL.DOWN PT, R28, R44, 0x2, R29 ;  /* 0x084000002c1c7989 */ /* 0x00002400000e001d */
.L_x_284:
[----:B------:R-:W-:Y:S01]  /*9fc0*/  VIADD R43, R34, 0x2 ;  /* 0x00000002222b7836 */ /* 0x000fe20000000000 */
[----:B------:R-:W-:Y:S01]  /*9fd0*/  PLOP3.LUT P4, PT, PT, PT, PT, 0x80, 0x8 ;  /* 0x000000000008781c */ /* 0x000fe20003f8f070 */
[----:B------:R-:W-:-:S03]  /*9fe0*/  UMOV UR5, 0xffffffff ;  /* 0xffffffff00057882 */ /* 0x000fc60000000000 */
[----:B------:R-:W-:-:S13]  /*9ff0*/  ISETP.GT.AND P5, PT, R43, R29, PT ;  /* 0x0000001d2b00720c */ /* 0x000fda0003fa4270 */
[----:B------:R-:W-:-:S04]  /*a000*/  @!P5 ISETP.NE.U32.AND P6, PT, R38, RZ, PT ;  /* 0x000000ff2600d20c */ /* 0x000fc80003fc5070 */
[----:B------:R-:W-:-:S04]  /*a010*/  @!P5 ISETP.NE.AND.EX P6, PT, R41, RZ, PT, P6 ;  /* 0x000000ff2900d20c */ /* 0x000fc80003fc5360 */
[----:B------:R-:W-:-:S13]  /*a020*/  @!P5 PLOP3.LUT P4, PT, P6, PT, PT, 0x80, 0x8 ;  /* 0x000000000008d81c */ /* 0x000fda000378f070 */
[----:B0-----:R-:W-:Y:S01]  /*a030*/  @!P4 FADD R44, R44, R28 ;  /* 0x0000001c2c2cc221 */ /* 0x001fe20000000000 */
[----:B----4-:R-:W-:-:S05]  /*a040*/  @!P5 IADD3 R31, P4, PT, R31, R38, RZ ;  /* 0x000000261f1fd210 */ /* 0x010fca0007f9e0ff */
[----:B------:R-:W-:Y:S01]  /*a050*/  @!P5 IMAD.X R4, R4, 0x1, R41, P4 ;  /* 0x000000010404d824 */ /* 0x000fe200020e0629 */
[----:B------:R-:W-:Y:S07]  /*a060*/  BRA.DIV UR5, `(.L_x_121) ;  /* 0x0000003e050c7947 */ /* 0x000fee000b800000 */
.L_x_287:
[----:B------:R-:W-:Y:S01]  /*a070*/  UMOV UR5, 0xffffffff ;  /* 0xffffffff00057882 */ /* 0x000fe20000000000 */
[----:B------:R-:W-:Y:S02]  /*a080*/  @!P5 IMAD.MOV.U32 R38, RZ, RZ, R31 ;  /* 0x000000ffff26d224 */ /* 0x000fe400078e001f */
[----:B------:R-:W-:Y:S01]  /*a090*/  @!P5 IMAD.MOV.U32 R41, RZ, RZ, R4 ;  /* 0x000000ffff29d224 */ /* 0x000fe200078e0004 */
[----:B------:R-:W-:Y:S06]  /*a0a0*/  BRA.DIV UR5, `(.L_x_122) ;  /* 0x0000003e051c7947 */ /* 0x000fec000b800000 */
[----:B------:R0:W4:Y:S04]  /*a0b0*/  SHFL.DOWN PT, R31, R38, 0x4, R29 ;  /* 0x08800000261f7989 */ /* 0x00012800000e001d */
[----:B------:R0:W0:Y:S04]  /*a0c0*/  SHFL.DOWN PT, R4, R41, 0x4, R29 ;  /* 0x0880000029047989 */ /* 0x00002800000e001d */
[----:B------:R0:W0:Y:S02]  /*a0d0*/  SHFL.DOWN PT, R28, R44, 0x4, R29 ;  /* 0x088000002c1c7989 */ /* 0x00002400000e001d */
.L_x_292:
        /* <DEDUP_REMOVED lines=11> */
.L_x_295:
[----:B------:R-:W-:Y:S01]  /*a190*/  UMOV UR5, 0xffffffff ;  /* 0xffffffff00057882 */ /* 0x000fe20000000000 */
[----:B------:R-:W-:Y:S02]  /*a1a0*/  @!P5 IMAD.MOV.U32 R38, RZ, RZ, R31 ;  /* 0x000000ffff26d224 */ /* 0x000fe400078e001f */
[----:B------:R-:W-:Y:S01]  /*a1b0*/  @!P5 IMAD.MOV.U32 R41, RZ, RZ, R4 ;  /* 0x000000ffff29d224 */ /* 0x000fe200078e0004 */
[----:B------:R-:W-:Y:S06]  /*a1c0*/  BRA.DIV UR5, `(.L_x_124) ;  /* 0x0000003e05487947 */ /* 0x000fec000b800000 */
[----:B------:R0:W4:Y:S04]  /*a1d0*/  SHFL.DOWN PT, R31, R38, 0x8, R29 ;  /* 0x09000000261f7989 */ /* 0x00012800000e001d */
[----:B------:R0:W0:Y:S04]  /*a1e0*/  SHFL.DOWN PT, R4, R41, 0x8, R29 ;  /* 0x0900000029047989 */ /* 0x00002800000e001d */
[----:B------:R0:W0:Y:S02]  /*a1f0*/  SHFL.DOWN PT, R28, R44, 0x8, R29 ;  /* 0x090000002c1c7989 */ /* 0x00002400000e001d */
.L_x_300:
        /* <DEDUP_REMOVED lines=11> */
.L_x_303:
[----:B------:R-:W-:Y:S01]  /*a2b0*/  UMOV UR5, 0xffffffff ;  /* 0xffffffff00057882 */ /* 0x000fe20000000000 */
[----:B------:R-:W-:Y:S02]  /*a2c0*/  @!P5 IMAD.MOV.U32 R38, RZ, RZ, R31 ;  /* 0x000000ffff26d224 */ /* 0x000fe400078e001f */
[----:B------:R-:W-:Y:S01]  /*a2d0*/  @!P5 IMAD.MOV.U32 R41, RZ, RZ, R4 ;  /* 0x000000ffff29d224 */ /* 0x000fe200078e0004 */
[----:B------:R-:W-:Y:S06]  /*a2e0*/  BRA.DIV UR5, `(.L_x_126) ;  /* 0x0000003e05747947 */ /* 0x000fec000b800000 */
[----:B------:R0:W4:Y:S04]  /*a2f0*/  SHFL.DOWN PT, R47, R38, 0x10, R29 ;  /* 0x0a000000262f7989 */ /* 0x00012800000e001d */
[----:B------:R0:W0:Y:S04]  /*a300*/  SHFL.DOWN PT, R4, R41, 0x10, R29 ;  /* 0x0a00000029047989 */ /* 0x00002800000e001d */
[----:B------:R0:W0:Y:S02]  /*a310*/  SHFL.DOWN PT, R28, R44, 0x10, R29 ;  /* 0x0a0000002c1c7989 */ /* 0x00002400000e001d */
.L_x_308:
[----:B------:R-:W-:Y:S01]  /*a320*/  VIADD R2, R34, 0x10 ;  /* 0x0000001022027836 */ /* 0x000fe20000000000 */
[----:B------:R-:W-:Y:S01]  /*a330*/  PLOP3.LUT P4, PT, PT, PT, PT, 0x80, 0x8 ;  /* 0x000000000008781c */ /* 0x000fe20003f8f070 */
[----:B------:R-:W5:Y:S01]  /*a340*/  LDC.64 R30, c[0x0][0x3a8] ;  /* 0x0000ea00ff1e7b82 */ /* 0x000f620000000a00 */
[----:B------:R-:W-:Y:S02]  /*a350*/  UMOV UR5, 0xffffffff ;  /* 0xffffffff00057882 */ /* 0x000fe40000000000 */
[----:B------:R-:W-:-:S13]  /*a360*/  ISETP.GT.AND P6, PT, R2, R29, PT ;  /* 0x0000001d0200720c */ /* 0x000fda0003fc4270 */
[----:B------:R-:W-:-:S04]  /*a370*/  @!P6 ISETP.NE.U32.AND P5, PT, R38, RZ, PT ;  /* 0x000000ff2600e20c */ /* 0x000fc80003fa5070 */
[----:B------:R-:W-:-:S04]  /*a380*/  @!P6 ISETP.NE.AND.EX P5, PT, R41, RZ, PT, P5 ;  /* 0x000000ff2900e20c */ /* 0x000fc80003fa5350 */
[----:B------:R-:W-:Y:S02]  /*a390*/  @!P6 PLOP3.LUT P4, PT, P5, PT, PT, 0x80, 0x8 ;  /* 0x000000000008e81c */ /* 0x000fe40002f8f070 */
[----:B------:R-:W-:Y:S02]  /*a3a0*/  ISETP.NE.AND P5, PT, R5, 0x65, PT ;  /* 0x000000650500780c */ /* 0x000fe40003fa5270 */
[----:B------:R-:W-:-:S09]  /*a3b0*/  LOP3.LUT R5, RZ, R42, RZ, 0x33, !PT ;  /* 0x0000002aff057212 */ /* 0x000fd200078e33ff */
[----:B0-----:R-:W-:Y:S01]  /*a3c0*/  @!P4 FADD R44, R44, R28 ;  /* 0x0000001c2c2cc221 */ /* 0x001fe20000000000 */
[----:B----4-:R-:W-:-:S05]  /*a3d0*/  @!P6 IADD3 R47, P4, PT, R47, R38, RZ ;  /* 0x000000262f2fe210 */ /* 0x010fca0007f9e0ff */
[----:B------:R-:W-:Y:S02]  /*a3e0*/  @!P6 IMAD.X R4, R4, 0x1, R41, P4 ;  /* 0x000000010404e824 */ /* 0x000fe400020e0629 */
[----:B------:R-:W-:Y:S02]  /*a3f0*/  @!P6 IMAD.MOV.U32 R38, RZ, RZ, R47 ;  /* 0x000000ffff26e224 */ /* 0x000fe400078e002f */
[----:B------:R-:W-:Y:S01]  /*a400*/  @!P6 IMAD.MOV.U32 R41, RZ, RZ, R4 ;  /* 0x000000ffff29e224 */ /* 0x000fe200078e0004 */
[----:B-----5:R-:W-:Y:S01]  /*a410*/  IADD3 R30, P6, PT, R30, 0x200, RZ ;  /* 0x000002001e1e7810 */ /* 0x020fe20007fde0ff */
[----:B------:R-:W-:-:S12]  /*a420*/  BRA.DIV UR5, `(.L_x_127) ;  /* 0x0000003e05787947 */ /* 0x000fd8000b800000 */
.L_x_311:
[----:B------:R-:W-:Y:S01]  /*a430*/  UMOV UR5, 0xffffffff ;  /* 0xffffffff00057882 */ /* 0x000fe20000000000 */
[----:B------:R-:W-:Y:S02]  /*a440*/  IMAD.X R31, RZ, RZ, R31, P6 ;  /* 0x000000ffff1f7224 */ /* 0x000fe400030e061f */
[----:B------:R-:W-:Y:S01]  /*a450*/  IMAD.IADD R47, R5, 0x1, R0 ;  /* 0x00000001052f7824 */ /* 0x000fe200078e0200 */
[----:B------:R-:W-:Y:S06]  /*a460*/  BRA.DIV UR5, `(.L_x_128) ;  /* 0x0000003e05887947 */ /* 0x000fec000b800000 */
[----:B------:R-:W-:-:S13]  /*a470*/  VOTE.ALL P5, P5 ;  /* 0x0000000000ff7806 */ /* 0x000fda00028a0000 */
.L_x_314:
[----:B------:R-:W-:Y:S05]  /*a480*/  @!P5 BRA `(.L_x_129) ;  /* 0x0000000400c4d947 */ /* 0x000fea0003800000 */
.L_x_143:
[----:B------:R-:W-:-:S07]  /*a490*/  IMAD.WIDE R28, R47, 0x10, R30 ;  /* 0x000000102f1c7825 */ /* 0x000fce00078e021e */
.L_x_131:
[----:B------:R-:W4:Y:S01]  /*a4a0*/  LD.E.128.STRONG.GPU R4, desc[UR8][R28.64+-0x200] ;  /* 0xfffe00081c047980 */ /* 0x000f22000c10fd00 */
[----:B------:R-:W-:Y:S05]  /*a4b0*/  YIELD ;  /* 0x0000000000007946 */ /* 0x000fea0003800000 */
[----:B------:R-:W-:Y:S01]  /*a4c0*/  UMOV UR5, 0xffffffff ;  /* 0xffffffff00057882 */ /* 0x000fe20000000000 */
[----:B----4-:R-:W-:Y:S02]  /*a4d0*/  ISETP.NE.AND P4, PT, R5, 0x63, PT ;  /* 0x000000630500780c */ /* 0x010fe40003f85270 */
[----:B------:R-:W-:Y:S11]  /*a4e0*/  BRA.DIV UR5, `(.L_x_130) ;  /* 0x0000003e05847947 */ /* 0x000ff6000b800000 */
[----:B------:R-:W-:-:S13]  /*a4f0*/  VOTE.ANY P4, !P4 ;  /* 0x0000000000ff7806 */ /* 0x000fda0006080100 */
.L_x_317:
        /* <DEDUP_REMOVED lines=11> */
[----:B0-----:R0:W4:Y:S04]  /*a5b0*/  SHFL.DOWN PT, R28, R4, 0x1, R29 ;  /* 0x08200000041c7989 */ /* 0x00112800000e001d */
[----:B------:R0:W0:Y:S04]  /*a5c0*/  SHFL.DOWN PT, R48, R49, 0x1, R29 ;  /* 0x0820000031307989 */ /* 0x00002800000e001d */
[----:B------:R0:W0:Y:S02]  /*a5d0*/  SHFL.DOWN PT, R51, R42, 0x1, R29 ;  /* 0x082000002a337989 */ /* 0x00002400000e001d */
.L_x_323:
        /* <DEDUP_REMOVED lines=11> */
.L_x_326:
[----:B------:R-:W-:Y:S01]  /*a690*/  UMOV UR5, 0xffffffff ;  /* 0xffffffff00057882 */ /* 0x000fe20000000000 */
[----:B------:R-:W-:Y:S02]  /*a6a0*/  @!P5 IMAD.MOV.U32 R42, RZ, RZ, R51 ;  /* 0x000000ffff2ad224 */ /* 0x000fe400078e0033 */
[----:B------:R-:W-:Y:S05]  /*a6b0*/  BRA.DIV UR5, `(.L_x_134) ;  /* 0x0000003e05c07947 */ /* 0x000fea000b800000 */
[----:B------:R0:W4:Y:S04]  /*a6c0*/  SHFL.DOWN PT, R48, R49, 0x2, R29 ;  /* 0x0840000031307989 */ /* 0x00012800000e001d */
[----:B------:R0:W0:Y:S04]  /*a6d0*/  SHFL.DOWN PT, R51, R42, 0x2, R29 ;  /* 0x084000002a337989 */ /* 0x00002800000e001d */
[----:B------:R0:W0:Y:S02]  /*a6e0*/  SHFL.DOWN PT, R28, R4, 0x2, R29 ;  /* 0x08400000041c7989 */ /* 0x00002400000e001d */
.L_x_331:
[----:B------:R-:W-:Y:S01]  /*a6f0*/  ISETP.GT.AND P5, PT, R43, R29, PT ;  /* 0x0000001d2b00720c */ /* 0x000fe20003fa4270 */
[----:B------:R-:W-:Y:S01]  /*a700*/  UMOV UR5, 0xffffffff ;  /* 0xffffffff00057882 */ /* 0x000fe20000000000 */
[----:B------:R-:W-:-:S11]  /*a710*/  PLOP3.LUT P4, PT, PT, PT, PT, 0x80, 0x8 ;  /* 0x000000000008781c */ /* 0x000fd60003f8f070 */
[----:B------:R-:W-:-:S04]  /*a720*/  @!P5 ISETP.NE.U32.AND P6, PT, R49, RZ, PT ;  /* 0x000000ff3100d20c */ /* 0x000fc80003fc5070 */
[----:B------:R-:W-:-:S04]  /*a730*/  @!P5 ISETP.NE.AND.EX P6, PT, R42, RZ, PT, P6 ;  /* 0x000000ff2a00d20c */ /* 0x000fc80003fc5360 */
[----:B------:R-:W-:Y:S02]  /*a740*/  @!P5 PLOP3.LUT P4, PT, P6, PT, PT, 0x80, 0x8 ;  /* 0x000000000008d81c */ /* 0x000fe4000378f070 */
[----:B----4-:R-:W-:-:S05]  /*a750*/  @!P5 IADD3 R48, P6, PT, R48, R49, RZ ;  /* 0x000000313030d210 */ /* 0x010fca0007fde0ff */
[----:B0-----:R-:W-:Y:S02]  /*a760*/  @!P5 IMAD.X R51, R51, 0x1, R42, P6 ;  /* 0x000000013333d824 */ /* 0x001fe400030e062a */
[----:B------:R-:W-:-:S04]  /*a770*/  @!P5 IMAD.MOV.U32 R49, RZ, RZ, R48 ;  /* 0x000000ffff31d224 */ /* 0x000fc800078e0030 */
[----:B------:R-:W-:Y:S01]  /*a780*/  @!P4 FADD R4, R4, R28 ;  /* 0x0000001c0404c221 */ /* 0x000fe20000000000 */
[----:B------:R-:W-:Y:S06]  /*a790*/  BRA.DIV UR5, `(.L_x_135) ;  /* 0x0000003e05dc7947 */ /* 0x000fec000b800000 */
.L_x_334:
[----:B------:R-:W-:Y:S01]  /*a7a0*/  UMOV UR5, 0xffffffff ;  /* 0xffffffff00057882 */ /* 0x000fe20000000000 */
[----:B------:R-:W-:Y:S02]  /*a7b0*/  @!P5 IMAD.MOV.U32 R42, RZ, RZ, R51 ;  /* 0x000000ffff2ad224 */ /* 0x000fe400078e0033 */
[----:B------:R-:W-:Y:S05]  /*a7c0*/  BRA.DIV UR5, `(.L_x_136) ;  /* 0x0000003e05f07947 */ /* 0x000fea000b800000 */
[----:B------:R0:W4:Y:S04]  /*a7d0*/  SHFL.DOWN PT, R48, R49, 0x4, R29 ;  /* 0x0880000031307989 */ /* 0x00012800000e001d */
[----:B------:R0:W0:Y:S04]  /*a7e0*/  SHFL.DOWN PT, R51, R42, 0x4, R29 ;  /* 0x088000002a337989 */ /* 0x00002800000e001d */
[----:B------:R0:W0:Y:S02]  /*a7f0*/  SHFL.DOWN PT, R28, R4, 0x4, R29 ;  /* 0x08800000041c7989 */ /* 0x00002400000e001d */
.L_x_339:
        /* <DEDUP_REMOVED lines=11> */
.L_x_342:
[----:B------:R-:W-:Y:S01]  /*a8b0*/  UMOV UR5, 0xffffffff ;  /* 0xffffffff00057882 */ /* 0x000fe20000000000 */
[----:B------:R-:W-:Y:S02]  /*a8c0*/  @!P5 IMAD.MOV.U32 R42, RZ, RZ, R51 ;  /* 0x000000ffff2ad224 */ /* 0x000fe400078e0033 */
[----:B------:R-:W-:Y:S05]  /*a8d0*/  BRA.DIV UR5, `(.L_x_138) ;  /* 0x0000004205207947 */ /* 0x000fea000b800000 */
[----:B------:R0:W4:Y:S04]  /*a8e0*/  SHFL.DOWN PT, R48, R49, 0x8, R29 ;  /* 0x0900000031307989 */ /* 0x00012800000e001d */
[----:B------:R0:W0:Y:S04]  /*a8f0*/  SHFL.DOWN PT, R51, R42, 0x8, R29 ;  /* 0x090000002a337989 */ /* 0x00002800000e001d */
[----:B------:R0:W0:Y:S02]  /*a900*/  SHFL.DOWN PT, R28, R4, 0x8, R29 ;  /* 0x09000000041c7989 */ /* 0x00002400000e001d */
.L_x_347:
        /* <DEDUP_REMOVED lines=11> */
.L_x_350:
[----:B------:R-:W-:Y:S01]  /*a9c0*/  UMOV UR5, 0xffffffff ;  /* 0xffffffff00057882 */ /* 0x000fe20000000000 */
[----:B------:R-:W-:Y:S02]  /*a9d0*/  @!P5 IMAD.MOV.U32 R42, RZ, RZ, R51 ;  /* 0x000000ffff2ad224 */ /* 0x000fe400078e0033 */
[----:B------:R-:W-:Y:S05]  /*a9e0*/  BRA.DIV UR5, `(.L_x_140) ;  /* 0x0000004205507947 */ /* 0x000fea000b800000 */
[----:B------:R0:W4:Y:S01]  /*a9f0*/  SHFL.DOWN PT, R48, R49, 0x10, R29 ;  /* 0x0a00000031307989 */ /* 0x00012200000e001d */
[----:B------:R-:W-:-:S03]  /*aa00*/  VIADD R50, R34, 0x10 ;  /* 0x0000001022327836 */ /* 0x000fc60000000000 */
[----:B------:R0:W0:Y:S04]  /*aa10*/  SHFL.DOWN PT, R51, R42, 0x10, R29 ;  /* 0x0a0000002a337989 */ /* 0x00002800000e001d */
[----:B------:R0:W0:Y:S02]  /*aa20*/  SHFL.DOWN PT, R28, R4, 0x10, R29 ;  /* 0x0a000000041c7989 */ /* 0x00002400000e001d */
.L_x_355:
[----:B------:R-:W-:Y:S01]  /*aa30*/  ISETP.GT.AND P5, PT, R50, R29, PT ;  /* 0x0000001d3200720c */ /* 0x000fe20003fa4270 */
[----:B------:R-:W-:Y:S01]  /*aa40*/  UMOV UR5, 0xffffffff ;  /* 0xffffffff00057882 */ /* 0x000fe20000000000 */
[----:B------:R-:W-:-:S11]  /*aa50*/  PLOP3.LUT P4, PT, PT, PT, PT, 0x80, 0x8 ;  /* 0x000000000008781c */ /* 0x000fd60003f8f070 */
[----:B------:R-:W-:-:S04]  /*aa60*/  @!P5 ISETP.NE.U32.AND P6, PT, R49, RZ, PT ;  /* 0x000000ff3100d20c */ /* 0x000fc80003fc5070 */
[----:B------:R-:W-:-:S04]  /*aa70*/  @!P5 ISETP.NE.AND.EX P6, PT, R42, RZ, PT, P6 ;  /* 0x000000ff2a00d20c */ /* 0x000fc80003fc5360 */
[----:B------:R-:W-:-:S13]  /*aa80*/  @!P5 PLOP3.LUT P4, PT, P6, PT, PT, 0x80, 0x8 ;  /* 0x000000000008d81c */ /* 0x000fda000378f070 */
[----:B0-----:R-:W-:Y:S01]  /*aa90*/  @!P4 FADD R4, R4, R28 ;  /* 0x0000001c0404c221 */ /* 0x001fe20000000000 */
[----:B----4-:R-:W-:-:S05]  /*aaa0*/  @!P5 IADD3 R48, P4, PT, R48, R49, RZ ;  /* 0x000000313030d210 */ /* 0x010fca0007f9e0ff */
[----:B------:R-:W-:Y:S01]  /*aab0*/  @!P5 IMAD.X R51, R51, 0x1, R42, P4 ;  /* 0x000000013333d824 */ /* 0x000fe200020e062a */
[----:B------:R-:W-:Y:S01]  /*aac0*/  ISETP.NE.U32.AND P4, PT, R38, RZ, PT ;  /* 0x000000ff2600720c */ /* 0x000fe20003f85070 */
[----:B------:R-:W-:Y:S02]  /*aad0*/  @!P5 IMAD.MOV.U32 R49, RZ, RZ, R48 ;  /* 0x000000ffff31d224 */ /* 0x000fe400078e0030 */
[----:B------:R-:W-:Y:S01]  /*aae0*/  @!P5 IMAD.MOV.U32 R42, RZ, RZ, R51 ;  /* 0x000000ffff2ad224 */ /* 0x000fe200078e0033 */
[----:B------:R-:W-:Y:S02]  /*aaf0*/  ISETP.NE.AND.EX P4, PT, R41, RZ, PT, P4 ;  /* 0x000000ff2900720c */ /* 0x000fe40003f85340 */
[----:B------:R-:W-:-:S11]  /*ab00*/  ISETP.NE.AND P5, PT, R5, 0x65, PT ;  /* 0x000000650500780c */ /* 0x000fd60003fa5270 */
[----:B------:R-:W-:Y:S01]  /*ab10*/  @!P4 FADD R44, R4, R44 ;  /* 0x0000002c042cc221 */ /* 0x000fe20000000000 */
[----:B------:R-:W-:-:S05]  /*ab20*/  IADD3 R38, P4, PT, R38, R49, RZ ;  /* 0x0000003126267210 */ /* 0x000fca0007f9e0ff */
[----:B------:R-:W-:Y:S01]  /*ab30*/  IMAD.X R41, R41, 0x1, R42, P4 ;  /* 0x0000000129297824 */ /* 0x000fe200020e062a */
[----:B------:R-:W-:Y:S07]  /*ab40*/  BRA.DIV UR5, `(.L_x_141) ;  /* 0x0000004205507947 */ /* 0x000fee000b800000 */
.L_x_358:
[----:B------:R-:W-:Y:S01]  /*ab50*/  UMOV UR5, 0xffffffff ;  /* 0xffffffff00057882 */ /* 0x000fe20000000000 */
[----:B------:R-:W-:Y:S02]  /*ab60*/  VIADD R47, R47, 0xffffffe0 ;  /* 0xffffffe02f2f7836 */ /* 0x000fe40000000000 */
[----:B------:R-:W-:Y:S05]  /*ab70*/  BRA.DIV UR5, `(.L_x_142) ;  /* 0x0000004205647947 */ /* 0x000fea000b800000 */
[----:B------:R-:W-:-:S13]  /*ab80*/  VOTE.ALL P5, P5 ;  /* 0x0000000000ff7806 */ /* 0x000fda00028a0000 */
.L_x_361:
[----:B------:R-:W-:Y:S05]  /*ab90*/  @P5 BRA `(.L_x_143) ;  /* 0xfffffff8003c5947 */ /* 0x000fea000383ffff */
.L_x_129:
[----:B------:R-:W0:Y:S01]  /*aba0*/  S2R R2, SR_TID.X ;  /* 0x0000000000027919 */ /* 0x000e220000002100 */
[----:B------:R-:W-:Y:S01]  /*abb0*/  BSSY.RECONVERGENT B0, `(.L_x_144) ;  /* 0x0000016000007945 */ /* 0x000fe20003800200 */
[----:B------:R-:W-:Y:S01]  /*abc0*/  IMAD.MOV.U32 R39, RZ, RZ, R41 ;  /* 0x000000ffff277224 */ /* 0x000fe200078e0029 */
[----:B0-----:R-:W-:-:S13]  /*abd0*/  ISETP.NE.AND P4, PT, R2, RZ, PT ;  /* 0x000000ff0200720c */ /* 0x001fda0003f85270 */
[----:B------:R-:W-:Y:S05]  /*abe0*/  @P4 BRA `(.L_x_145) ;  /* 0x0000000000484947 */ /* 0x000fea0003800000 */
[----:B------:R-:W0:Y:S01]  /*abf0*/  S2UR UR6, SR_CgaCtaId ;  /* 0x00000000000679c3 */ /* 0x000e220000008800 */
[----:B------:R-:W-:Y:S01]  /*ac00*/  ISETP.NE.U32.AND P4, PT, R37, RZ, PT ;  /* 0x000000ff2500720c */ /* 0x000fe20003f85070 */
[----:B------:R-:W-:Y:S01]  /*ac10*/  FADD R2, R35, R44 ;  /* 0x0000002c23027221 */ /* 0x000fe20000000000 */
[----:B------:R-:W-:Y:S01]  /*ac20*/  IADD3 R6, P5, PT, R38, R37, RZ ;  /* 0x0000002526067210 */ /* 0x000fe20007fbe0ff */
[----:B------:R-:W-:Y:S01]  /*ac30*/  UMOV UR5, 0x400 ;  /* 0x0000040000057882 */ /* 0x000fe20000000000 */
[----:B------:R-:W-:-:S03]  /*ac40*/  ISETP.NE.AND.EX P4, PT, R36, RZ, PT, P4 ;  /* 0x000000ff2400720c */ /* 0x000fc60003f85340 */
[----:B------:R-:W4:Y:S01]  /*ac50*/  LDC.64 R4, c[0x0][0x3a8] ;  /* 0x0000ea00ff047b82 */ /* 0x000f220000000a00 */
[----:B------:R-:W-:Y:S01]  /*ac60*/  FSEL R2, R2, R35, !P4 ;  /* 0x0000002302027208 */ /* 0x000fe20006000000 */
[----:B------:R-:W-:Y:S01]  /*ac70*/  IMAD.X R7, R39, 0x1, R36, P5 ;  /* 0x0000000127077824 */ /* 0x000fe200028e0624 */
[----:B0-----:R-:W-:Y:S01]  /*ac80*/  ULEA UR5, UR6, UR5, 0x18 ;  /* 0x0000000506057291 */ /* 0x001fe2000f8ec0ff */
[----:B----4-:R-:W-:-:S04]  /*ac90*/  IMAD.WIDE.U32 R28, R0, 0x10, R4 ;  /* 0x00000010001c7825 */ /* 0x010fc800078e0004 */
[----:B------:R-:W-:Y:S02]  /*aca0*/  IMAD.MOV.U32 R4, RZ, RZ, R2 ;  /* 0x000000ffff047224 */ /* 0x000fe400078e0002 */
[----:B------:R-:W-:-:S05]  /*acb0*/  IMAD.MOV.U32 R5, RZ, RZ, 0x65 ;  /* 0x00000065ff057424 */ /* 0x000fca00078e00ff */
[----:B------:R0:W-:Y:S04]  /*acc0*/  ST.E.128.STRONG.GPU desc[UR8][R28.64+0x200], R4 ;  /* 0x000200041c007985 */ /* 0x0001e8000c10fd08 */
[----:B------:R0:W-:Y:S04]  /*acd0*/  STS.64 [UR5+0xb8], R6 ;  /* 0x0000b806ff007988 */ /* 0x0001e80008000a05 */
[----:B------:R0:W-:Y:S04]  /*ace0*/  STS [UR5+0xc0], R2 ;  /* 0x0000c002ff007988 */ /* 0x0001e80008000805 */
[----:B------:R0:W-:Y:S04]  /*acf0*/  STS.64 [UR5+0xa8], R38 ;  /* 0x0000a826ff007988 */ /* 0x0001e80008000a05 */
[----:B------:R0:W-:Y:S02]  /*ad00*/  STS [UR5+0xb0], R44 ;  /* 0x0000b02cff007988 */ /* 0x0001e40008000805 */
.L_x_145:
[----:B------:R-:W-:Y:S05]  /*ad10*/  BSYNC.RECONVERGENT B0 ;  /* 0x0000000000007941 */ /* 0x000fea0003800200 */
.L_x_144:
[----:B------:R-:W-:-:S13]  /*ad20*/  ISETP.NE.AND P4, PT, R34, RZ, PT ;  /* 0x000000ff2200720c */ /* 0x000fda0003f85270 */
[----:B0-----:R-:W0:Y:S01]  /*ad30*/  @!P4 S2R R5, SR_CgaCtaId ;  /* 0x000000000005c919 */ /* 0x001e220000008800 */
[----:B------:R-:W-:Y:S01]  /*ad40*/  @!P4 MOV R0, 0x400 ;  /* 0x000004000000c802 */ /* 0x000fe20000000f00 */
[----:B-1----:R-:W-:Y:S02]  /*ad50*/  @!P4 IMAD.MOV.U32 R32, RZ, RZ, R38 ;  /* 0x000000ffff20c224 */ /* 0x002fe400078e0026 */
[----:B--2---:R-:W-:Y:S02]  /*ad60*/  @!P4 IMAD.MOV.U32 R27, RZ, RZ, R39 ;  /* 0x000000ffff1bc224 */ /* 0x004fe400078e0027 */
[----:B---3--:R-:W-:Y:S01]  /*ad70*/  @!P4 IMAD.MOV.U32 R25, RZ, RZ, R44 ;  /* 0x000000ffff19c224 */ /* 0x008fe200078e002c */
[----:B0-----:R-:W-:-:S05]  /*ad80*/  @!P4 LEA R5, R5, R0, 0x18 ;  /* 0x000000000505c211 */ /* 0x001fca00078ec0ff */
[----:B------:R1:W-:Y:S04]  /*ad90*/  @!P4 STS.64 [R5+0x88], R38 ;  /* 0x000088260500c388 */ /* 0x0003e80000000a00 */
[----:B------:R1:W-:Y:S02]  /*ada0*/  @!P4 STS [R5+0x90], R44 ;  /* 0x0000902c0500c388 */ /* 0x0003e40000000800 */
.L_x_113:
[----:B------:R-:W2:Y:S01]  /*adb0*/  S2R R31, SR_TID.X ;  /* 0x00000000001f7919 */ /* 0x000ea20000002100 */
[----:B------:R-:W-:Y:S01]  /*adc0*/  ISETP.NE.AND P4, PT, R24, R8, PT ;  /* 0x000000081800720c */ /* 0x000fe20003f85270 */
[----:B------:R-:W-:Y:S05]  /*add0*/  WARPSYNC.ALL ;  /* 0x0000000000007948 */ /* 0x000fea0003800000 */
[----:B------:R-:W-:Y:S01]  /*ade0*/  BAR.SYNC.DEFER_BLOCKING 0x0 ;  /* 0x0000000000007b1d */ /* 0x000fe20000010000 */
[----:B------:R-:W-:-:S04]  /*adf0*/  ISETP.NE.AND P6, PT, R40, RZ, PT ;  /* 0x000000ff2800720c */ /* 0x000fc80003fc5270 */
[----:B------:R-:W-:Y:S01]  /*ae00*/  SEL R47, RZ, 0x1, !P6 ;  /* 0x00000001ff2f7807 */ /* 0x000fe20007000000 */
[----:B------:R-:W-:Y:S01]  /*ae10*/  BSSY.RECONVERGENT B0, `(.L_x_146) ;  /* 0x0000011000007945 */ /* 0x000fe20003800200 */
[----:B--2---:R-:W-:-:S05]  /*ae20*/  IMAD R28, R31, 0x9, RZ ;  /* 0x000000091f1c7824 */ /* 0x004fca00078e02ff */
[----:B------:R-:W-:-:S04]  /*ae30*/  ISETP.EQ.U32.AND P5, PT, R3, R28, PT ;  /* 0x0000001c0300720c */ /* 0x000fc80003fa2070 */
[----:B------:R-:W-:Y:S02]  /*ae40*/  ISETP.EQ.OR.EX P4, PT, R26, RZ, P4, P5 ;  /* 0x000000ff1a00720c */ /* 0x000fe40002782750 */
[----:B------:R-:W-:Y:S02]  /*ae50*/  ISETP.NE.AND P5, PT, R31, RZ, PT ;  /* 0x000000ff1f00720c */ /* 0x000fe40003fa5270 */
[----:B------:R-:W-:-:S11]  /*ae60*/  SEL R49, RZ, 0x1, !P4 ;  /* 0x00000001ff317807 */ /* 0x000fd60006000000 */
[----:B------:R-:W-:Y:S05]  /*ae70*/  @!P5 BRA `(.L_x_147) ;  /* 0x000000000028d947 */ /* 0x000fea0003800000 */
[----:B------:R-:W2:Y:S01]  /*ae80*/  S2UR UR6, SR_CgaCtaId ;  /* 0x00000000000679c3 */ /* 0x000ea20000008800 */
[----:B------:R-:W-:Y:S01]  /*ae90*/  UMOV UR5, 0x400 ;  /* 0x0000040000057882 */ /* 0x000fe20000000000 */
[----:B------:R-:W-:-:S04]  /*aea0*/  ISETP.NE.U32.AND P5, PT, R32, RZ, PT ;  /* 0x000000ff2000720c */ /* 0x000fc80003fa5070 */
[----:B------:R-:W-:Y:S01]  /*aeb0*/  ISETP.NE.AND.EX P5, PT, R27, RZ, PT, P5 ;  /* 0x000000ff1b00720c */ /* 0x000fe20003fa5350 */
[----:B--2---:R-:W-:-:S09]  /*aec0*/  ULEA UR5, UR6, UR5, 0x18 ;  /* 0x0000000506057291 */ /* 0x004fd2000f8ec0ff */
[----:B------:R-:W2:Y:S04]  /*aed0*/  LDS R0, [UR5+0x90] ;  /* 0x00009005ff007984 */ /* 0x000ea80008000800 */
[----:B01----:R-:W0:Y:S01]  /*aee0*/  LDS.64 R4, [UR5+0x88] ;  /* 0x00008805ff047984 */ /* 0x003e220008000a00 */
[----:B--2---:R-:W-:Y:S01]  /*aef0*/  @!P5 FADD R25, R25, R0 ;  /* 0x000000001919d221 */ /* 0x004fe20000000000 */
[----:B0-----:R-:W-:-:S05]  /*af00*/  IADD3 R32, P5, PT, R4, R32, RZ ;  /* 0x0000002004207210 */ /* 0x001fca0007fbe0ff */
[----:B------:R-:W-:-:S08]  /*af10*/  IMAD.X R27, R5, 0x1, R27, P5 ;  /* 0x00000001051b7824 */ /* 0x000fd000028e061b */
.L_x_147:
[----:B------:R-:W-:Y:S05]  /*af20*/  BSYNC.RECONVERGENT B0 ;  /* 0x0000000000007941 */ /* 0x000fea0003800200 */
.L_x_146:
[----:B------:R-:W2:Y:S01]  /*af30*/  S2UR UR5, SR_CgaCtaId ;  /* 0x00000000000579c3 */ /* 0x000ea20000008800 */
[----:B------:R-:W-:Y:S01]  /*af40*/  IADD3 R47, P5, P6, R32, R47, R49 ;  /* 0x0000002f202f7210 */ /* 0x000fe20007ebe031 */
[C---:B------:R-:W-:Y:S01]  /*af50*/  VIADD R0, R28.reuse, 0x5 ;  /* 0x000000051c007836 */ /* 0x040fe20000000000 */
[----:B------:R-:W-:Y:S01]  /*af60*/  UMOV UR4, 0x400 ;  /* 0x0000040000047882 */ /* 0x000fe20000000000 */
[----:B------:R-:W-:Y:S01]  /*af70*/  @!P4 FADD R9, R9, R25 ;  /* 0x000000190909c221 */ /* 0x000fe20000000000 */
[----:B-1----:R-:W-:Y:S01]  /*af80*/  IADD3.X R44, PT, PT, R27, RZ, RZ, P5, P6 ;  /* 0x000000ff1b2c7210 */ /* 0x002fe20002fec4ff */
[----:B------:R-:W-:Y:S01]  /*af90*/  VIADD R36, R28, 0x7 ;  /* 0x000000071c247836 */ /* 0x000fe20000000000 */
[----:B------:R-:W-:Y:S01]  /*afa0*/  IADD3 R49, P5, PT, R32, R49, RZ ;  /* 0x0000003120317210 */ /* 0x000fe20007fbe0ff */
[----:B------:R-:W-:Y:S01]  /*afb0*/  BSSY.RECONVERGENT B0, `(.L_x_148) ;  /* 0x0000122000007945 */ /* 0x000fe20003800200 */
[----:B------:R-:W-:Y:S02]  /*afc0*/  ISETP.NE.AND P6, PT, R40, RZ, PT ;  /* 0x000000ff2800720c */ /* 0x000fe40003fc5270 */
[----:B------:R-:W-:Y:S01]  /*afd0*/  ISETP.EQ.U32.AND P4, PT, R3, R0, PT ;  /* 0x000000000300720c */ /* 0x000fe20003f82070 */
[----:B------:R-:W-:Y:S01]  /*afe0*/  IMAD.X R46, RZ, RZ, R27, P5 ;  /* 0x000000ffff2e7224 */ /* 0x000fe200028e061b */
[----:B------:R-:W-:-:S02]  /*aff0*/  ISETP.NE.AND P5, PT, R16, R18, PT ;  /* 0x000000121000720c */ /* 0x000fc40003fa5270 */
[----:B------:R-:W-:Y:S02]  /*b000*/  SEL R0, RZ, 0x1, !P0 ;  /* 0x00000001ff007807 */ /* 0x000fe40004000000 */
[----:B------:R-:W-:Y:S02]  /*b010*/  ISETP.EQ.OR.EX P4, PT, R26, RZ, P5, P4 ;  /* 0x000000ff1a00720c */ /* 0x000fe40002f82740 */
[----:B------:R-:W-:Y:S02]  /*b020*/  IADD3 R45, P5, PT, R47, R0, RZ ;  /* 0x000000002f2d7210 */ /* 0x000fe40007fbe0ff */
[----:B------:R-:W-:Y:S01]  /*b030*/  SEL R0, RZ, 0x1, !P1 ;  /* 0x00000001ff007807 */ /* 0x000fe20004800000 */
[----:B------:R-:W-:Y:S01]  /*b040*/  @!P6 FADD R11, R11, R9 ;  /* 0x000000090b0be221 */ /* 0x000fe20000000000 */
[----:B0-----:R-:W-:Y:S01]  /*b050*/  SEL R4, RZ, 0x1, !P2 ;  /* 0x00000001ff047807 */ /* 0x001fe20005000000 */
[----:B--2---:R-:W-:Y:S01]  /*b060*/  ULEA UR4, UR5, UR4, 0x18 ;  /* 0x0000000405047291 */ /* 0x004fe2000f8ec0ff */
[----:B------:R-:W-:Y:S01]  /*b070*/  IMAD.X R42, RZ, RZ, R44, P5 ;  /* 0x000000ffff2a7224 */ /* 0x000fe200028e062c */
[----:B------:R-:W-:Y:S01]  /*b080*/  IADD3 R35, P5, PT, R45, R0, RZ ;  /* 0x000000002d237210 */ /* 0x000fe20007fbe0ff */
[----:B------:R-:W-:Y:S01]  /*b090*/  @!P0 FADD R13, R13, R11 ;  /* 0x0000000b0d0d8221 */ /* 0x000fe20000000000 */
[----:B------:R-:W-:-:S03]  /*b0a0*/  SEL R34, RZ, 0x1, !P4 ;  /* 0x00000001ff227807 */ /* 0x000fc60006000000 */
[----:B------:R-:W-:Y:S01]  /*b0b0*/  IMAD.X R2, RZ, RZ, R42, P5 ;  /* 0x000000ffff027224 */ /* 0x000fe200028e062a */
[----:B------:R-:W-:Y:S01]  /*b0c0*/  IADD3 R37, P5, PT, R35, R4, RZ ;  /* 0x0000000423257210 */ /* 0x000fe20007fbe0ff */
[----:B------:R-:W0:Y:S01]  /*b0d0*/  LDS.64 R6, [UR4+0xc8] ;  /* 0x0000c804ff067984 */ /* 0x000e220008000a00 */
[----:B------:R-:W-:-:S03]  /*b0e0*/  @!P1 FADD R15, R15, R13 ;  /* 0x0000000d0f0f9221 */ /* 0x000fc60000000000 */
[----:B------:R-:W-:Y:S01]  /*b0f0*/  IMAD.X R30, RZ, RZ, R2, P5 ;  /* 0x000000ffff1e7224 */ /* 0x000fe200028e0602 */
[----:B------:R-:W-:Y:S01]  /*b100*/  IADD3 R39, P5, PT, R37, R34, RZ ;  /* 0x0000002225277210 */ /* 0x000fe20007fbe0ff */
[----:B------:R-:W-:Y:S01]  /*b110*/  @!P2 FADD R17, R17, R15 ;  /* 0x0000000f1111a221 */ /* 0x000fe20000000000 */
[----:B------:R-:W1:Y:S03]  /*b120*/  LDS R0, [UR4+0xc0] ;  /* 0x0000c004ff007984 */ /* 0x000e660008000800 */
[----:B------:R-:W-:Y:S01]  /*b130*/  @!P4 FADD R19, R19, R17 ;  /* 0x000000111313c221 */ /* 0x000fe20000000000 */
[----:B------:R-:W-:Y:S01]  /*b140*/  IMAD.X R34, RZ, RZ, R30, P5 ;  /* 0x000000ffff227224 */ /* 0x000fe200028e061e */
[----:B------:R-:W-:Y:S01]  /*b150*/  ISETP.EQ.U32.AND P4, PT, R3, R36, PT ;  /* 0x000000240300720c */ /* 0x000fe20003f82070 */
[----:B------:R-:W2:Y:S01]  /*b160*/  LDS.64 R4, [UR4+0xb8] ;  /* 0x0000b804ff047984 */ /* 0x000ea20008000a00 */
[----:B------:R-:W-:Y:S01]  /*b170*/  ISETP.NE.AND P5, PT, R20, R22, PT ;  /* 0x000000161400720c */ /* 0x000fe20003fa5270 */
[----:B------:R-:W-:Y:S01]  /*b180*/  @!P3 FADD R21, R21, R19 ;  /* 0x000000131515b221 */ /* 0x000fe20000000000 */
[----:B------:R-:W-:-:S02]  /*b190*/  SEL R36, RZ, 0x1, !P3 ;  /* 0x00000001ff247807 */ /* 0x000fc40005800000 */
[----:B------:R-:W-:Y:S02]  /*b1a0*/  ISETP.EQ.OR.EX P4, PT, R26, RZ, P5, P4 ;  /* 0x000000ff1a00720c */ /* 0x000fe40002f82740 */
[----:B------:R-:W-:Y:S02]  /*b1b0*/  IADD3 R41, P5, PT, R39, R36, RZ ;  /* 0x0000002427297210 */ /* 0x000fe40007fbe0ff */
[----:B------:R-:W-:-:S03]  /*b1c0*/  SEL R38, RZ, 0x1, !P4 ;  /* 0x00000001ff267807 */ /* 0x000fc60006000000 */
[----:B------:R-:W-:Y:S01]  /*b1d0*/  IMAD.X R36, RZ, RZ, R34, P5 ;  /* 0x000000ffff247224 */ /* 0x000fe200028e0622 */
[----:B------:R-:W-:-:S05]  /*b1e0*/  IADD3 R43, P5, PT, R41, R38, RZ ;  /* 0x00000026292b7210 */ /* 0x000fca0007fbe0ff */
[----:B------:R-:W-:Y:S02]  /*b1f0*/  IMAD.X R38, RZ, RZ, R36, P5 ;  /* 0x000000ffff267224 */ /* 0x000fe400028e0624 */
[----:B------:R-:W-:Y:S01]  /*b200*/  @!P4 FADD R23, R23, R21 ;  /* 0x000000151717c221 */ /* 0x000fe20000000000 */
[----:B0-----:R-:W-:-:S04]  /*b210*/  ISETP.GE.U32.AND P5, PT, R6, 0x101, PT ;  /* 0x000001010600780c */ /* 0x001fc80003fa6070 */
[----:B------:R-:W-:-:S13]  /*b220*/  ISETP.GE.AND.EX P5, PT, R7, RZ, PT, P5 ;  /* 0x000000ff0700720c */ /* 0x000fda0003fa6350 */
[----:B-12---:R-:W-:Y:S05]  /*b230*/  @!P5 BRA `(.L_x_149) ;  /* 0x000000080008d947 */ /* 0x006fea0003800000 */
[----:B------:R-:W-:Y:S01]  /*b240*/  ISETP.NE.U32.AND P5, PT, R3, R28, PT ;  /* 0x0000001c0300720c */ /* 0x000fe20003fa5070 */
[----:B------:R-:W-:Y:S01]  /*b250*/  IMAD.MOV.U32 R2, RZ, RZ, 0x9 ;  /* 0x00000009ff027424 */ /* 0x000fe200078e00ff */
[----:B------:R-:W0:Y:S01]  /*b260*/  LDS.64 R28, [UR4+0xa8] ;  /* 0x0000a804ff1c7984 */ /* 0x000e220008000a00 */
[----:B------:R-:W-:Y:S01]  /*b270*/  ISETP.NE.AND P6, PT, R24, R8, PT ;  /* 0x000000081800720c */ /* 0x000fe20003fc5270 */
[----:B------:R-:W1:Y:S01]  /*b280*/  LDCU.128 UR16, c[0x0][0x390] ;  /* 0x00007200ff1077ac */ /* 0x000e620008000c00 */
[CC--:B------:R-:W-:Y:S01]  /*b290*/  IMAD R30, R31.reuse, R2.reuse, 0x5 ;  /* 0x000000051f1e7424 */ /* 0x0c0fe200078e0202 */
[----:B------:R-:W-:Y:S01]  /*b2a0*/  BSSY.RECONVERGENT B1, `(.L_x_150) ;  /* 0x000007a000017945 */ /* 0x000fe20003800200 */
[----:B------:R-:W-:Y:S01]  /*b2b0*/  BAR.SYNC.DEFER_BLOCKING 0x0 ;  /* 0x0000000000007b1d */ /* 0x000fe20000010000 */
[----:B------:R-:W-:Y:S01]  /*b2c0*/  ISETP.NE.AND.EX P5, PT, R26, RZ, !P6, P5 ;  /* 0x000000ff1a00720c */ /* 0x000fe200077a5350 */
[----:B------:R-:W-:Y:S01]  /*b2d0*/  IMAD R2, R31, R2, 0x8 ;  /* 0x000000081f027424 */ /* 0x000fe200078e0202 */
[----:B------:R-:W-:-:S11]  /*b2e0*/  ISETP.NE.AND P6, PT, R40, RZ, PT ;  /* 0x000000ff2800720c */ /* 0x000fd60003fc5270 */
[--C-:B0-----:R-:W-:Y:S02]  /*b2f0*/  @!P5 IMAD.IADD R32, R32, 0x1, -R28.reuse ;  /* 0x000000012020d824 */ /* 0x101fe400078e0a1c */
[--C-:B------:R-:W-:Y:S02]  /*b300*/  @P6 IMAD.IADD R49, R49, 0x1, -R28.reuse ;  /* 0x0000000131316824 */ /* 0x100fe400078e0a1c */
[--C-:B------:R-:W-:Y:S01]  /*b310*/  @P0 IMAD.IADD R47, R47, 0x1, -R28.reuse ;  /* 0x000000012f2f0824 */ /* 0x100fe200078e0a1c */
[----:B------:R-:W-:Y:S01]  /*b320*/  @!P5 LEA R32, R32, UR4, 0x3 ;  /* 0x000000042020dc11 */ /* 0x000fe2000f8e18ff */
[--C-:B------:R-:W-:Y:S01]  /*b330*/  @P1 IMAD.IADD R45, R45, 0x1, -R28.reuse ;  /* 0x000000012d2d1824 */ /* 0x100fe200078e0a1c */
[----:B------:R-:W-:Y:S01]  /*b340*/  @P6 LEA R49, R49, UR4, 0x3 ;  /* 0x0000000431316c11 */ /* 0x000fe2000f8e18ff */
[--C-:B------:R-:W-:Y:S01]  /*b350*/  @P2 IMAD.IADD R35, R35, 0x1, -R28.reuse ;  /* 0x0000000123232824 */ /* 0x100fe200078e0a1c */
[----:B------:R-:W-:Y:S01]  /*b360*/  @P0 LEA R47, R47, UR4, 0x3 ;  /* 0x000000042f2f0c11 */ /* 0x000fe2000f8e18ff */
[----:B------:R0:W-:Y:S01]  /*b370*/  @!P5 STS.64 [R32], R24 ;  /* 0x000000182000d388 */ /* 0x0001e20000000a00 */
[----:B------:R-:W-:Y:S01]  /*b380*/  ISETP.NE.U32.AND P5, PT, R3, R30, PT ;  /* 0x0000001e0300720c */ /* 0x000fe20003fa5070 */
[--C-:B------:R-:W-:Y:S01]  /*b390*/  @P3 IMAD.IADD R39, R39, 0x1, -R28.reuse ;  /* 0x0000000127273824 */ /* 0x100fe200078e0a1c */
[----:B------:R-:W-:Y:S01]  /*b3a0*/  @P1 LEA R45, R45, UR4, 0x3 ;  /* 0x000000042d2d1c11 */ /* 0x000fe2000f8e18ff */
[----:B------:R0:W-:Y:S01]  /*b3b0*/  @P6 STS.64 [R49], R8 ;  /* 0x0000000831006388 */ /* 0x0001e20000000a00 */
[----:B------:R-:W-:Y:S01]  /*b3c0*/  ISETP.NE.AND P6, PT, R16, R18, PT ;  /* 0x000000121000720c */ /* 0x000fe20003fc5270 */
[----:B------:R-:W-:Y:S01]  /*b3d0*/  @P4 IMAD.IADD R41, R41, 0x1, -R28 ;  /* 0x0000000129294824 */ /* 0x000fe200078e0a1c */
[----:B------:R-:W-:Y:S01]  /*b3e0*/  @P2 LEA R35, R35, UR4, 0x3 ;  /* 0x0000000423232c11 */ /* 0x000fe2000f8e18ff */
[----:B------:R0:W-:Y:S01]  /*b3f0*/  @P0 STS.64 [R47], R10 ;  /* 0x0000000a2f000388 */ /* 0x0001e20000000a00 */
[----:B------:R-:W-:-:S02]  /*b400*/  ISETP.NE.AND.EX P5, PT, R26, RZ, !P6, P5 ;  /* 0x000000ff1a00720c */ /* 0x000fc400077a5350 */
[----:B------:R-:W-:Y:S01]  /*b410*/  ISETP.NE.U32.AND P0, PT, R3, R2, PT ;  /* 0x000000020300720c */ /* 0x000fe20003f05070 */
[----:B------:R0:W-:Y:S01]  /*b420*/  @P1 STS.64 [R45], R12 ;  /* 0x0000000c2d001388 */ /* 0x0001e20000000a00 */
[----:B------:R-:W-:Y:S02]  /*b430*/  ISETP.NE.AND P6, PT, R22, R33, PT ;  /* 0x000000211600720c */ /* 0x000fe40003fc5270 */
[----:B------:R-:W-:Y:S01]  /*b440*/  @P3 LEA R39, R39, UR4, 0x3 ;  /* 0x0000000427273c11 */ /* 0x000fe2000f8e18ff */
[----:B------:R0:W-:Y:S01]  /*b450*/  @P2 STS.64 [R35], R14 ;  /* 0x0000000e23002388 */ /* 0x0001e20000000a00 */
[----:B------:R-:W-:Y:S02]  /*b460*/  ISETP.NE.AND.EX P0, PT, R26, RZ, !P6, P0 ;  /* 0x000000ff1a00720c */ /* 0x000fe40007705300 */
[----:B------:R-:W-:-:S03]  /*b470*/  @P4 LEA R41, R41, UR4, 0x3 ;  /* 0x0000000429294c11 */ /* 0x000fc6000f8e18ff */
[----:B------:R-:W-:-:S05]  /*b480*/  @!P5 IMAD.IADD R37, R37, 0x1, -R28 ;  /* 0x000000012525d824 */ /* 0x000fca00078e0a1c */
[----:B------:R-:W-:-:S03]  /*b490*/  @!P5 LEA R37, R37, UR4, 0x3 ;  /* 0x000000042525dc11 */ /* 0x000fc6000f8e18ff */
[----:B------:R-:W-:Y:S02]  /*b4a0*/  @!P0 IMAD.IADD R43, R43, 0x1, -R28 ;  /* 0x000000012b2b8824 */ /* 0x000fe400078e0a1c */
        /* <DEDUP_REMOVED lines=21> */
[----:B------:R-:W-:Y:S05]  /*b600*/  @!P1 BRA `(.L_x_153) ;  /* 0x0000000000849947 */ /* 0x000fea0003800000 */
        /* <DEDUP_REMOVED lines=16> */
.L_x_154:
        /* <DEDUP_REMOVED lines=17> */
.L_x_153:
[----:B------:R-:W-:Y:S05]  /*b820*/  BSYNC.RECONVERGENT B2 ;  /* 0x0000000000027941 */ /* 0x000fea0003800200 */
.L_x_152:
[----:B------:R-:W-:Y:S05]  /*b830*/  @!P0 BRA `(.L_x_151) ;  /* 0x0000000000808947 */ /* 0x000fea0003800000 */
.L_x_155:
        /* <DEDUP_REMOVED lines=32> */
.L_x_151:
[----:B------:R-:W-:Y:S05]  /*ba40*/  BSYNC.RECONVERGENT B1 ;  /* 0x0000000000017941 */ /* 0x000fea0003800200 */
.L_x_150:
[----:B------:R-:W-:Y:S05]  /*ba50*/  BRA `(.L_x_156) ;  /* 0x0000000400dc7947 */ /* 0x000fea0003800000 */
.L_x_149:
[----:B------:R-:W-:Y:S01]  /*ba60*/  ISETP.NE.U32.AND P5, PT, R3, R28, PT ;  /* 0x0000001c0300720c */ /* 0x000fe20003fa5070 */
[----:B------:R-:W-:Y:S01]  /*ba70*/  IMAD.MOV.U32 R48, RZ, RZ, 0x9 ;  /* 0x00000009ff307424 */ /* 0x000fe200078e00ff */
[----:B------:R-:W-:Y:S01]  /*ba80*/  ISETP.NE.AND P6, PT, R24, R8, PT ;  /* 0x000000081800720c */ /* 0x000fe20003fc5270 */
[----:B------:R-:W-:Y:S01]  /*ba90*/  BSSY.RECONVERGENT B1, `(.L_x_157) ;  /* 0x000000d000017945 */ /* 0x000fe20003800200 */
[----:B------:R-:W-:Y:S01]  /*baa0*/  ISETP.NE.AND.EX P5, PT, R26, RZ, PT, P5 ;  /* 0x000000ff1a00720c */ /* 0x000fe20003fa5350 */
[----:B------:R-:W-:-:S12]  /*bab0*/  IMAD R50, R31, R48, 0x5 ;  /* 0x000000051f327424 */ /* 0x000fd800078e0230 */
[----:B------:R-:W-:Y:S05]  /*bac0*/  @!P6 BRA P5, `(.L_x_158) ;  /* 0x000000000024e947 */ /* 0x000fea0002800000 */
        /* <DEDUP_REMOVED lines=9> */
.L_x_158:
[----:B------:R-:W-:Y:S05]  /*bb60*/  BSYNC.RECONVERGENT B1 ;  /* 0x0000000000017941 */ /* 0x000fea0003800200 */
.L_x_157:
[----:B------:R-:W-:Y:S01]  /*bb70*/  ISETP.NE.AND P6, PT, R40, RZ, PT ;  /* 0x000000ff2800720c */ /* 0x000fe20003fc5270 */
[----:B------:R-:W-:Y:S01]  /*bb80*/  BSSY.RECONVERGENT B1, `(.L_x_159) ;  /* 0x000000d000017945 */ /* 0x000fe20003800200 */
[----:B------:R-:W-:Y:S01]  /*bb90*/  ISETP.NE.U32.AND P5, PT, R3, R50, PT ;  /* 0x000000320300720c */ /* 0x000fe20003fa5070 */
[----:B------:R-:W-:-:S10]  /*bba0*/  IMAD R48, R31, R48, 0x8 ;  /* 0x000000081f307424 */ /* 0x000fd400078e0230 */
[----:B------:R-:W-:Y:S05]  /*bbb0*/  @!P6 BRA `(.L_x_160) ;  /* 0x000000000024e947 */ /* 0x000fea0003800000 */
        /* <DEDUP_REMOVED lines=9> */
.L_x_160:
[----:B------:R-:W-:Y:S05]  /*bc50*/  BSYNC.RECONVERGENT B1 ;  /* 0x0000000000017941 */ /* 0x000fea0003800200 */
.L_x_159:
[----:B------:R-:W-:Y:S01]  /*bc60*/  BSSY.RECONVERGENT B1, `(.L_x_161) ;  /* 0x000000c000017945 */ /* 0x000fe20003800200 */
[----:B------:R-:W-:-:S03]  /*bc70*/  ISETP.NE.U32.AND P6, PT, R3, R48, PT ;  /* 0x000000300300720c */ /* 0x000fc60003fc5070 */
[----:B------:R-:W-:Y:S10]  /*bc80*/  @!P0 BRA `(.L_x_162) ;  /* 0x0000000000248947 */ /* 0x000ff40003800000 */
        /* <DEDUP_REMOVED lines=9> */
.L_x_162:
[----:B------:R-:W-:Y:S05]  /*bd20*/  BSYNC.RECONVERGENT B1 ;  /* 0x0000000000017941 */ /* 0x000fea0003800200 */
.L_x_161:
[----:B------:R-:W-:Y:S04]  /*bd30*/  BSSY.RECONVERGENT B1, `(.L_x_163) ;  /* 0x000000b000017945 */ /* 0x000fe80003800200 */
[----:B------:R-:W-:Y:S05]  /*bd40*/  @!P1 BRA `(.L_x_164) ;  /* 0x0000000000249947 */ /* 0x000fea0003800000 */
[----:B------:R-:W0:Y:S01]  /*bd50*/  LDCU.128 UR12, c[0x0][0x390] ;  /* 0x00007200ff0c77ac */ /* 0x000e220008000c00 */
[C---:B-12---:R-:W-:Y:S01]  /*bd60*/  IMAD.SHL.U32 R8, R45.reuse, 0x4, RZ ;  /* 0x000000042d087824 */ /* 0x046fe200078e00ff */
[----:B------:R-:W-:-:S04]  /*bd70*/  SHF.L.U64.HI R42, R45, 0x2, R42 ;  /* 0x000000022d2a7819 */ /* 0x000fc8000001022a */
[C---:B0-----:R-:W-:Y:S02]  /*bd80*/  IADD3 R6, P0, PT, R8.reuse, UR12, RZ ;  /* 0x0000000c08067c10 */ /* 0x041fe4000ff1e0ff */
[----:B------:R-:W-:Y:S02]  /*bd90*/  IADD3 R8, P1, PT, R8, UR14, RZ ;  /* 0x0000000e08087c10 */ /* 0x000fe4000ff3e0ff */
[C---:B------:R-:W-:Y:S02]  /*bda0*/  IADD3.X R7, PT, PT, R42.reuse, UR13, RZ, P0, !PT ;  /* 0x0000000d2a077c10 */ /* 0x040fe400087fe4ff */
[----:B------:R-:W-:-:S03]  /*bdb0*/  IADD3.X R9, PT, PT, R42, UR15, RZ, P1, !PT ;  /* 0x0000000f2a097c10 */ /* 0x000fc60008ffe4ff */
[----:B------:R3:W-:Y:S04]  /*bdc0*/  STG.E desc[UR8][R6.64], R12 ;  /* 0x0000000c06007986 */ /* 0x0007e8000c101908 */
[----:B------:R3:W-:Y:S02]  /*bdd0*/  STG.E desc[UR8][R8.64], R13 ;  /* 0x0000000d08007986 */ /* 0x0007e4000c101908 */
.L_x_164:
[----:B------:R-:W-:Y:S05]  /*bde0*/  BSYNC.RECONVERGENT B1 ;  /* 0x0000000000017941 */ /* 0x000fea0003800200 */
.L_x_163:
[----:B------:R-:W-:Y:S01]  /*bdf0*/  BSSY.RECONVERGENT B1, `(.L_x_165) ;  /* 0x000000f000017945 */ /* 0x000fe20003800200 */
[----:B------:R-:W-:Y:S02]  /*be00*/  ISETP.NE.AND P1, PT, R16, R18, PT ;  /* 0x000000121000720c */ /* 0x000fe40003f25270 */
[----:B------:R-:W-:Y:S02]  /*be10*/  ISETP.NE.AND P0, PT, R22, R33, PT ;  /* 0x000000211600720c */ /* 0x000fe40003f05270 */
[C---:B------:R-:W-:Y:S02]  /*be20*/  ISETP.NE.AND.EX P5, PT, R26.reuse, RZ, PT, P5 ;  /* 0x000000ff1a00720c */ /* 0x040fe40003fa5350 */
[----:B------:R-:W-:Y:S01]  /*be30*/  ISETP.NE.AND.EX P6, PT, R26, RZ, PT, P6 ;  /* 0x000000ff1a00720c */ /* 0x000fe20003fc5360 */
[----:B------:R-:W-:-:S12]  /*be40*/  @!P2 BRA `(.L_x_166) ;  /* 0x000000000024a947 */ /* 0x000fd80003800000 */
[----:B------:R-:W0:Y:S01]  /*be50*/  LDCU.128 UR12, c[0x0][0x390] ;  /* 0x00007200ff0c77ac */ /* 0x000e220008000c00 */
[C---:B-123--:R-:W-:Y:S01]  /*be60*/  IMAD.SHL.U32 R8, R35.reuse, 0x4, RZ ;  /* 0x0000000423087824 */ /* 0x04efe200078e00ff */
[----:B------:R-:W-:-:S04]  /*be70*/  SHF.L.U64.HI R2, R35, 0x2, R2 ;  /* 0x0000000223027819 */ /* 0x000fc80000010202 */
[----:B0-----:R-:W-:-:S04]  /*be80*/  IADD3 R6, P2, PT, R8, UR12, RZ ;  /* 0x0000000c08067c10 */ /* 0x001fc8000ff5e0ff */
[----:B------:R-:W-:Y:S02]  /*be90*/  IADD3.X R7, PT, PT, R2, UR13, RZ, P2, !PT ;  /* 0x0000000d02077c10 */ /* 0x000fe400097fe4ff */
[----:B------:R-:W-:-:S03]  /*bea0*/  IADD3 R8, P2, PT, R8, UR14, RZ ;  /* 0x0000000e08087c10 */ /* 0x000fc6000ff5e0ff */
[----:B------:R4:W-:Y:S01]  /*beb0*/  STG.E desc[UR8][R6.64], R14 ;  /* 0x0000000e06007986 */ /* 0x0009e2000c101908 */
[----:B------:R-:W-:-:S05]  /*bec0*/  IADD3.X R9, PT, PT, R2, UR15, RZ, P2, !PT ;  /* 0x0000000f02097c10 */ /* 0x000fca00097fe4ff */
[----:B------:R4:W-:Y:S04]  /*bed0*/  STG.E desc[UR8][R8.64], R15 ;  /* 0x0000000f08007986 */ /* 0x0009e8000c101908 */
.L_x_166:
[----:B------:R-:W-:Y:S05]  /*bee0*/  BSYNC.RECONVERGENT B1 ;  /* 0x0000000000017941 */ /* 0x000fea0003800200 */
.L_x_165:
[----:B------:R-:W-:Y:S04]  /*bef0*/  BSSY.RECONVERGENT B1, `(.L_x_167) ;  /* 0x000000b000017945 */ /* 0x000fe80003800200 */
[----:B------:R-:W-:Y:S05]  /*bf00*/  @!P1 BRA P5, `(.L_x_168) ;  /* 0x0000000000249947 */ /* 0x000fea0002800000 */
        /* <DEDUP_REMOVED lines=9> */
.L_x_168:
[----:B------:R-:W-:Y:S05]  /*bfa0*/  BSYNC.RECONVERGENT B1 ;  /* 0x0000000000017941 */ /* 0x000fea0003800200 */
.L_x_167:
        /* <DEDUP_REMOVED lines=11> */
.L_x_170:
[----:B------:R-:W-:Y:S05]  /*c060*/  BSYNC.RECONVERGENT B1 ;  /* 0x0000000000017941 */ /* 0x000fea0003800200 */
.L_x_169:
        /* <DEDUP_REMOVED lines=11> */
.L_x_172:
[----:B------:R-:W-:Y:S05]  /*c120*/  BSYNC.RECONVERGENT B1 ;  /* 0x0000000000017941 */ /* 0x000fea0003800200 */
.L_x_171:
        /* <DEDUP_REMOVED lines=10> */
.L_x_156:
[----:B------:R-:W-:Y:S05]  /*c1d0*/  BSYNC.RECONVERGENT B0 ;  /* 0x0000000000007941 */ /* 0x000fea0003800200 */
.L_x_148:
        /* <DEDUP_REMOVED lines=17> */
.L_x_173:
[----:B0-----:R-:W-:Y:S01]  /*c2f0*/  STG.E.64 desc[UR8][R8.64], R4 ;  /* 0x0000000408007986 */ /* 0x001fe2000c101b08 */
[----:B------:R-:W-:Y:S05]  /*c300*/  EXIT ;  /* 0x000000000000794d */ /* 0x000fea0003800000 */
.L_x_32:
[----:B------:R-:W-:Y:S01]  /*c310*/  BSSY B0, `(.L_x_174) ;  /* 0x0000006000007945 */ /* 0x000fe20003800000 */
[----:B------:R-:W-:Y:S01]  /*c320*/  PLOP3.LUT P4, PT, P0, PT, PT, 0x8, 0x80 ;  /* 0x000000000080781c */ /* 0x000fe2000078e170 */
[----:B------:R-:W-:-:S12]  /*c330*/  IMAD.MOV.U32 R2, RZ, RZ, -0x1 ;  /* 0xffffffffff027424 */ /* 0x000fd800078e00ff */
[----:B------:R-:W-:Y:S05]  /*c340*/  WARPSYNC.COLLECTIVE R2, `(.L_x_175) ;  /* 0x0000000002087348 */ /* 0x000fea0003c00000 */
[----:B------:R-:W-:Y:S01]  /*c350*/  VOTE.ANY P4, P4 ;  /* 0x0000000000ff7806 */ /* 0x000fe20002080100 */
[----:B------:R-:W-:-:S12]  /*c360*/  ENDCOLLECTIVE ;  /* 0x000000000000791b */ /* 0x000fd80003800000 */
.L_x_175:
[----:B------:R-:W-:Y:S05]  /*c370*/  BSYNC B0 ;  /* 0x0000000000007941 */ /* 0x000fea0003800000 */
.L_x_174:
[----:B------:R-:W-:Y:S01]  /*c380*/  PLOP3.LUT P0, PT, P4, PT, PT, 0x80, 0x8 ;  /* 0x000000000008781c */ /* 0x000fe2000270f070 */
[----:B------:R-:W-:-:S12]  /*c390*/  BRA `(.L_x_176) ;  /* 0xffffff7000f47947 */ /* 0x000fd8000383ffff */
.L_x_34:
[----:B------:R-:W0:Y:S01]  /*c3a0*/  S2R R41, SR_GEMASK ;  /* 0x0000000000297919 */ /* 0x000e220000003c00 */
[----:B------:R-:W-:Y:S01]  /*c3b0*/  BSSY B0, `(.L_x_177) ;  /* 0x0000006000007945 */ /* 0x000fe20003800000 */
[----:B------:R-:W-:Y:S01]  /*c3c0*/  PLOP3.LUT P4, PT, P0, PT, PT, 0x8, 0x80 ;  /* 0x000000000080781c */ /* 0x000fe2000078e170 */
[----:B------:R-:W-:-:S12]  /*c3d0*/  IMAD.MOV.U32 R2, RZ, RZ, -0x1 ;  /* 0xffffffffff027424 */ /* 0x000fd800078e00ff */
[----:B0-----:R-:W-:Y:S05]  /*c3e0*/  WARPSYNC.COLLECTIVE R2, `(.L_x_178) ;  /* 0x0000000002087348 */ /* 0x001fea0003c00000 */
[----:B------:R-:W-:Y:S01]  /*c3f0*/  VOTE.ANY R2, PT, P4 ;  /* 0x0000000000027806 */ /* 0x000fe200020e0100 */
[----:B0-----:R-:W-:Y:S06]  /*c400*/  ENDCOLLECTIVE ;  /* 0x000000000000791b */ /* 0x001fec0003800000 */
.L_x_178:
[----:B------:R-:W-:Y:S05]  /*c410*/  BSYNC B0 ;  /* 0x0000000000007941 */ /* 0x000fea0003800000 */
.L_x_177:
[----:B------:R-:W-:Y:S01]  /*c420*/  LOP3.LUT R2, R2, 0x80000000, R41, 0xec, !PT ;  /* 0x8000000002027812 */ /* 0x000fe200078eec29 */
[----:B------:R-:W-:Y:S02]  /*c430*/  IMAD.MOV.U32 R6, RZ, RZ, 0x1 ;  /* 0x00000001ff067424 */ /* 0x000fe400078e00ff */
[----:B------:R-:W-:Y:S02]  /*c440*/  IMAD.MOV.U32 R48, RZ, RZ, R4 ;  /* 0x000000ffff307224 */ /* 0x000fe400078e0004 */
[----:B------:R-:W-:-:S05]  /*c450*/  VIADD R7, R2, 0xffffffff ;  /* 0xffffffff02077836 */ /* 0x000fca0000000000 */
[----:B------:R-:W-:Y:S01]  /*c460*/  LOP3.LUT R30, R2, R7, RZ, 0xc, !PT ;  /* 0x00000007021e7212 */ /* 0x000fe200078e0cff */
[----:B------:R-:W-:Y:S02]  /*c470*/  IMAD.MOV.U32 R7, RZ, RZ, R42 ;  /* 0x000000ffff077224 */ /* 0x000fe400078e002a */
[----:B------:R-:W-:Y:S01]  /*c480*/  IMAD.MOV.U32 R2, RZ, RZ, -0x1 ;  /* 0xffffffffff027424 */ /* 0x000fe200078e00ff */
[----:B------:R0:W1:Y:S06]  /*c490*/  POPC R29, R30 ;  /* 0x0000001e001d7309 */ /* 0x00006c0000000000 */
[----:B01----:R-:W-:Y:S05]  /*c4a0*/  WARPSYNC.COLLECTIVE R2, `(.L_x_179) ;  /* 0x0000000002087348 */ /* 0x003fea0003c00000 */
[----:B-1----:R1:W2:Y:S02]  /*c4b0*/  SHFL.DOWN P4, R28, R7, R6, R29 ;  /* 0x08000006071c7389 */ /* 0x0022a4000008001d */
[----:B012---:R-:W-:Y:S05]  /*c4c0*/  ENDCOLLECTIVE ;  /* 0x000000000000791b */ /* 0x007fea0003800000 */
.L_x_179:
[----:B------:R-:W-:Y:S02]  /*c4d0*/  IMAD.MOV.U32 R7, RZ, RZ, R43 ;  /* 0x000000ffff077224 */ /* 0x000fe400078e002b */
[----:B------:R-:W-:-:S07]  /*c4e0*/  IMAD.MOV.U32 R31, RZ, RZ, R28 ;  /* 0x000000ffff1f7224 */ /* 0x000fce00078e001c */
[----:B------:R-:W-:Y:S05]  /*c4f0*/  WARPSYNC.COLLECTIVE R2, `(.L_x_180) ;  /* 0x0000000002087348 */ /* 0x000fea0003c00000 */
[----:B------:R0:W1:Y:S02]  /*c500*/  SHFL.DOWN P4, R28, R7, R6, R29 ;  /* 0x08000006071c7389 */ /* 0x000064000008001d */
[----:B01----:R-:W-:Y:S05]  /*c510*/  ENDCOLLECTIVE ;  /* 0x000000000000791b */ /* 0x003fea0003800000 */
.L_x_180:
[----:B------:R-:W-:Y:S02]  /*c520*/  IMAD.MOV.U32 R7, RZ, RZ, R4 ;  /* 0x000000ffff077224 */ /* 0x000fe400078e0004 */
[----:B------:R-:W-:-:S07]  /*c530*/  IMAD.MOV.U32 R30, RZ, RZ, R28 ;  /* 0x000000ffff1e7224 */ /* 0x000fce00078e001c */
[----:B------:R-:W-:Y:S05]  /*c540*/  WARPSYNC.COLLECTIVE R2, `(.L_x_181) ;  /* 0x0000000002087348 */ /* 0x000fea0003c00000 */
[----:B------:R0:W1:Y:S02]  /*c550*/  SHFL.DOWN P4, R28, R7, R6, R29 ;  /* 0x08000006071c7389 */ /* 0x000064000008001d */
[----:B01----:R-:W-:Y:S05]  /*c560*/  ENDCOLLECTIVE ;  /* 0x000000000000791b */ /* 0x003fea0003800000 */
.L_x_181:
[----:B------:R-:W-:Y:S05]  /*c570*/  BRA `(.L_x_182) ;  /* 0xffffff7000bc7947 */ /* 0x000fea000383ffff */
.L_x_35:
[----:B------:R-:W-:Y:S01]  /*c580*/  BSSY B0, `(.L_x_183) ;  /* 0x0000006000007945 */ /* 0x000fe20003800000 */
[----:B------:R-:W-:Y:S02]  /*c590*/  IMAD.MOV.U32 R6, RZ, RZ, 0x1 ;  /* 0x00000001ff067424 */ /* 0x000fe400078e00ff */
[----:B------:R-:W-:-:S07]  /*c5a0*/  IMAD.MOV.U32 R2, RZ, RZ, -0x1 ;  /* 0xffffffffff027424 */ /* 0x000fce00078e00ff */
[----:B------:R-:W-:Y:S05]  /*c5b0*/  WARPSYNC.COLLECTIVE R2, `(.L_x_184) ;  /* 0x0000000002087348 */ /* 0x000fea0003c00000 */
[----:B------:R0:W1:Y:S02]  /*c5c0*/  SHFL.DOWN P4, R28, R7, R6, R29 ;  /* 0x08000006071c7389 */ /* 0x000064000008001d */
[----:B01----:R-:W-:Y:S05]  /*c5d0*/  ENDCOLLECTIVE ;  /* 0x000000000000791b */ /* 0x003fea0003800000 */
.L_x_184:
[----:B------:R-:W-:Y:S05]  /*c5e0*/  BSYNC B0 ;  /* 0x0000000000007941 */ /* 0x000fea0003800000 */
.L_x_183:
[----:B------:R-:W-:Y:S05]  /*c5f0*/  BRA `(.L_x_185) ;  /* 0xffffff7000c87947 */ /* 0x000fea000383ffff */
.L_x_36:
[----:B------:R-:W-:Y:S01]  /*c600*/  BSSY B0, `(.L_x_186) ;  /* 0x0000007000007945 */ /* 0x000fe20003800000 */
[----:B------:R-:W-:Y:S02]  /*c610*/  IMAD.MOV.U32 R7, RZ, RZ, R42 ;  /* 0x000000ffff077224 */ /* 0x000fe400078e002a */
[----:B------:R-:W-:Y:S02]  /*c620*/  IMAD.MOV.U32 R6, RZ, RZ, 0x2 ;  /* 0x00000002ff067424 */ /* 0x000fe400078e00ff */
[----:B------:R-:W-:-:S07]  /*c630*/  IMAD.MOV.U32 R2, RZ, RZ, -0x1 ;  /* 0xffffffffff027424 */ /* 0x000fce00078e00ff */
[----:B------:R-:W-:Y:S05]  /*c640*/  WARPSYNC.COLLECTIVE R2, `(.L_x_187) ;  /* 0x0000000002087348 */ /* 0x000fea0003c00000 */
[----:B------:R0:W1:Y:S02]  /*c650*/  SHFL.DOWN P4, R28, R7, R6, R29 ;  /* 0x08000006071c7389 */ /* 0x000064000008001d */
[----:B01----:R-:W-:Y:S05]  /*c660*/  ENDCOLLECTIVE ;  /* 0x000000000000791b */ /* 0x003fea0003800000 */
.L_x_187:
[----:B------:R-:W-:Y:S05]  /*c670*/  BSYNC B0 ;  /* 0x0000000000007941 */ /* 0x000fea0003800000 */
.L_x_186:
[----:B------:R-:W-:Y:S02]  /*c680*/  IMAD.MOV.U32 R7, RZ, RZ, R43 ;  /* 0x000000ffff077224 */ /* 0x000fe400078e002b */
[----:B------:R-:W-:Y:S02]  /*c690*/  IMAD.MOV.U32 R6, RZ, RZ, 0x2 ;  /* 0x00000002ff067424 */ /* 0x000fe400078e00ff */
[----:B------:R-:W-:Y:S02]  /*c6a0*/  IMAD.MOV.U32 R2, RZ, RZ, -0x1 ;  /* 0xffffffffff027424 */ /* 0x000fe400078e00ff */
[----:B------:R-:W-:-:S07]  /*c6b0*/  IMAD.MOV.U32 R31, RZ, RZ, R28 ;  /* 0x000000ffff1f7224 */ /* 0x000fce00078e001c */
[----:B------:R-:W-:Y:S05]  /*c6c0*/  WARPSYNC.COLLECTIVE R2, `(.L_x_188) ;  /* 0x0000000002087348 */ /* 0x000fea0003c00000 */
[----:B------:R0:W1:Y:S02]  /*c6d0*/  SHFL.DOWN P4, R28, R7, R6, R29 ;  /* 0x08000006071c7389 */ /* 0x000064000008001d */
[----:B01----:R-:W-:Y:S05]  /*c6e0*/  ENDCOLLECTIVE ;  /* 0x000000000000791b */ /* 0x003fea0003800000 */
.L_x_188:
[----:B------:R-:W-:Y:S02]  /*c6f0*/  IMAD.MOV.U32 R7, RZ, RZ, R48 ;  /* 0x000000ffff077224 */ /* 0x000fe400078e0030 */
[----:B------:R-:W-:-:S07]  /*c700*/  IMAD.MOV.U32 R4, RZ, RZ, R28 ;  /* 0x000000ffff047224 */ /* 0x000fce00078e001c */
[----:B------:R-:W-:Y:S05]  /*c710*/  WARPSYNC.COLLECTIVE R2, `(.L_x_189) ;  /* 0x0000000002087348 */ /* 0x000fea0003c00000 */
[----:B------:R0:W1:Y:S02]  /*c720*/  SHFL.DOWN P4, R28, R7, R6, R29 ;  /* 0x08000006071c7389 */ /* 0x000064000008001d */
[----:B01----:R-:W-:Y:S05]  /*c730*/  ENDCOLLECTIVE ;  /* 0x000000000000791b */ /* 0x003fea0003800000 */
.L_x_189:
[----:B------:R-:W-:Y:S05]  /*c740*/  BRA `(.L_x_190) ;  /* 0xffffff70008c7947 */ /* 0x000fea000383ffff */
.L_x_37:
[----:B------:R-:W-:Y:S01]  /*c750*/  BSSY B0, `(.L_x_191) ;  /* 0x0000006000007945 */ /* 0x000fe20003800000 */
[----:B------:R-:W-:Y:S02]  /*c760*/  IMAD.MOV.U32 R6, RZ, RZ, 0x2 ;  /* 0x00000002ff067424 */ /* 0x000fe400078e00ff */
[----:B------:R-:W-:-:S07]  /*c770*/  IMAD.MOV.U32 R2, RZ, RZ, -0x1 ;  /* 0xffffffffff027424 */ /* 0x000fce00078e00ff */
[----:B------:R-:W-:Y:S05]  /*c780*/  WARPSYNC.COLLECTIVE R2, `(.L_x_192) ;  /* 0x0000000002087348 */ /* 0x000fea0003c00000 */
[----:B------:R0:W1:Y:S02]  /*c790*/  SHFL.DOWN P4, R28, R7, R6, R29 ;  /* 0x08000006071c7389 */ /* 0x000064000008001d */
[----:B01----:R-:W-:Y:S05]  /*c7a0*/  ENDCOLLECTIVE ;  /* 0x000000000000791b */ /* 0x003fea0003800000 */
.L_x_192:
[----:B------:R-:W-:Y:S05]  /*c7b0*/  BSYNC B0 ;  /* 0x0000000000007941 */ /* 0x000fea0003800000 */
.L_x_191:
[----:B------:R-:W-:Y:S05]  /*c7c0*/  BRA `(.L_x_193) ;  /* 0xffffff7000987947 */ /* 0x000fea000383ffff */
.L_x_38:
[----:B------:R-:W-:Y:S01]  /*c7d0*/  BSSY B0, `(.L_x_194) ;  /* 0x0000007000007945 */ /* 0x000fe20003800000 */
[----:B------:R-:W-:Y:S02]  /*c7e0*/  IMAD.MOV.U32 R7, RZ, RZ, R42 ;  /* 0x000000ffff077224 */ /* 0x000fe400078e002a */
[----:B------:R-:W-:Y:S02]  /*c7f0*/  IMAD.MOV.U32 R6, RZ, RZ, 0x4 ;  /* 0x00000004ff067424 */ /* 0x000fe400078e00ff */
[----:B------:R-:W-:-:S07]  /*c800*/  IMAD.MOV.U32 R2, RZ, RZ, -0x1 ;  /* 0xffffffffff027424 */ /* 0x000fce00078e00ff */
[----:B------:R-:W-:Y:S05]  /*c810*/  WARPSYNC.COLLECTIVE R2, `(.L_x_195) ;  /* 0x0000000002087348 */ /* 0x000fea0003c00000 */
[----:B------:R0:W1:Y:S02]  /*c820*/  SHFL.DOWN P4, R28, R7, R6, R29 ;  /* 0x08000006071c7389 */ /* 0x000064000008001d */
[----:B01----:R-:W-:Y:S05]  /*c830*/  ENDCOLLECTIVE ;  /* 0x000000000000791b */ /* 0x003fea0003800000 */
.L_x_195:
[----:B------:R-:W-:Y:S05]  /*c840*/  BSYNC B0 ;  /* 0x0000000000007941 */ /* 0x000fea0003800000 */
.L_x_194:
[----:B------:R-:W-:Y:S02]  /*c850*/  IMAD.MOV.U32 R7, RZ, RZ, R43 ;  /* 0x000000ffff077224 */ /* 0x000fe400078e002b */
[----:B------:R-:W-:Y:S02]  /*c860*/  IMAD.MOV.U32 R6, RZ, RZ, 0x4 ;  /* 0x00000004ff067424 */ /* 0x000fe400078e00ff */
[----:B------:R-:W-:Y:S02]  /*c870*/  IMAD.MOV.U32 R2, RZ, RZ, -0x1 ;  /* 0xffffffffff027424 */ /* 0x000fe400078e00ff */
[----:B------:R-:W-:-:S07]  /*c880*/  IMAD.MOV.U32 R31, RZ, RZ, R28 ;  /* 0x000000ffff1f7224 */ /* 0x000fce00078e001c */
[----:B------:R-:W-:Y:S05]  /*c890*/  WARPSYNC.COLLECTIVE R2, `(.L_x_196) ;  /* 0x0000000002087348 */ /* 0x000fea0003c00000 */
[----:B------:R0:W1:Y:S02]  /*c8a0*/  SHFL.DOWN P4, R28, R7, R6, R29 ;  /* 0x08000006071c7389 */ /* 0x000064000008001d */
[----:B01----:R-:W-:Y:S05]  /*c8b0*/  ENDCOLLECTIVE ;  /* 0x000000000000791b */ /* 0x003fea0003800000 */
.L_x_196:
[----:B------:R-:W-:Y:S02]  /*c8c0*/  IMAD.MOV.U32 R7, RZ, RZ, R48 ;  /* 0x000000ffff077224 */ /* 0x000fe400078e0030 */
[----:B------:R-:W-:-:S07]  /*c8d0*/  IMAD.MOV.U32 R4, RZ, RZ, R28 ;  /* 0x000000ffff047224 */ /* 0x000fce00078e001c */
[----:B------:R-:W-:Y:S05]  /*c8e0*/  WARPSYNC.COLLECTIVE R2, `(.L_x_197) ;  /* 0x0000000002087348 */ /* 0x000fea0003c00000 */
[----:B------:R0:W1:Y:S02]  /*c8f0*/  SHFL.DOWN P4, R28, R7, R6, R29 ;  /* 0x08000006071c7389 */ /* 0x000064000008001d */
[----:B01----:R-:W-:Y:S05]  /*c900*/  ENDCOLLECTIVE ;  /* 0x000000000000791b */ /* 0x003fea0003800000 */
.L_x_197:
[----:B------:R-:W-:Y:S05]  /*c910*/  BRA `(.L_x_198) ;  /* 0xffffff7000607947 */ /* 0x000fea000383ffff */
.L_x_39:
[----:B------:R-:W-:Y:S01]  /*c920*/  BSSY B0, `(.L_x_199) ;  /* 0x0000006000007945 */ /* 0x000fe20003800000 */
[----:B------:R-:W-:Y:S02]  /*c930*/  IMAD.MOV.U32 R6, RZ, RZ, 0x4 ;  /* 0x00000004ff067424 */ /* 0x000fe400078e00ff */
[----:B------:R-:W-:-:S07]  /*c940*/  IMAD.MOV.U32 R2, RZ, RZ, -0x1 ;  /* 0xffffffffff027424 */ /* 0x000fce00078e00ff */
[----:B------:R-:W-:Y:S05]  /*c950*/  WARPSYNC.COLLECTIVE R2, `(.L_x_200) ;  /* 0x0000000002087348 */ /* 0x000fea0003c00000 */
[----:B------:R0:W1:Y:S02]  /*c960*/  SHFL.DOWN P4, R28, R7, R6, R29 ;  /* 0x08000006071c7389 */ /* 0x000064000008001d */
[----:B01----:R-:W-:Y:S05]  /*c970*/  ENDCOLLECTIVE ;  /* 0x000000000000791b */ /* 0x003fea0003800000 */
.L_x_200:
[----:B------:R-:W-:Y:S05]  /*c980*/  BSYNC B0 ;  /* 0x0000000000007941 */ /* 0x000fea0003800000 */
.L_x_199:
[----:B------:R-:W-:Y:S05]  /*c990*/  BRA `(.L_x_201) ;  /* 0xffffff70006c7947 */ /* 0x000fea000383ffff */
.L_x_40:
[----:B------:R-:W-:Y:S01]  /*c9a0*/  BSSY B0, `(.L_x_202) ;  /* 0x0000007000007945 */ /* 0x000fe20003800000 */
[----:B------:R-:W-:Y:S02]  /*c9b0*/  IMAD.MOV.U32 R7, RZ, RZ, R42 ;  /* 0x000000ffff077224 */ /* 0x000fe400078e002a */
[----:B------:R-:W-:Y:S02]  /*c9c0*/  IMAD.MOV.U32 R6, RZ, RZ, 0x8 ;  /* 0x00000008ff067424 */ /* 0x000fe400078e00ff */
[----:B------:R-:W-:-:S07]  /*c9d0*/  IMAD.MOV.U32 R2, RZ, RZ, -0x1 ;  /* 0xffffffffff027424 */ /* 0x000fce00078e00ff */
[----:B------:R-:W-:Y:S05]  /*c9e0*/  WARPSYNC.COLLECTIVE R2, `(.L_x_203) ;  /* 0x0000000002087348 */ /* 0x000fea0003c00000 */
[----:B------:R0:W1:Y:S02]  /*c9f0*/  SHFL.DOWN P4, R28, R7, R6, R29 ;  /* 0x08000006071c7389 */ /* 0x000064000008001d */
[----:B01----:R-:W-:Y:S05]  /*ca00*/  ENDCOLLECTIVE ;  /* 0x000000000000791b */ /* 0x003fea0003800000 */
.L_x_203:
[----:B------:R-:W-:Y:S05]  /*ca10*/  BSYNC B0 ;  /* 0x0000000000007941 */ /* 0x000fea0003800000 */
.L_x_202:
[----:B------:R-:W-:Y:S02]  /*ca20*/  IMAD.MOV.U32 R7, RZ, RZ, R43 ;  /* 0x000000ffff077224 */ /* 0x000fe400078e002b */
[----:B------:R-:W-:Y:S02]  /*ca30*/  IMAD.MOV.U32 R6, RZ, RZ, 0x8 ;  /* 0x00000008ff067424 */ /* 0x000fe400078e00ff */
[----:B------:R-:W-:Y:S02]  /*ca40*/  IMAD.MOV.U32 R2, RZ, RZ, -0x1 ;  /* 0xffffffffff027424 */ /* 0x000fe400078e00ff */
[----:B------:R-:W-:-:S07]  /*ca50*/  IMAD.MOV.U32 R31, RZ, RZ, R28 ;  /* 0x000000ffff1f7224 */ /* 0x000fce00078e001c */
[----:B------:R-:W-:Y:S05]  /*ca60*/  WARPSYNC.COLLECTIVE R2, `(.L_x_204) ;  /* 0x0000000002087348 */ /* 0x000fea0003c00000 */
[----:B------:R0:W1:Y:S02]  /*ca70*/  SHFL.DOWN P4, R28, R7, R6, R29 ;  /* 0x08000006071c7389 */ /* 0x000064000008001d */
[----:B01----:R-:W-:Y:S05]  /*ca80*/  ENDCOLLECTIVE ;  /* 0x000000000000791b */ /* 0x003fea0003800000 */
.L_x_204:
[----:B------:R-:W-:Y:S02]  /*ca90*/  IMAD.MOV.U32 R7, RZ, RZ, R48 ;  /* 0x000000ffff077224 */ /* 0x000fe400078e0030 */
[----:B------:R-:W-:-:S07]  /*caa0*/  IMAD.MOV.U32 R4, RZ, RZ, R28 ;  /* 0x000000ffff047224 */ /* 0x000fce00078e001c */
[----:B------:R-:W-:Y:S05]  /*cab0*/  WARPSYNC.COLLECTIVE R2, `(.L_x_205) ;  /* 0x0000000002087348 */ /* 0x000fea0003c00000 */
[----:B------:R0:W1:Y:S02]  /*cac0*/  SHFL.DOWN P4, R28, R7, R6, R29 ;  /* 0x08000006071c7389 */ /* 0x000064000008001d */
[----:B01----:R-:W-:Y:S05]  /*cad0*/  ENDCOLLECTIVE ;  /* 0x000000000000791b */ /* 0x003fea0003800000 */
.L_x_205:
[----:B------:R-:W-:Y:S05]  /*cae0*/  BRA `(.L_x_206) ;  /* 0xffffff7000347947 */ /* 0x000fea000383ffff */
.L_x_41:
[----:B------:R-:W-:Y:S01]  /*caf0*/  BSSY B0, `(.L_x_207) ;  /* 0x0000006000007945 */ /* 0x000fe20003800000 */
[----:B------:R-:W-:Y:S02]  /*cb00*/  IMAD.MOV.U32 R6, RZ, RZ, 0x8 ;  /* 0x00000008ff067424 */ /* 0x000fe400078e00ff */
[----:B------:R-:W-:-:S07]  /*cb10*/  IMAD.MOV.U32 R2, RZ, RZ, -0x1 ;  /* 0xffffffffff027424 */ /* 0x000fce00078e00ff */
[----:B------:R-:W-:Y:S05]  /*cb20*/  WARPSYNC.COLLECTIVE R2, `(.L_x_208) ;  /* 0x0000000002087348 */ /* 0x000fea0003c00000 */
[----:B------:R0:W1:Y:S02]  /*cb30*/  SHFL.DOWN P4, R28, R7, R6, R29 ;  /* 0x08000006071c7389 */ /* 0x000064000008001d */
[----:B01----:R-:W-:Y:S05]  /*cb40*/  ENDCOLLECTIVE ;  /* 0x000000000000791b */ /* 0x003fea0003800000 */
.L_x_208:
[----:B------:R-:W-:Y:S05]  /*cb50*/  BSYNC B0 ;  /* 0x0000000000007941 */ /* 0x000fea0003800000 */
.L_x_207:
[----:B------:R-:W-:Y:S05]  /*cb60*/  BRA `(.L_x_209) ;  /* 0xffffff7000407947 */ /* 0x000fea000383ffff */
.L_x_42:
[----:B------:R-:W-:Y:S01]  /*cb70*/  BSSY B0, `(.L_x_210) ;  /* 0x0000007000007945 */ /* 0x000fe20003800000 */
[----:B------:R-:W-:Y:S02]  /*cb80*/  IMAD.MOV.U32 R7, RZ, RZ, R42 ;  /* 0x000000ffff077224 */ /* 0x000fe400078e002a */
[----:B------:R-:W-:Y:S02]  /*cb90*/  IMAD.MOV.U32 R6, RZ, RZ, 0x10 ;  /* 0x00000010ff067424 */ /* 0x000fe400078e00ff */
[----:B------:R-:W-:-:S07]  /*cba0*/  IMAD.MOV.U32 R2, RZ, RZ, -0x1 ;  /* 0xffffffffff027424 */ /* 0x000fce00078e00ff */
[----:B------:R-:W-:Y:S05]  /*cbb0*/  WARPSYNC.COLLECTIVE R2, `(.L_x_211) ;  /* 0x0000000002087348 */ /* 0x000fea0003c00000 */
[----:B------:R0:W1:Y:S02]  /*cbc0*/  SHFL.DOWN P4, R28, R7, R6, R29 ;  /* 0x08000006071c7389 */ /* 0x000064000008001d */
[----:B01----:R-:W-:Y:S05]  /*cbd0*/  ENDCOLLECTIVE ;  /* 0x000000000000791b */ /* 0x003fea0003800000 */
.L_x_211:
[----:B------:R-:W-:Y:S05]  /*cbe0*/  BSYNC B0 ;  /* 0x0000000000007941 */ /* 0x000fea0003800000 */
.L_x_210:
[----:B------:R-:W-:Y:S02]  /*cbf0*/  IMAD.MOV.U32 R7, RZ, RZ, R43 ;  /* 0x000000ffff077224 */ /* 0x000fe400078e002b */
[----:B------:R-:W-:Y:S02]  /*cc00*/  IMAD.MOV.U32 R6, RZ, RZ, 0x10 ;  /* 0x00000010ff067424 */ /* 0x000fe400078e00ff */
[----:B------:R-:W-:Y:S02]  /*cc10*/  IMAD.MOV.U32 R2, RZ, RZ, -0x1 ;  /* 0xffffffffff027424 */ /* 0x000fe400078e00ff */
[----:B------:R-:W-:-:S07]  /*cc20*/  IMAD.MOV.U32 R51, RZ, RZ, R28 ;  /* 0x000000ffff337224 */ /* 0x000fce00078e001c */
[----:B------:R-:W-:Y:S05]  /*cc30*/  WARPSYNC.COLLECTIVE R2, `(.L_x_212) ;  /* 0x0000000002087348 */ /* 0x000fea0003c00000 */
[----:B------:R0:W1:Y:S02]  /*cc40*/  SHFL.DOWN P4, R28, R7, R6, R29 ;  /* 0x08000006071c7389 */ /* 0x000064000008001d */
[----:B01----:R-:W-:Y:S05]  /*cc50*/  ENDCOLLECTIVE ;  /* 0x000000000000791b */ /* 0x003fea0003800000 */
.L_x_212:
[----:B------:R-:W-:Y:S02]  /*cc60*/  IMAD.MOV.U32 R7, RZ, RZ, R48 ;  /* 0x000000ffff077224 */ /* 0x000fe400078e0030 */
[----:B------:R-:W-:-:S07]  /*cc70*/  IMAD.MOV.U32 R4, RZ, RZ, R28 ;  /* 0x000000ffff047224 */ /* 0x000fce00078e001c */
[----:B------:R-:W-:Y:S05]  /*cc80*/  WARPSYNC.COLLECTIVE R2, `(.L_x_213) ;  /* 0x0000000002087348 */ /* 0x000fea0003c00000 */
[----:B------:R0:W1:Y:S02]  /*cc90*/  SHFL.DOWN P4, R28, R7, R6, R29 ;  /* 0x08000006071c7389 */ /* 0x000064000008001d */
[----:B01----:R-:W-:Y:S05]  /*cca0*/  ENDCOLLECTIVE ;  /* 0x000000000000791b */ /* 0x003fea0003800000 */
.L_x_213:
[----:B------:R-:W-:Y:S05]  /*ccb0*/  BRA `(.L_x_214) ;  /* 0xffffff7000087947 */ /* 0x000fea000383ffff */
.L_x_43:
[----:B------:R-:W-:Y:S01]  /*ccc0*/  BSSY B0, `(.L_x_215) ;  /* 0x0000006000007945 */ /* 0x000fe20003800000 */
[----:B------:R-:W-:Y:S02]  /*ccd0*/  IMAD.MOV.U32 R6, RZ, RZ, 0x10 ;  /* 0x00000010ff067424 */ /* 0x000fe400078e00ff */
[----:B------:R-:W-:-:S07]  /*cce0*/  IMAD.MOV.U32 R2, RZ, RZ, -0x1 ;  /* 0xffffffffff027424 */ /* 0x000fce00078e00ff */
[----:B------:R-:W-:Y:S05]  /*ccf0*/  WARPSYNC.COLLECTIVE R2, `(.L_x_216) ;  /* 0x0000000002087348 */ /* 0x000fea0003c00000 */
[----:B------:R0:W1:Y:S02]  /*cd00*/  SHFL.DOWN P4, R28, R7, R6, R29 ;  /* 0x08000006071c7389 */ /* 0x000064000008001d */
[----:B01----:R-:W-:Y:S05]  /*cd10*/  ENDCOLLECTIVE ;  /* 0x000000000000791b */ /* 0x003fea0003800000 */
.L_x_216:
[----:B------:R-:W-:Y:S05]  /*cd20*/  BSYNC B0 ;  /* 0x0000000000007941 */ /* 0x000fea0003800000 */
.L_x_215:
[----:B------:R-:W-:Y:S05]  /*cd30*/  BRA `(.L_x_217) ;  /* 0xffffff7000247947 */ /* 0x000fea000383ffff */
.L_x_44:
[----:B------:R-:W-:Y:S01]  /*cd40*/  BSSY B0, `(.L_x_218) ;  /* 0x0000006000007945 */ /* 0x000fe20003800000 */
[----:B------:R-:W-:Y:S01]  /*cd50*/  PLOP3.LUT P5, PT, P2, PT, PT, 0x80, 0x8 ;  /* 0x000000000008781c */ /* 0x000fe200017af070 */
[----:B------:R-:W-:-:S12]  /*cd60*/  IMAD.MOV.U32 R2, RZ, RZ, -0x1 ;  /* 0xffffffffff027424 */ /* 0x000fd800078e00ff */
[----:B------:R-:W-:Y:S05]  /*cd70*/  WARPSYNC.COLLECTIVE R2, `(.L_x_219) ;  /* 0x0000000002087348 */ /* 0x000fea0003c00000 */
[----:B------:R-:W-:Y:S01]  /*cd80*/  VOTE.ALL P5, P5 ;  /* 0x0000000000ff7806 */ /* 0x000fe200028a0000 */
[----:B------:R-:W-:-:S12]  /*cd90*/  ENDCOLLECTIVE ;  /* 0x000000000000791b */ /* 0x000fd80003800000 */
.L_x_219:
[----:B------:R-:W-:Y:S05]  /*cda0*/  BSYNC B0 ;  /* 0x0000000000007941 */ /* 0x000fea0003800000 */
.L_x_218:
[----:B------:R-:W-:Y:S01]  /*cdb0*/  PLOP3.LUT P2, PT, P5, PT, PT, 0x80, 0x8 ;  /* 0x000000000008781c */ /* 0x000fe20002f4f070 */
[----:B------:R-:W-:-:S12]  /*cdc0*/  BRA `(.L_x_220) ;  /* 0xffffff7000187947 */ /* 0x000fd8000383ffff */
.L_x_46:
[----:B------:R-:W-:Y:S01]  /*cdd0*/  BSSY B0, `(.L_x_221) ;  /* 0x0000006000007945 */ /* 0x000fe20003800000 */
[----:B------:R-:W-:Y:S01]  /*cde0*/  PLOP3.LUT P4, PT, P0, PT, PT, 0x8, 0x80 ;  /* 0x000000000080781c */ /* 0x000fe2000078e170 */
[----:B------:R-:W-:-:S12]  /*cdf0*/  IMAD.MOV.U32 R2, RZ, RZ, -0x1 ;  /* 0xffffffffff027424 */ /* 0x000fd800078e00ff */
[----:B------:R-:W-:Y:S05]  /*ce00*/  WARPSYNC.COLLECTIVE R2, `(.L_x_222) ;  /* 0x0000000002087348 */ /* 0x000fea0003c00000 */
[----:B------:R-:W-:Y:S01]  /*ce10*/  VOTE.ANY P4, P4 ;  /* 0x0000000000ff7806 */ /* 0x000fe20002080100 */
[----:B------:R-:W-:-:S12]  /*ce20*/  ENDCOLLECTIVE ;  /* 0x000000000000791b */ /* 0x000fd80003800000 */
.L_x_222:
[----:B------:R-:W-:Y:S05]  /*ce30*/  BSYNC B0 ;  /* 0x0000000000007941 */ /* 0x000fea0003800000 */
.L_x_221:
[----:B------:R-:W-:Y:S01]  /*ce40*/  PLOP3.LUT P0, PT, P4, PT, PT, 0x80, 0x8 ;  /* 0x000000000008781c */ /* 0x000fe2000270f070 */
[----:B------:R-:W-:-:S12]  /*ce50*/  BRA `(.L_x_223) ;  /* 0xffffff7000147947 */ /* 0x000fd8000383ffff */
.L_x_48:
[----:B------:R-:W-:Y:S01]  /*ce60*/  BSSY B0, `(.L_x_224) ;  /* 0x0000006000007945 */ /* 0x000fe20003800000 */
[----:B------:R-:W-:Y:S01]  /*ce70*/  PLOP3.LUT P4, PT, P0, PT, PT, 0x8, 0x80 ;  /* 0x000000000080781c */ /* 0x000fe2000078e170 */
[----:B------:R-:W-:-:S12]  /*ce80*/  IMAD.MOV.U32 R2, RZ, RZ, -0x1 ;  /* 0xffffffffff027424 */ /* 0x000fd800078e00ff */
[----:B------:R-:W-:Y:S05]  /*ce90*/  WARPSYNC.COLLECTIVE R2, `(.L_x_225) ;  /* 0x0000000002087348 */ /* 0x000fea0003c00000 */
[----:B------:R-:W-:Y:S01]  /*cea0*/  VOTE.ANY R2, PT, P4 ;  /* 0x0000000000027806 */ /* 0x000fe200020e0100 */
[----:B------:R-:W-:Y:S06]  /*ceb0*/  ENDCOLLECTIVE ;  /* 0x000000000000791b */ /* 0x000fec0003800000 */
.L_x_225:
[----:B------:R-:W-:Y:S05]  /*cec0*/  BSYNC B0 ;  /* 0x0000000000007941 */ /* 0x000fea0003800000 */
.L_x_224:
[----:B------:R-:W-:Y:S01]  /*ced0*/  LOP3.LUT R2, R2, 0x80000000, R41, 0xec, !PT ;  /* 0x8000000002027812 */ /* 0x000fe200078eec29 */
[----:B------:R-:W-:-:S04]  /*cee0*/  IMAD.MOV.U32 R6, RZ, RZ, 0x1 ;  /* 0x00000001ff067424 */ /* 0x000fc800078e00ff */
        /* <DEDUP_REMOVED lines=8> */
.L_x_226:
[----:B------:R-:W-:Y:S02]  /*cf70*/  IMAD.MOV.U32 R7, RZ, RZ, R0 ;  /* 0x000000ffff077224 */ /* 0x000fe400078e0000 */
[----:B------:R-:W-:-:S07]  /*cf80*/  IMAD.MOV.U32 R50, RZ, RZ, R28 ;  /* 0x000000ffff327224 */ /* 0x000fce00078e001c */
[----:B------:R-:W-:Y:S05]  /*cf90*/  WARPSYNC.COLLECTIVE R2, `(.L_x_227) ;  /* 0x0000000002087348 */ /* 0x000fea0003c00000 */
[----:B------:R0:W1:Y:S02]  /*cfa0*/  SHFL.DOWN P4, R28, R7, R6, R29 ;  /* 0x08000006071c7389 */ /* 0x000064000008001d */
[----:B01----:R-:W-:Y:S05]  /*cfb0*/  ENDCOLLECTIVE ;  /* 0x000000000000791b */ /* 0x003fea0003800000 */
.L_x_227:
[----:B------:R-:W-:Y:S02]  /*cfc0*/  IMAD.MOV.U32 R7, RZ, RZ, R4 ;  /* 0x000000ffff077224 */ /* 0x000fe400078e0004 */
[----:B------:R-:W-:-:S07]  /*cfd0*/  IMAD.MOV.U32 R53, RZ, RZ, R28 ;  /* 0x000000ffff357224 */ /* 0x000fce00078e001c */
[----:B------:R-:W-:Y:S05]  /*cfe0*/  WARPSYNC.COLLECTIVE R2, `(.L_x_228) ;  /* 0x0000000002087348 */ /* 0x000fea0003c00000 */
[----:B------:R0:W1:Y:S02]  /*cff0*/  SHFL.DOWN P4, R28, R7, R6, R29 ;  /* 0x08000006071c7389 */ /* 0x000064000008001d */
[----:B01----:R-:W-:Y:S05]  /*d000*/  ENDCOLLECTIVE ;  /* 0x000000000000791b */ /* 0x003fea0003800000 */
.L_x_228:
[----:B------:R-:W-:Y:S05]  /*d010*/  BRA `(.L_x_229) ;  /* 0xffffff6c00dc7947 */ /* 0x000fea000383ffff */
.L_x_49:
[----:B------:R-:W-:Y:S01]  /*d020*/  BSSY B0, `(.L_x_230) ;  /* 0x0000006000007945 */ /* 0x000fe20003800000 */
[----:B------:R-:W-:Y:S02]  /*d030*/  IMAD.MOV.U32 R6, RZ, RZ, 0x1 ;  /* 0x00000001ff067424 */ /* 0x000fe400078e00ff */
[----:B------:R-:W-:-:S07]  /*d040*/  IMAD.MOV.U32 R2, RZ, RZ, -0x1 ;  /* 0xffffffffff027424 */ /* 0x000fce00078e00ff */
[----:B------:R-:W-:Y:S05]  /*d050*/  WARPSYNC.COLLECTIVE R2, `(.L_x_231) ;  /* 0x0000000002087348 */ /* 0x000fea0003c00000 */
[----:B------:R0:W1:Y:S02]  /*d060*/  SHFL.DOWN P4, R28, R7, R6, R29 ;  /* 0x08000006071c7389 */ /* 0x000064000008001d */
[----:B01----:R-:W-:Y:S05]  /*d070*/  ENDCOLLECTIVE ;  /* 0x000000000000791b */ /* 0x003fea0003800000 */
.L_x_231:
[----:B------:R-:W-:Y:S05]  /*d080*/  BSYNC B0 ;  /* 0x0000000000007941 */ /* 0x000fea0003800000 */
.L_x_230:
[----:B------:R-:W-:Y:S05]  /*d090*/  BRA `(.L_x_232) ;  /* 0xffffff6c00e87947 */ /* 0x000fea000383ffff */
.L_x_50:
[----:B------:R-:W-:Y:S01]  /*d0a0*/  BSSY B0, `(.L_x_233) ;  /* 0x0000007000007945 */ /* 0x000fe20003800000 */
[----:B------:R-:W-:Y:S02]  /*d0b0*/  IMAD.MOV.U32 R7, RZ, RZ, R51 ;  /* 0x000000ffff077224 */ /* 0x000fe400078e0033 */
[----:B------:R-:W-:Y:S02]  /*d0c0*/  IMAD.MOV.U32 R6, RZ, RZ, 0x2 ;  /* 0x00000002ff067424 */ /* 0x000fe400078e00ff */
[----:B------:R-:W-:-:S07]  /*d0d0*/  IMAD.MOV.U32 R2, RZ, RZ, -0x1 ;  /* 0xffffffffff027424 */ /* 0x000fce00078e00ff */
[----:B------:R-:W-:Y:S05]  /*d0e0*/  WARPSYNC.COLLECTIVE R2, `(.L_x_234) ;  /* 0x0000000002087348 */ /* 0x000fea0003c00000 */
[----:B------:R0:W1:Y:S02]  /*d0f0*/  SHFL.DOWN P4, R28, R7, R6, R29 ;  /* 0x08000006071c7389 */ /* 0x000064000008001d */
[----:B01----:R-:W-:Y:S05]  /*d100*/  ENDCOLLECTIVE ;  /* 0x000000000000791b */ /* 0x003fea0003800000 */
.L_x_234:
[----:B------:R-:W-:Y:S05]  /*d110*/  BSYNC B0 ;  /* 0x0000000000007941 */ /* 0x000fea0003800000 */
.L_x_233:
[----:B------:R-:W-:Y:S02]  /*d120*/  IMAD.MOV.U32 R7, RZ, RZ, R0 ;  /* 0x000000ffff077224 */ /* 0x000fe400078e0000 */
[----:B------:R-:W-:Y:S02]  /*d130*/  IMAD.MOV.U32 R6, RZ, RZ, 0x2 ;  /* 0x00000002ff067424 */ /* 0x000fe400078e00ff */
[----:B------:R-:W-:Y:S02]  /*d140*/  IMAD.MOV.U32 R2, RZ, RZ, -0x1 ;  /* 0xffffffffff027424 */ /* 0x000fe400078e00ff */
[----:B------:R-:W-:-:S07]  /*d150*/  IMAD.MOV.U32 R50, RZ, RZ, R28 ;  /* 0x000000ffff327224 */ /* 0x000fce00078e001c */
[----:B------:R-:W-:Y:S05]  /*d160*/  WARPSYNC.COLLECTIVE R2, `(.L_x_235) ;  /* 0x0000000002087348 */ /* 0x000fea0003c00000 */
[----:B------:R0:W1:Y:S02]  /*d170*/  SHFL.DOWN P4, R28, R7, R6, R29 ;  /* 0x08000006071c7389 */ /* 0x000064000008001d */
[----:B01----:R-:W-:Y:S05]  /*d180*/  ENDCOLLECTIVE ;  /* 0x000000000000791b */ /* 0x003fea0003800000 */
.L_x_235:
[----:B------:R-:W-:Y:S02]  /*d190*/  IMAD.MOV.U32 R7, RZ, RZ, R4 ;  /* 0x000000ffff077224 */ /* 0x000fe400078e0004 */
[----:B------:R-:W-:-:S07]  /*d1a0*/  IMAD.MOV.U32 R53, RZ, RZ, R28 ;  /* 0x000000ffff357224 */ /* 0x000fce00078e001c */
[----:B------:R-:W-:Y:S05]  /*d1b0*/  WARPSYNC.COLLECTIVE R2, `(.L_x_236) ;  /* 0x0000000002087348 */ /* 0x000fea0003c00000 */
[----:B------:R0:W1:Y:S02]  /*d1c0*/  SHFL.DOWN P4, R28, R7, R6, R29 ;  /* 0x08000006071c7389 */ /* 0x000064000008001d */
[----:B01----:R-:W-:Y:S05]  /*d1d0*/  ENDCOLLECTIVE ;  /* 0x000000000000791b */ /* 0x003fea0003800000 */
.L_x_236:
[----:B------:R-:W-:Y:S05]  /*d1e0*/  BRA `(.L_x_237) ;  /* 0xffffff6c00ac7947 */ /* 0x000fea000383ffff */
.L_x_51:
[----:B------:R-:W-:Y:S01]  /*d1f0*/  BSSY B0, `(.L_x_238) ;  /* 0x0000006000007945 */ /* 0x000fe20003800000 */
[----:B------:R-:W-:Y:S02]  /*d200*/  IMAD.MOV.U32 R6, RZ, RZ, 0x2 ;  /* 0x00000002ff067424 */ /* 0x000fe400078e00ff */
[----:B------:R-:W-:-:S07]  /*d210*/  IMAD.MOV.U32 R2, RZ, RZ, -0x1 ;  /* 0xffffffffff027424 */ /* 0x000fce00078e00ff */
[----:B------:R-:W-:Y:S05]  /*d220*/  WARPSYNC.COLLECTIVE R2, `(.L_x_239) ;  /* 0x0000000002087348 */ /* 0x000fea0003c00000 */
[----:B------:R0:W1:Y:S02]  /*d230*/  SHFL.DOWN P4, R28, R7, R6, R29 ;  /* 0x08000006071c7389 */ /* 0x000064000008001d */
[----:B01----:R-:W-:Y:S05]  /*d240*/  ENDCOLLECTIVE ;  /* 0x000000000000791b */ /* 0x003fea0003800000 */
.L_x_239:
[----:B------:R-:W-:Y:S05]  /*d250*/  BSYNC B0 ;  /* 0x0000000000007941 */ /* 0x000fea0003800000 */
.L_x_238:
[----:B------:R-:W-:Y:S05]  /*d260*/  BRA `(.L_x_240) ;  /* 0xffffff6c00b87947 */ /* 0x000fea000383ffff */
.L_x_52:
[----:B------:R-:W-:Y:S01]  /*d270*/  BSSY B0, `(.L_x_241) ;  /* 0x0000007000007945 */ /* 0x000fe20003800000 */
[----:B------:R-:W-:Y:S02]  /*d280*/  IMAD.MOV.U32 R7, RZ, RZ, R51 ;  /* 0x000000ffff077224 */ /* 0x000fe400078e0033 */
[----:B------:R-:W-:Y:S02]  /*d290*/  IMAD.MOV.U32 R6, RZ, RZ, 0x4 ;  /* 0x00000004ff067424 */ /* 0x000fe400078e00ff */
[----:B------:R-:W-:-:S07]  /*d2a0*/  IMAD.MOV.U32 R2, RZ, RZ, -0x1 ;  /* 0xffffffffff027424 */ /* 0x000fce00078e00ff */
[----:B------:R-:W-:Y:S05]  /*d2b0*/  WARPSYNC.COLLECTIVE R2, `(.L_x_242) ;  /* 0x0000000002087348 */ /* 0x000fea0003c00000 */
[----:B------:R0:W1:Y:S02]  /*d2c0*/  SHFL.DOWN P4, R28, R7, R6, R29 ;  /* 0x08000006071c7389 */ /* 0x000064000008001d */
[----:B01----:R-:W-:Y:S05]  /*d2d0*/  ENDCOLLECTIVE ;  /* 0x000000000000791b */ /* 0x003fea0003800000 */
.L_x_242:
[----:B------:R-:W-:Y:S05]  /*d2e0*/  BSYNC B0 ;  /* 0x0000000000007941 */ /* 0x000fea0003800000 */
.L_x_241:
[----:B------:R-:W-:Y:S02]  /*d2f0*/  IMAD.MOV.U32 R7, RZ, RZ, R0 ;  /* 0x000000ffff077224 */ /* 0x000fe400078e0000 */
[----:B------:R-:W-:Y:S02]  /*d300*/  IMAD.MOV.U32 R6, RZ, RZ, 0x4 ;  /* 0x00000004ff067424 */ /* 0x000fe400078e00ff */
[----:B------:R-:W-:Y:S02]  /*d310*/  IMAD.MOV.U32 R2, RZ, RZ, -0x1 ;  /* 0xffffffffff027424 */ /* 0x000fe400078e00ff */
[----:B------:R-:W-:-:S07]  /*d320*/  IMAD.MOV.U32 R50, RZ, RZ, R28 ;  /* 0x000000ffff327224 */ /* 0x000fce00078e001c */
[----:B------:R-:W-:Y:S05]  /*d330*/  WARPSYNC.COLLECTIVE R2, `(.L_x_243) ;  /* 0x0000000002087348 */ /* 0x000fea0003c00000 */
[----:B------:R0:W1:Y:S02]  /*d340*/  SHFL.DOWN P4, R28, R7, R6, R29 ;  /* 0x08000006071c7389 */ /* 0x000064000008001d */
[----:B01----:R-:W-:Y:S05]  /*d350*/  ENDCOLLECTIVE ;  /* 0x000000000000791b */ /* 0x003fea0003800000 */
.L_x_243:
[----:B------:R-:W-:Y:S02]  /*d360*/  IMAD.MOV.U32 R7, RZ, RZ, R4 ;  /* 0x000000ffff077224 */ /* 0x000fe400078e0004 */
[----:B------:R-:W-:-:S07]  /*d370*/  IMAD.MOV.U32 R53, RZ, RZ, R28 ;  /* 0x000000ffff357224 */ /* 0x000fce00078e001c */
[----:B------:R-:W-:Y:S05]  /*d380*/  WARPSYNC.COLLECTIVE R2, `(.L_x_244) ;  /* 0x0000000002087348 */ /* 0x000fea0003c00000 */
[----:B------:R0:W1:Y:S02]  /*d390*/  SHFL.DOWN P4, R28, R7, R6, R29 ;  /* 0x08000006071c7389 */ /* 0x000064000008001d */
[----:B01----:R-:W-:Y:S05]  /*d3a0*/  ENDCOLLECTIVE ;  /* 0x000000000000791b */ /* 0x003fea0003800000 */
.L_x_244:
[----:B------:R-:W-:Y:S05]  /*d3b0*/  BRA `(.L_x_245) ;  /* 0xffffff6c007c7947 */ /* 0x000fea000383ffff */
.L_x_53:
[----:B------:R-:W-:Y:S01]  /*d3c0*/  BSSY B0, `(.L_x_246) ;  /* 0x0000006000007945 */ /* 0x000fe20003800000 */
[----:B------:R-:W-:Y:S02]  /*d3d0*/  IMAD.MOV.U32 R6, RZ, RZ, 0x4 ;  /* 0x00000004ff067424 */ /* 0x000fe400078e00ff */
[----:B------:R-:W-:-:S07]  /*d3e0*/  IMAD.MOV.U32 R2, RZ, RZ, -0x1 ;  /* 0xffffffffff027424 */ /* 0x000fce00078e00ff */
[----:B------:R-:W-:Y:S05]  /*d3f0*/  WARPSYNC.COLLECTIVE R2, `(.L_x_247) ;  /* 0x0000000002087348 */ /* 0x000fea0003c00000 */
[----:B------:R0:W1:Y:S02]  /*d400*/  SHFL.DOWN P4, R28, R7, R6, R29 ;  /* 0x08000006071c7389 */ /* 0x000064000008001d */
[----:B01----:R-:W-:Y:S05]  /*d410*/  ENDCOLLECTIVE ;  /* 0x000000000000791b */ /* 0x003fea0003800000 */
.L_x_247:
[----:B------:R-:W-:Y:S05]  /*d420*/  BSYNC B0 ;  /* 0x0000000000007941 */ /* 0x000fea0003800000 */
.L_x_246:
[----:B------:R-:W-:Y:S05]  /*d430*/  BRA `(.L_x_248) ;  /* 0xffffff6c00887947 */ /* 0x000fea000383ffff */
.L_x_54:
[----:B------:R-:W-:Y:S01]  /*d440*/  BSSY B0, `(.L_x_249) ;  /* 0x0000007000007945 */ /* 0x000fe20003800000 */
[----:B------:R-:W-:Y:S02]  /*d450*/  IMAD.MOV.U32 R7, RZ, RZ, R51 ;  /* 0x000000ffff077224 */ /* 0x000fe400078e0033 */
[----:B------:R-:W-:Y:S02]  /*d460*/  IMAD.MOV.U32 R6, RZ, RZ, 0x8 ;  /* 0x00000008ff067424 */ /* 0x000fe400078e00ff */
[----:B------:R-:W-:-:S07]  /*d470*/  IMAD.MOV.U32 R2, RZ, RZ, -0x1 ;  /* 0xffffffffff027424 */ /* 0x000fce00078e00ff */
[----:B------:R-:W-:Y:S05]  /*d480*/  WARPSYNC.COLLECTIVE R2, `(.L_x_250) ;  /* 0x0000000002087348 */ /* 0x000fea0003c00000 */
[----:B------:R0:W1:Y:S02]  /*d490*/  SHFL.DOWN P4, R28, R7, R6, R29 ;  /* 0x08000006071c7389 */ /* 0x000064000008001d */
[----:B01----:R-:W-:Y:S05]  /*d4a0*/  ENDCOLLECTIVE ;  /* 0x000000000000791b */ /* 0x003fea0003800000 */
.L_x_250:
[----:B------:R-:W-:Y:S05]  /*d4b0*/  BSYNC B0 ;  /* 0x0000000000007941 */ /* 0x000fea0003800000 */
.L_x_249:
[----:B------:R-:W-:Y:S02]  /*d4c0*/  IMAD.MOV.U32 R7, RZ, RZ, R0 ;  /* 0x000000ffff077224 */ /* 0x000fe400078e0000 */
[----:B------:R-:W-:Y:S02]  /*d4d0*/  IMAD.MOV.U32 R6, RZ, RZ, 0x8 ;  /* 0x00000008ff067424 */ /* 0x000fe400078e00ff */
[----:B------:R-:W-:Y:S02]  /*d4e0*/  IMAD.MOV.U32 R2, RZ, RZ, -0x1 ;  /* 0xffffffffff027424 */ /* 0x000fe400078e00ff */
[----:B------:R-:W-:-:S07]  /*d4f0*/  IMAD.MOV.U32 R50, RZ, RZ, R28 ;  /* 0x000000ffff327224 */ /* 0x000fce00078e001c */
[----:B------:R-:W-:Y:S05]  /*d500*/  WARPSYNC.COLLECTIVE R2, `(.L_x_251) ;  /* 0x0000000002087348 */ /* 0x000fea0003c00000 */
[----:B------:R0:W1:Y:S02]  /*d510*/  SHFL.DOWN P4, R28, R7, R6, R29 ;  /* 0x08000006071c7389 */ /* 0x000064000008001d */
[----:B01----:R-:W-:Y:S05]  /*d520*/  ENDCOLLECTIVE ;  /* 0x000000000000791b */ /* 0x003fea0003800000 */
.L_x_251:
[----:B------:R-:W-:Y:S02]  /*d530*/  IMAD.MOV.U32 R7, RZ, RZ, R4 ;  /* 0x000000ffff077224 */ /* 0x000fe400078e0004 */
[----:B------:R-:W-:-:S07]  /*d540*/  IMAD.MOV.U32 R53, RZ, RZ, R28 ;  /* 0x000000ffff357224 */ /* 0x000fce00078e001c */
[----:B------:R-:W-:Y:S05]  /*d550*/  WARPSYNC.COLLECTIVE R2, `(.L_x_252) ;  /* 0x0000000002087348 */ /* 0x000fea0003c00000 */
[----:B------:R0:W1:Y:S02]  /*d560*/  SHFL.DOWN P4, R28, R7, R6, R29 ;  /* 0x08000006071c7389 */ /* 0x000064000008001d */
[----:B01----:R-:W-:Y:S05]  /*d570*/  ENDCOLLECTIVE ;  /* 0x000000000000791b */ /* 0x003fea0003800000 */
.L_x_252:
[----:B------:R-:W-:Y:S05]  /*d580*/  BRA `(.L_x_253) ;  /* 0xffffff6c004c7947 */ /* 0x000fea000383ffff */
.L_x_55:
[----:B------:R-:W-:Y:S01]  /*d590*/  BSSY B0, `(.L_x_254) ;  /* 0x0000006000007945 */ /* 0x000fe20003800000 */
[----:B------:R-:W-:Y:S02]  /*d5a0*/  IMAD.MOV.U32 R6, RZ, RZ, 0x8 ;  /* 0x00000008ff067424 */ /* 0x000fe400078e00ff */
[----:B------:R-:W-:-:S07]  /*d5b0*/  IMAD.MOV.U32 R2, RZ, RZ, -0x1 ;  /* 0xffffffffff027424 */ /* 0x000fce00078e00ff */
[----:B------:R-:W-:Y:S05]  /*d5c0*/  WARPSYNC.COLLECTIVE R2, `(.L_x_255) ;  /* 0x0000000002087348 */ /* 0x000fea0003c00000 */
[----:B------:R0:W1:Y:S02]  /*d5d0*/  SHFL.DOWN P4, R28, R7, R6, R29 ;  /* 0x08000006071c7389 */ /* 0x000064000008001d */
[----:B01----:R-:W-:Y:S05]  /*d5e0*/  ENDCOLLECTIVE ;  /* 0x000000000000791b */ /* 0x003fea0003800000 */
.L_x_255:
[----:B------:R-:W-:Y:S05]  /*d5f0*/  BSYNC B0 ;  /* 0x0000000000007941 */ /* 0x000fea0003800000 */
.L_x_254:
[----:B------:R-:W-:Y:S05]  /*d600*/  BRA `(.L_x_256) ;  /* 0xffffff6c00587947 */ /* 0x000fea000383ffff */
.L_x_56:
[----:B------:R-:W-:Y:S01]  /*d610*/  BSSY B0, `(.L_x_257) ;  /* 0x0000007000007945 */ /* 0x000fe20003800000 */
[----:B------:R-:W-:Y:S02]  /*d620*/  IMAD.MOV.U32 R7, RZ, RZ, R51 ;  /* 0x000000ffff077224 */ /* 0x000fe400078e0033 */
[----:B------:R-:W-:Y:S02]  /*d630*/  IMAD.MOV.U32 R6, RZ, RZ, 0x10 ;  /* 0x00000010ff067424 */ /* 0x000fe400078e00ff */
[----:B------:R-:W-:-:S07]  /*d640*/  IMAD.MOV.U32 R2, RZ, RZ, -0x1 ;  /* 0xffffffffff027424 */ /* 0x000fce00078e00ff */
[----:B------:R-:W-:Y:S05]  /*d650*/  WARPSYNC.COLLECTIVE R2, `(.L_x_258) ;  /* 0x0000000002087348 */ /* 0x000fea0003c00000 */
[----:B------:R0:W1:Y:S02]  /*d660*/  SHFL.DOWN P4, R28, R7, R6, R29 ;  /* 0x08000006071c7389 */ /* 0x000064000008001d */
[----:B01----:R-:W-:Y:S05]  /*d670*/  ENDCOLLECTIVE ;  /* 0x000000000000791b */ /* 0x003fea0003800000 */
.L_x_258:
[----:B------:R-:W-:Y:S05]  /*d680*/  BSYNC B0 ;  /* 0x0000000000007941 */ /* 0x000fea0003800000 */
.L_x_257:
[----:B------:R-:W-:Y:S02]  /*d690*/  IMAD.MOV.U32 R7, RZ, RZ, R0 ;  /* 0x000000ffff077224 */ /* 0x000fe400078e0000 */
[----:B------:R-:W-:Y:S02]  /*d6a0*/  IMAD.MOV.U32 R6, RZ, RZ, 0x10 ;  /* 0x00000010ff067424 */ /* 0x000fe400078e00ff */
[----:B------:R-:W-:Y:S02]  /*d6b0*/  IMAD.MOV.U32 R2, RZ, RZ, -0x1 ;  /* 0xffffffffff027424 */ /* 0x000fe400078e00ff */
[----:B------:R-:W-:-:S07]  /*d6c0*/  IMAD.MOV.U32 R50, RZ, RZ, R28 ;  /* 0x000000ffff327224 */ /* 0x000fce00078e001c */
[----:B------:R-:W-:Y:S05]  /*d6d0*/  WARPSYNC.COLLECTIVE R2, `(.L_x_259) ;  /* 0x0000000002087348 */ /* 0x000fea0003c00000 */
[----:B------:R0:W1:Y:S02]  /*d6e0*/  SHFL.DOWN P4, R28, R7, R6, R29 ;  /* 0x08000006071c7389 */ /* 0x000064000008001d */
[----:B01----:R-:W-:Y:S05]  /*d6f0*/  ENDCOLLECTIVE ;  /* 0x000000000000791b */ /* 0x003fea0003800000 */
.L_x_259:
[----:B------:R-:W-:Y:S02]  /*d700*/  IMAD.MOV.U32 R7, RZ, RZ, R4 ;  /* 0x000000ffff077224 */ /* 0x000fe400078e0004 */
[----:B------:R-:W-:-:S07]  /*d710*/  IMAD.MOV.U32 R53, RZ, RZ, R28 ;  /* 0x000000ffff357224 */ /* 0x000fce00078e001c */
[----:B------:R-:W-:Y:S05]  /*d720*/  WARPSYNC.COLLECTIVE R2, `(.L_x_260) ;  /* 0x0000000002087348 */ /* 0x000fea0003c00000 */
[----:B------:R0:W1:Y:S02]  /*d730*/  SHFL.DOWN P4, R28, R7, R6, R29 ;  /* 0x08000006071c7389 */ /* 0x000064000008001d */
[----:B01----:R-:W-:Y:S05]  /*d740*/  ENDCOLLECTIVE ;  /* 0x000000000000791b */ /* 0x003fea0003800000 */
.L_x_260:
[----:B------:R-:W-:Y:S05]  /*d750*/  BRA `(.L_x_261) ;  /* 0xffffff6c001c7947 */ /* 0x000fea000383ffff */
.L_x_57:
[----:B------:R-:W-:Y:S01]  /*d760*/  BSSY B0, `(.L_x_262) ;  /* 0x0000006000007945 */ /* 0x000fe20003800000 */
[----:B------:R-:W-:Y:S02]  /*d770*/  IMAD.MOV.U32 R6, RZ, RZ, 0x10 ;  /* 0x00000010ff067424 */ /* 0x000fe400078e00ff */
[----:B------:R-:W-:-:S07]  /*d780*/  IMAD.MOV.U32 R2, RZ, RZ, -0x1 ;  /* 0xffffffffff027424 */ /* 0x000fce00078e00ff */
[----:B------:R-:W-:Y:S05]  /*d790*/  WARPSYNC.COLLECTIVE R2, `(.L_x_263) ;  /* 0x0000000002087348 */ /* 0x000fea0003c00000 */
[----:B------:R0:W1:Y:S02]  /*d7a0*/  SHFL.DOWN P4, R28, R7, R6, R29 ;  /* 0x08000006071c7389 */ /* 0x000064000008001d */
[----:B01----:R-:W-:Y:S05]  /*d7b0*/  ENDCOLLECTIVE ;  /* 0x000000000000791b */ /* 0x003fea0003800000 */
.L_x_263:
[----:B------:R-:W-:Y:S05]  /*d7c0*/  BSYNC B0 ;  /* 0x0000000000007941 */ /* 0x000fea0003800000 */
.L_x_262:
[----:B------:R-:W-:Y:S05]  /*d7d0*/  BRA `(.L_x_264) ;  /* 0xffffff6c00447947 */ /* 0x000fea000383ffff */
.L_x_58:
[----:B------:R-:W-:Y:S01]  /*d7e0*/  BSSY B0, `(.L_x_265) ;  /* 0x0000006000007945 */ /* 0x000fe20003800000 */
[----:B------:R-:W-:Y:S01]  /*d7f0*/  PLOP3.LUT P5, PT, P0, PT, PT, 0x80, 0x8 ;  /* 0x000000000008781c */ /* 0x000fe200007af070 */
[----:B------:R-:W-:-:S12]  /*d800*/  IMAD.MOV.U32 R2, RZ, RZ, -0x1 ;  /* 0xffffffffff027424 */ /* 0x000fd800078e00ff */
[----:B------:R-:W-:Y:S05]  /*d810*/  WARPSYNC.COLLECTIVE R2, `(.L_x_266) ;  /* 0x0000000002087348 */ /* 0x000fea0003c00000 */
[----:B------:R-:W-:Y:S01]  /*d820*/  VOTE.ALL P5, P5 ;  /* 0x0000000000ff7806 */ /* 0x000fe200028a0000 */
[----:B------:R-:W-:-:S12]  /*d830*/  ENDCOLLECTIVE ;  /* 0x000000000000791b */ /* 0x000fd80003800000 */
.L_x_266:
[----:B------:R-:W-:Y:S05]  /*d840*/  BSYNC B0 ;  /* 0x0000000000007941 */ /* 0x000fea0003800000 */
.L_x_265:
[----:B------:R-:W-:Y:S01]  /*d850*/  PLOP3.LUT P0, PT, P5, PT, PT, 0x80, 0x8 ;  /* 0x000000000008781c */ /* 0x000fe20002f0f070 */
[----:B------:R-:W-:-:S12]  /*d860*/  BRA `(.L_x_267) ;  /* 0xffffff6c00307947 */ /* 0x000fd8000383ffff */
.L_x_116:
[----:B------:R-:W-:Y:S01]  /*d870*/  BSSY B0, `(.L_x_268) ;  /* 0x0000006000007945 */ /* 0x000fe20003800000 */
[----:B------:R-:W-:Y:S01]  /*d880*/  PLOP3.LUT P4, PT, P4, PT, PT, 0x8, 0x80 ;  /* 0x000000000080781c */ /* 0x000fe2000278e170 */
[----:B------:R-:W-:-:S12]  /*d890*/  IMAD.MOV.U32 R2, RZ, RZ, -0x1 ;  /* 0xffffffffff027424 */ /* 0x000fd800078e00ff */
[----:B-123--:R-:W-:Y:S05]  /*d8a0*/  WARPSYNC.COLLECTIVE R2, `(.L_x_269) ;  /* 0x0000000002087348 */ /* 0x00efea0003c00000 */
[----:B------:R-:W-:Y:S01]  /*d8b0*/  VOTE.ANY P4, P4 ;  /* 0x0000000000ff7806 */ /* 0x000fe20002080100 */
[----:B-123--:R-:W-:-:S12]  /*d8c0*/  ENDCOLLECTIVE ;  /* 0x000000000000791b */ /* 0x00efd80003800000 */
.L_x_269:
[----:B------:R-:W-:Y:S05]  /*d8d0*/  BSYNC B0 ;  /* 0x0000000000007941 */ /* 0x000fea0003800000 */
.L_x_268:
[----:B------:R-:W-:Y:S05]  /*d8e0*/  BRA `(.L_x_270) ;  /* 0xffffffc400307947 */ /* 0x000fea000383ffff */
.L_x_118:
[----:B------:R-:W0:Y:S01]  /*d8f0*/  S2R R39, SR_GEMASK ;  /* 0x0000000000277919 */ /* 0x000e220000003c00 */
[----:B------:R-:W-:Y:S01]  /*d900*/  BSSY B0, `(.L_x_271) ;  /* 0x0000006000007945 */ /* 0x000fe20003800000 */
[----:B------:R-:W-:Y:S01]  /*d910*/  PLOP3.LUT P4, PT, P4, PT, PT, 0x8, 0x80 ;  /* 0x000000000080781c */ /* 0x000fe2000278e170 */
[----:B------:R-:W-:-:S12]  /*d920*/  IMAD.MOV.U32 R2, RZ, RZ, -0x1 ;  /* 0xffffffffff027424 */ /* 0x000fd800078e00ff */
[----:B0123--:R-:W-:Y:S05]  /*d930*/  WARPSYNC.COLLECTIVE R2, `(.L_x_272) ;  /* 0x0000000002087348 */ /* 0x00ffea0003c00000 */
[----:B------:R-:W-:Y:S01]  /*d940*/  VOTE.ANY R2, PT, P4 ;  /* 0x0000000000027806 */ /* 0x000fe200020e0100 */
[----:B0123--:R-:W-:Y:S06]  /*d950*/  ENDCOLLECTIVE ;  /* 0x000000000000791b */ /* 0x00ffec0003800000 */
.L_x_272:
[----:B------:R-:W-:Y:S05]  /*d960*/  BSYNC B0 ;  /* 0x0000000000007941 */ /* 0x000fea0003800000 */
.L_x_271:
        /* <DEDUP_REMOVED lines=11> */
.L_x_273:
[----:B------:R-:W-:Y:S02]  /*da20*/  IMAD.MOV.U32 R7, RZ, RZ, R41 ;  /* 0x000000ffff077224 */ /* 0x000fe400078e0029 */
[----:B------:R-:W-:-:S07]  /*da30*/  IMAD.MOV.U32 R31, RZ, RZ, R28 ;  /* 0x000000ffff1f7224 */ /* 0x000fce00078e001c */
[----:B------:R-:W-:Y:S05]  /*da40*/  WARPSYNC.COLLECTIVE R2, `(.L_x_274) ;  /* 0x0000000002087348 */ /* 0x000fea0003c00000 */
[----:B------:R0:W1:Y:S02]  /*da50*/  SHFL.DOWN P4, R28, R7, R6, R29 ;  /* 0x08000006071c7389 */ /* 0x000064000008001d */
[----:B01----:R-:W-:Y:S05]  /*da60*/  ENDCOLLECTIVE ;  /* 0x000000000000791b */ /* 0x003fea0003800000 */
.L_x_274:
[----:B------:R-:W-:Y:S02]  /*da70*/  IMAD.MOV.U32 R7, RZ, RZ, R4 ;  /* 0x000000ffff077224 */ /* 0x000fe400078e0004 */
[----:B------:R-:W-:-:S07]  /*da80*/  IMAD.MOV.U32 R30, RZ, RZ, R28 ;  /* 0x000000ffff1e7224 */ /* 0x000fce00078e001c */
[----:B------:R-:W-:Y:S05]  /*da90*/  WARPSYNC.COLLECTIVE R2, `(.L_x_275) ;  /* 0x0000000002087348 */ /* 0x000fea0003c00000 */
[----:B------:R0:W1:Y:S02]  /*daa0*/  SHFL.DOWN P4, R28, R7, R6, R29 ;  /* 0x08000006071c7389 */ /* 0x000064000008001d */
[----:B01----:R-:W-:Y:S05]  /*dab0*/  ENDCOLLECTIVE ;  /* 0x000000000000791b */ /* 0x003fea0003800000 */
.L_x_275:
[----:B------:R-:W-:Y:S05]  /*dac0*/  BRA `(.L_x_276) ;  /* 0xffffffc000f87947 */ /* 0x000fea000383ffff */
.L_x_119:
[----:B------:R-:W-:Y:S01]  /*dad0*/  BSSY B0, `(.L_x_277) ;  /* 0x0000006000007945 */ /* 0x000fe20003800000 */
[----:B------:R-:W-:Y:S02]  /*dae0*/  IMAD.MOV.U32 R6, RZ, RZ, 0x1 ;  /* 0x00000001ff067424 */ /* 0x000fe400078e00ff */
[----:B------:R-:W-:-:S07]  /*daf0*/  IMAD.MOV.U32 R2, RZ, RZ, -0x1 ;  /* 0xffffffffff027424 */ /* 0x000fce00078e00ff */
[----:B-123--:R-:W-:Y:S05]  /*db00*/  WARPSYNC.COLLECTIVE R2, `(.L_x_278) ;  /* 0x0000000002087348 */ /* 0x00efea0003c00000 */
[----:B------:R0:W4:Y:S02]  /*db10*/  SHFL.DOWN P4, R28, R7, R6, R29 ;  /* 0x08000006071c7389 */ /* 0x000124000008001d */
[----:B01234-:R-:W-:Y:S05]  /*db20*/  ENDCOLLECTIVE ;  /* 0x000000000000791b */ /* 0x01ffea0003800000 */
.L_x_278:
[----:B------:R-:W-:Y:S05]  /*db30*/  BSYNC B0 ;  /* 0x0000000000007941 */ /* 0x000fea0003800000 */
.L_x_277:
[----:B------:R-:W-:Y:S05]  /*db40*/  BRA `(.L_x_279) ;  /* 0xffffffc400047947 */ /* 0x000fea000383ffff */
.L_x_120:
[----:B------:R-:W-:Y:S01]  /*db50*/  BSSY B0, `(.L_x_280) ;  /* 0x0000007000007945 */ /* 0x000fe20003800000 */
[----:B------:R-:W-:Y:S02]  /*db60*/  IMAD.MOV.U32 R7, RZ, RZ, R38 ;  /* 0x000000ffff077224 */ /* 0x000fe400078e0026 */
[----:B------:R-:W-:Y:S02]  /*db70*/  IMAD.MOV.U32 R6, RZ, RZ, 0x2 ;  /* 0x00000002ff067424 */ /* 0x000fe400078e00ff */
[----:B------:R-:W-:-:S07]  /*db80*/  IMAD.MOV.U32 R2, RZ, RZ, -0x1 ;  /* 0xffffffffff027424 */ /* 0x000fce00078e00ff */
[----:B-123--:R-:W-:Y:S05]  /*db90*/  WARPSYNC.COLLECTIVE R2, `(.L_x_281) ;  /* 0x0000000002087348 */ /* 0x00efea0003c00000 */
[----:B------:R0:W4:Y:S02]  /*dba0*/  SHFL.DOWN P4, R28, R7, R6, R29 ;  /* 0x08000006071c7389 */ /* 0x000124000008001d */
[----:B01234-:R-:W-:Y:S05]  /*dbb0*/  ENDCOLLECTIVE ;  /* 0x000000000000791b */ /* 0x01ffea0003800000 */
.L_x_281:
[----:B------:R-:W-:Y:S05]  /*dbc0*/  BSYNC B0 ;  /* 0x0000000000007941 */ /* 0x000fea0003800000 */
.L_x_280:
[----:B------:R-:W-:Y:S02]  /*dbd0*/  IMAD.MOV.U32 R7, RZ, RZ, R41 ;  /* 0x000000ffff077224 */ /* 0x000fe400078e0029 */
[----:B------:R-:W-:Y:S02]  /*dbe0*/  IMAD.MOV.U32 R6, RZ, RZ, 0x2 ;  /* 0x00000002ff067424 */ /* 0x000fe400078e00ff */
[----:B------:R-:W-:Y:S02]  /*dbf0*/  IMAD.MOV.U32 R2, RZ, RZ, -0x1 ;  /* 0xffffffffff027424 */ /* 0x000fe400078e00ff */
[----:B------:R-:W-:-:S07]  /*dc00*/  IMAD.MOV.U32 R31, RZ, RZ, R28 ;  /* 0x000000ffff1f7224 */ /* 0x000fce00078e001c */
[----:B------:R-:W-:Y:S05]  /*dc10*/  WARPSYNC.COLLECTIVE R2, `(.L_x_282) ;  /* 0x0000000002087348 */ /* 0x000fea0003c00000 */
[----:B------:R0:W1:Y:S02]  /*dc20*/  SHFL.DOWN P4, R28, R7, R6, R29 ;  /* 0x08000006071c7389 */ /* 0x000064000008001d */
[----:B01----:R-:W-:Y:S05]  /*dc30*/  ENDCOLLECTIVE ;  /* 0x000000000000791b */ /* 0x003fea0003800000 */
.L_x_282:
[----:B------:R-:W-:Y:S02]  /*dc40*/  IMAD.MOV.U32 R7, RZ, RZ, R44 ;  /* 0x000000ffff077224 */ /* 0x000fe400078e002c */
[----:B------:R-:W-:-:S07]  /*dc50*/  IMAD.MOV.U32 R4, RZ, RZ, R28 ;  /* 0x000000ffff047224 */ /* 0x000fce00078e001c */
[----:B------:R-:W-:Y:S05]  /*dc60*/  WARPSYNC.COLLECTIVE R2, `(.L_x_283) ;  /* 0x0000000002087348 */ /* 0x000fea0003c00000 */
[----:B------:R0:W1:Y:S02]  /*dc70*/  SHFL.DOWN P4, R28, R7, R6, R29 ;  /* 0x08000006071c7389 */ /* 0x000064000008001d */
[----:B01----:R-:W-:Y:S05]  /*dc80*/  ENDCOLLECTIVE ;  /* 0x000000000000791b */ /* 0x003fea0003800000 */
.L_x_283:
[----:B------:R-:W-:Y:S05]  /*dc90*/  BRA `(.L_x_284) ;  /* 0xffffffc000c87947 */ /* 0x000fea000383ffff */
.L_x_121:
[----:B------:R-:W-:Y:S01]  /*dca0*/  BSSY B0, `(.L_x_285) ;  /* 0x0000006000007945 */ /* 0x000fe20003800000 */
[----:B------:R-:W-:Y:S02]  /*dcb0*/  IMAD.MOV.U32 R6, RZ, RZ, 0x2 ;  /* 0x00000002ff067424 */ /* 0x000fe400078e00ff */
[----:B------:R-:W-:-:S07]  /*dcc0*/  IMAD.MOV.U32 R2, RZ, RZ, -0x1 ;  /* 0xffffffffff027424 */ /* 0x000fce00078e00ff */
[----:B-123--:R-:W-:Y:S05]  /*dcd0*/  WARPSYNC.COLLECTIVE R2, `(.L_x_286) ;  /* 0x0000000002087348 */ /* 0x00efea0003c00000 */
[----:B------:R0:W4:Y:S02]  /*dce0*/  SHFL.DOWN P4, R28, R7, R6, R29 ;  /* 0x08000006071c7389 */ /* 0x000124000008001d */
[----:B01234-:R-:W-:Y:S05]  /*dcf0*/  ENDCOLLECTIVE ;  /* 0x000000000000791b */ /* 0x01ffea0003800000 */
.L_x_286:
[----:B------:R-:W-:Y:S05]  /*dd00*/  BSYNC B0 ;  /* 0x0000000000007941 */ /* 0x000fea0003800000 */
.L_x_285:
[----:B------:R-:W-:Y:S05]  /*dd10*/  BRA `(.L_x_287) ;  /* 0xffffffc000d47947 */ /* 0x000fea000383ffff */
.L_x_122:
[----:B------:R-:W-:Y:S01]  /*dd20*/  BSSY B0, `(.L_x_288) ;  /* 0x0000007000007945 */ /* 0x000fe20003800000 */
[----:B------:R-:W-:Y:S02]  /*dd30*/  IMAD.MOV.U32 R7, RZ, RZ, R38 ;  /* 0x000000ffff077224 */ /* 0x000fe400078e0026 */
[----:B------:R-:W-:Y:S02]  /*dd40*/  IMAD.MOV.U32 R6, RZ, RZ, 0x4 ;  /* 0x00000004ff067424 */ /* 0x000fe400078e00ff */
[----:B------:R-:W-:-:S07]  /*dd50*/  IMAD.MOV.U32 R2, RZ, RZ, -0x1 ;  /* 0xffffffffff027424 */ /* 0x000fce00078e00ff */
[----:B-123--:R-:W-:Y:S05]  /*dd60*/  WARPSYNC.COLLECTIVE R2, `(.L_x_289) ;  /* 0x0000000002087348 */ /* 0x00efea0003c00000 */
[----:B------:R0:W4:Y:S02]  /*dd70*/  SHFL.DOWN P4, R28, R7, R6, R29 ;  /* 0x08000006071c7389 */ /* 0x000124000008001d */
[----:B01234-:R-:W-:Y:S05]  /*dd80*/  ENDCOLLECTIVE ;  /* 0x000000000000791b */ /* 0x01ffea0003800000 */
.L_x_289:
[----:B------:R-:W-:Y:S05]  /*dd90*/  BSYNC B0 ;  /* 0x0000000000007941 */ /* 0x000fea0003800000 */
.L_x_288:
[----:B------:R-:W-:Y:S02]  /*dda0*/  IMAD.MOV.U32 R7, RZ, RZ, R41 ;  /* 0x000000ffff077224 */ /* 0x000fe400078e0029 */
[----:B------:R-:W-:Y:S02]  /*ddb0*/  IMAD.MOV.U32 R6, RZ, RZ, 0x4 ;  /* 0x00000004ff067424 */ /* 0x000fe400078e00ff */
[----:B------:R-:W-:Y:S02]  /*ddc0*/  IMAD.MOV.U32 R2, RZ, RZ, -0x1 ;  /* 0xffffffffff027424 */ /* 0x000fe400078e00ff */
[----:B------:R-:W-:-:S07]  /*ddd0*/  IMAD.MOV.U32 R31, RZ, RZ, R28 ;  /* 0x000000ffff1f7224 */ /* 0x000fce00078e001c */
[----:B------:R-:W-:Y:S05]  /*dde0*/  WARPSYNC.COLLECTIVE R2, `(.L_x_290) ;  /* 0x0000000002087348 */ /* 0x000fea0003c00000 */
[----:B------:R0:W1:Y:S02]  /*ddf0*/  SHFL.DOWN P4, R28, R7, R6, R29 ;  /* 0x08000006071c7389 */ /* 0x000064000008001d */
[----:B01----:R-:W-:Y:S05]  /*de00*/  ENDCOLLECTIVE ;  /* 0x000000000000791b */ /* 0x003fea0003800000 */
.L_x_290:
[----:B------:R-:W-:Y:S02]  /*de10*/  IMAD.MOV.U32 R7, RZ, RZ, R44 ;  /* 0x000000ffff077224 */ /* 0x000fe400078e002c */
[----:B------:R-:W-:-:S07]  /*de20*/  IMAD.MOV.U32 R4, RZ, RZ, R28 ;  /* 0x000000ffff047224 */ /* 0x000fce00078e001c */
[----:B------:R-:W-:Y:S05]  /*de30*/  WARPSYNC.COLLECTIVE R2, `(.L_x_291) ;  /* 0x0000000002087348 */ /* 0x000fea0003c00000 */
[----:B------:R0:W1:Y:S02]  /*de40*/  SHFL.DOWN P4, R28, R7, R6, R29 ;  /* 0x08000006071c7389 */ /* 0x000064000008001d */
[----:B01----:R-:W-:Y:S05]  /*de50*/  ENDCOLLECTIVE ;  /* 0x000000000000791b */ /* 0x003fea0003800000 */
.L_x_291:
[----:B------:R-:W-:Y:S05]  /*de60*/  BRA `(.L_x_292) ;  /* 0xffffffc0009c7947 */ /* 0x000fea000383ffff */
.L_x_123:
[----:B------:R-:W-:Y:S01]  /*de70*/  BSSY B0, `(.L_x_293) ;  /* 0x0000006000007945 */ /* 0x000fe20003800000 */
[----:B------:R-:W-:Y:S02]  /*de80*/  IMAD.MOV.U32 R6, RZ, RZ, 0x4 ;  /* 0x00000004ff067424 */ /* 0x000fe400078e00ff */
[----:B------:R-:W-:-:S07]  /*de90*/  IMAD.MOV.U32 R2, RZ, RZ, -0x1 ;  /* 0xffffffffff027424 */ /* 0x000fce00078e00ff */
[----:B-123--:R-:W-:Y:S05]  /*dea0*/  WARPSYNC.COLLECTIVE R2, `(.L_x_294) ;  /* 0x0000000002087348 */ /* 0x00efea0003c00000 */
[----:B------:R0:W4:Y:S02]  /*deb0*/  SHFL.DOWN P4, R28, R7, R6, R29 ;  /* 0x08000006071c7389 */ /* 0x000124000008001d */
[----:B01234-:R-:W-:Y:S05]  /*dec0*/  ENDCOLLECTIVE ;  /* 0x000000000000791b */ /* 0x01ffea0003800000 */
.L_x_294:
[----:B------:R-:W-:Y:S05]  /*ded0*/  BSYNC B0 ;  /* 0x0000000000007941 */ /* 0x000fea0003800000 */
.L_x_293:
[----:B------:R-:W-:Y:S05]  /*dee0*/  BRA `(.L_x_295) ;  /* 0xffffffc000a87947 */ /* 0x000fea000383ffff */
.L_x_124:
[----:B------:R-:W-:Y:S01]  /*def0*/  BSSY B0, `(.L_x_296) ;  /* 0x0000007000007945 */ /* 0x000fe20003800000 */
[----:B------:R-:W-:Y:S02]  /*df00*/  IMAD.MOV.U32 R7, RZ, RZ, R38 ;  /* 0x000000ffff077224 */ /* 0x000fe400078e0026 */
[----:B------:R-:W-:Y:S02]  /*df10*/  IMAD.MOV.U32 R6, RZ, RZ, 0x8 ;  /* 0x00000008ff067424 */ /* 0x000fe400078e00ff */
[----:B------:R-:W-:-:S07]  /*df20*/  IMAD.MOV.U32 R2, RZ, RZ, -0x1 ;  /* 0xffffffffff027424 */ /* 0x000fce00078e00ff */
[----:B-123--:R-:W-:Y:S05]  /*df30*/  WARPSYNC.COLLECTIVE R2, `(.L_x_297) ;  /* 0x0000000002087348 */ /* 0x00efea0003c00000 */
[----:B------:R0:W4:Y:S02]  /*df40*/  SHFL.DOWN P4, R28, R7, R6, R29 ;  /* 0x08000006071c7389 */ /* 0x000124000008001d */
[----:B01234-:R-:W-:Y:S05]  /*df50*/  ENDCOLLECTIVE ;  /* 0x000000000000791b */ /* 0x01ffea0003800000 */
.L_x_297:
[----:B------:R-:W-:Y:S05]  /*df60*/  BSYNC B0 ;  /* 0x0000000000007941 */ /* 0x000fea0003800000 */
.L_x_296:
[----:B------:R-:W-:Y:S02]  /*df70*/  IMAD.MOV.U32 R7, RZ, RZ, R41 ;  /* 0x000000ffff077224 */ /* 0x000fe400078e0029 */
[----:B------:R-:W-:Y:S02]  /*df80*/  IMAD.MOV.U32 R6, RZ, RZ, 0x8 ;  /* 0x00000008ff067424 */ /* 0x000fe400078e00ff */
[----:B------:R-:W-:Y:S02]  /*df90*/  IMAD.MOV.U32 R2, RZ, RZ, -0x1 ;  /* 0xffffffffff027424 */ /* 0x000fe400078e00ff */
[----:B------:R-:W-:-:S07]  /*dfa0*/  IMAD.MOV.U32 R31, RZ, RZ, R28 ;  /* 0x000000ffff1f7224 */ /* 0x000fce00078e001c */
[----:B------:R-:W-:Y:S05]  /*dfb0*/  WARPSYNC.COLLECTIVE R2, `(.L_x_298) ;  /* 0x0000000002087348 */ /* 0x000fea0003c00000 */
[----:B------:R0:W1:Y:S02]  /*dfc0*/  SHFL.DOWN P4, R28, R7, R6, R29 ;  /* 0x08000006071c7389 */ /* 0x000064000008001d */
[----:B01----:R-:W-:Y:S05]  /*dfd0*/  ENDCOLLECTIVE ;  /* 0x000000000000791b */ /* 0x003fea0003800000 */
.L_x_298:
[----:B------:R-:W-:Y:S02]  /*dfe0*/  IMAD.MOV.U32 R7, RZ, RZ, R44 ;  /* 0x000000ffff077224 */ /* 0x000fe400078e002c */
[----:B------:R-:W-:-:S07]  /*dff0*/  IMAD.MOV.U32 R4, RZ, RZ, R28 ;  /* 0x000000ffff047224 */ /* 0x000fce00078e001c */
[----:B------:R-:W-:Y:S05]  /*e000*/  WARPSYNC.COLLECTIVE R2, `(.L_x_299) ;  /* 0x0000000002087348 */ /* 0x000fea0003c00000 */
[----:B------:R0:W1:Y:S02]  /*e010*/  SHFL.DOWN P4, R28, R7, R6, R29 ;  /* 0x08000006071c7389 */ /* 0x000064000008001d */
[----:B01----:R-:W-:Y:S05]  /*e020*/  ENDCOLLECTIVE ;  /* 0x000000000000791b */ /* 0x003fea0003800000 */
.L_x_299:
[----:B------:R-:W-:Y:S05]  /*e030*/  BRA `(.L_x_300) ;  /* 0xffffffc000707947 */ /* 0x000fea000383ffff */
.L_x_125:
[----:B------:R-:W-:Y:S01]  /*e040*/  BSSY B0, `(.L_x_301) ;  /* 0x0000006000007945 */ /* 0x000fe20003800000 */
[----:B------:R-:W-:Y:S02]  /*e050*/  IMAD.MOV.U32 R6, RZ, RZ, 0x8 ;  /* 0x00000008ff067424 */ /* 0x000fe400078e00ff */
[----:B------:R-:W-:-:S07]  /*e060*/  IMAD.MOV.U32 R2, RZ, RZ, -0x1 ;  /* 0xffffffffff027424 */ /* 0x000fce00078e00ff */
[----:B-123--:R-:W-:Y:S05]  /*e070*/  WARPSYNC.COLLECTIVE R2, `(.L_x_302) ;  /* 0x0000000002087348 */ /* 0x00efea0003c00000 */
[----:B------:R0:W4:Y:S02]  /*e080*/  SHFL.DOWN P4, R28, R7, R6, R29 ;  /* 0x08000006071c7389 */ /* 0x000124000008001d */
[----:B01234-:R-:W-:Y:S05]  /*e090*/  ENDCOLLECTIVE ;  /* 0x000000000000791b */ /* 0x01ffea0003800000 */
.L_x_302:
[----:B------:R-:W-:Y:S05]  /*e0a0*/  BSYNC B0 ;  /* 0x0000000000007941 */ /* 0x000fea0003800000 */
.L_x_301:
[----:B------:R-:W-:Y:S05]  /*e0b0*/  BRA `(.L_x_303) ;  /* 0xffffffc0007c7947 */ /* 0x000fea000383ffff */
.L_x_126:
[----:B------:R-:W-:Y:S01]  /*e0c0*/  BSSY B0, `(.L_x_304) ;  /* 0x0000007000007945 */ /* 0x000fe20003800000 */
[----:B------:R-:W-:Y:S02]  /*e0d0*/  IMAD.MOV.U32 R7, RZ, RZ, R38 ;  /* 0x000000ffff077224 */ /* 0x000fe400078e0026 */
[----:B------:R-:W-:Y:S02]  /*e0e0*/  IMAD.MOV.U32 R6, RZ, RZ, 0x10 ;  /* 0x00000010ff067424 */ /* 0x000fe400078e00ff */
[----:B------:R-:W-:-:S07]  /*e0f0*/  IMAD.MOV.U32 R2, RZ, RZ, -0x1 ;  /* 0xffffffffff027424 */ /* 0x000fce00078e00ff */
[----:B-123--:R-:W-:Y:S05]  /*e100*/  WARPSYNC.COLLECTIVE R2, `(.L_x_305) ;  /* 0x0000000002087348 */ /* 0x00efea0003c00000 */
[----:B------:R0:W4:Y:S02]  /*e110*/  SHFL.DOWN P4, R28, R7, R6, R29 ;  /* 0x08000006071c7389 */ /* 0x000124000008001d */
[----:B01234-:R-:W-:Y:S05]  /*e120*/  ENDCOLLECTIVE ;  /* 0x000000000000791b */ /* 0x01ffea0003800000 */
.L_x_305:
[----:B------:R-:W-:Y:S05]  /*e130*/  BSYNC B0 ;  /* 0x0000000000007941 */ /* 0x000fea0003800000 */
.L_x_304:
[----:B------:R-:W-:Y:S02]  /*e140*/  IMAD.MOV.U32 R7, RZ, RZ, R41 ;  /* 0x000000ffff077224 */ /* 0x000fe400078e0029 */
[----:B------:R-:W-:Y:S02]  /*e150*/  IMAD.MOV.U32 R6, RZ, RZ, 0x10 ;  /* 0x00000010ff067424 */ /* 0x000fe400078e00ff */
[----:B------:R-:W-:Y:S02]  /*e160*/  IMAD.MOV.U32 R2, RZ, RZ, -0x1 ;  /* 0xffffffffff027424 */ /* 0x000fe400078e00ff */
[----:B------:R-:W-:-:S07]  /*e170*/  IMAD.MOV.U32 R47, RZ, RZ, R28 ;  /* 0x000000ffff2f7224 */ /* 0x000fce00078e001c */
[----:B------:R-:W-:Y:S05]  /*e180*/  WARPSYNC.COLLECTIVE R2, `(.L_x_306) ;  /* 0x0000000002087348 */ /* 0x000fea0003c00000 */
[----:B------:R0:W1:Y:S02]  /*e190*/  SHFL.DOWN P4, R28, R7, R6, R29 ;  /* 0x08000006071c7389 */ /* 0x000064000008001d */
[----:B01----:R-:W-:Y:S05]  /*e1a0*/  ENDCOLLECTIVE ;  /* 0x000000000000791b */ /* 0x003fea0003800000 */
.L_x_306:
[----:B------:R-:W-:Y:S02]  /*e1b0*/  IMAD.MOV.U32 R7, RZ, RZ, R44 ;  /* 0x000000ffff077224 */ /* 0x000fe400078e002c */
[----:B------:R-:W-:-:S07]  /*e1c0*/  IMAD.MOV.U32 R4, RZ, RZ, R28 ;  /* 0x000000ffff047224 */ /* 0x000fce00078e001c */
[----:B------:R-:W-:Y:S05]  /*e1d0*/  WARPSYNC.COLLECTIVE R2, `(.L_x_307) ;  /* 0x0000000002087348 */ /* 0x000fea0003c00000 */
[----:B------:R0:W1:Y:S02]  /*e1e0*/  SHFL.DOWN P4, R28, R7, R6, R29 ;  /* 0x08000006071c7389 */ /* 0x000064000008001d */
[----:B01----:R-:W-:Y:S05]  /*e1f0*/  ENDCOLLECTIVE ;  /* 0x000000000000791b */ /* 0x003fea0003800000 */
.L_x_307:
[----:B------:R-:W-:Y:S05]  /*e200*/  BRA `(.L_x_308) ;  /* 0xffffffc000447947 */ /* 0x000fea000383ffff */
.L_x_127:
[----:B------:R-:W-:Y:S01]  /*e210*/  BSSY B0, `(.L_x_309) ;  /* 0x0000006000007945 */ /* 0x000fe20003800000 */
[----:B------:R-:W-:Y:S02]  /*e220*/  IMAD.MOV.U32 R6, RZ, RZ, 0x10 ;  /* 0x00000010ff067424 */ /* 0x000fe400078e00ff */
[----:B------:R-:W-:-:S07]  /*e230*/  IMAD.MOV.U32 R2, RZ, RZ, -0x1 ;  /* 0xffffffffff027424 */ /* 0x000fce00078e00ff */
[----:B-123--:R-:W-:Y:S05]  /*e240*/  WARPSYNC.COLLECTIVE R2, `(.L_x_310) ;  /* 0x0000000002087348 */ /* 0x00efea0003c00000 */
[----:B------:R0:W4:Y:S02]  /*e250*/  SHFL.DOWN P4, R28, R7, R6, R29 ;  /* 0x08000006071c7389 */ /* 0x000124000008001d */
[----:B01234-:R-:W-:Y:S05]  /*e260*/  ENDCOLLECTIVE ;  /* 0x000000000000791b */ /* 0x01ffea0003800000 */
.L_x_310:
[----:B------:R-:W-:Y:S05]  /*e270*/  BSYNC B0 ;  /* 0x0000000000007941 */ /* 0x000fea0003800000 */
.L_x_309:
[----:B------:R-:W-:Y:S05]  /*e280*/  BRA `(.L_x_311) ;  /* 0xffffffc000687947 */ /* 0x000fea000383ffff */
.L_x_128:
[----:B------:R-:W-:Y:S01]  /*e290*/  BSSY B0, `(.L_x_312) ;  /* 0x0000005000007945 */ /* 0x000fe20003800000 */
[----:B------:R-:W-:-:S07]  /*e2a0*/  IMAD.MOV.U32 R2, RZ, RZ, -0x1 ;  /* 0xffffffffff027424 */ /* 0x000fce00078e00ff */
[----:B-123--:R-:W-:Y:S05]  /*e2b0*/  WARPSYNC.COLLECTIVE R2, `(.L_x_313) ;  /* 0x0000000002087348 */ /* 0x00efea0003c00000 */
[----:B------:R-:W-:Y:S01]  /*e2c0*/  VOTE.ALL P5, P5 ;  /* 0x0000000000ff7806 */ /* 0x000fe200028a0000 */
[----:B-123--:R-:W-:-:S12]  /*e2d0*/  ENDCOLLECTIVE ;  /* 0x000000000000791b */ /* 0x00efd80003800000 */
.L_x_313:
[----:B------:R-:W-:Y:S05]  /*e2e0*/  BSYNC B0 ;  /* 0x0000000000007941 */ /* 0x000fea0003800000 */
.L_x_312:
[----:B------:R-:W-:Y:S05]  /*e2f0*/  BRA `(.L_x_314) ;  /* 0xffffffc000607947 */ /* 0x000fea000383ffff */
.L_x_130:
[----:B------:R-:W-:Y:S01]  /*e300*/  BSSY B0, `(.L_x_315) ;  /* 0x0000006000007945 */ /* 0x000fe20003800000 */
[----:B------:R-:W-:Y:S01]  /*e310*/  PLOP3.LUT P4, PT, P4, PT, PT, 0x8, 0x80 ;  /* 0x000000000080781c */ /* 0x000fe2000278e170 */
[----:B------:R-:W-:-:S12]  /*e320*/  IMAD.MOV.U32 R2, RZ, RZ, -0x1 ;  /* 0xffffffffff027424 */ /* 0x000fd800078e00ff */
[----:B-123--:R-:W-:Y:S05]  /*e330*/  WARPSYNC.COLLECTIVE R2, `(.L_x_316) ;  /* 0x0000000002087348 */ /* 0x00efea0003c00000 */
[----:B------:R-:W-:Y:S01]  /*e340*/  VOTE.ANY P4, P4 ;  /* 0x0000000000ff7806 */ /* 0x000fe20002080100 */
[----:B-123--:R-:W-:-:S12]  /*e350*/  ENDCOLLECTIVE ;  /* 0x000000000000791b */ /* 0x00efd80003800000 */
.L_x_316:
[----:B------:R-:W-:Y:S05]  /*e360*/  BSYNC B0 ;  /* 0x0000000000007941 */ /* 0x000fea0003800000 */
.L_x_315:
[----:B------:R-:W-:Y:S05]  /*e370*/  BRA `(.L_x_317) ;  /* 0xffffffc000607947 */ /* 0x000fea000383ffff */
.L_x_132:
[----:B------:R-:W-:Y:S01]  /*e380*/  BSSY B0, `(.L_x_318) ;  /* 0x0000006000007945 */ /* 0x000fe20003800000 */
[----:B------:R-:W-:Y:S01]  /*e390*/  PLOP3.LUT P4, PT, P4, PT, PT, 0x8, 0x80 ;  /* 0x000000000080781c */ /* 0x000fe2000278e170 */
[----:B------:R-:W-:-:S12]  /*e3a0*/  IMAD.MOV.U32 R2, RZ, RZ, -0x1 ;  /* 0xffffffffff027424 */ /* 0x000fd800078e00ff */
[----:B-123--:R-:W-:Y:S05]  /*e3b0*/  WARPSYNC.COLLECTIVE R2, `(.L_x_319) ;  /* 0x0000000002087348 */ /* 0x00efea0003c00000 */
[----:B------:R-:W-:Y:S01]  /*e3c0*/  VOTE.ANY R2, PT, P4 ;  /* 0x0000000000027806 */ /* 0x000fe200020e0100 */
[----:B-123--:R-:W-:Y:S06]  /*e3d0*/  ENDCOLLECTIVE ;  /* 0x000000000000791b */ /* 0x00efec0003800000 */
.L_x_319:
[----:B------:R-:W-:Y:S05]  /*e3e0*/  BSYNC B0 ;  /* 0x0000000000007941 */ /* 0x000fea0003800000 */
.L_x_318:
        /* <DEDUP_REMOVED lines=10> */
.L_x_320:
[----:B------:R-:W-:Y:S02]  /*e490*/  IMAD.MOV.U32 R7, RZ, RZ, R42 ;  /* 0x000000ffff077224 */ /* 0x000fe400078e002a */
[----:B------:R-:W-:-:S07]  /*e4a0*/  IMAD.MOV.U32 R48, RZ, RZ, R28 ;  /* 0x000000ffff307224 */ /* 0x000fce00078e001c */
[----:B------:R-:W-:Y:S05]  /*e4b0*/  WARPSYNC.COLLECTIVE R2, `(.L_x_321) ;  /* 0x0000000002087348 */ /* 0x000fea0003c00000 */
[----:B------:R0:W1:Y:S02]  /*e4c0*/  SHFL.DOWN P4, R28, R7, R6, R29 ;  /* 0x08000006071c7389 */ /* 0x000064000008001d */
[----:B01----:R-:W-:Y:S05]  /*e4d0*/  ENDCOLLECTIVE ;  /* 0x000000000000791b */ /* 0x003fea0003800000 */
.L_x_321:
[----:B------:R-:W-:Y:S02]  /*e4e0*/  IMAD.MOV.U32 R7, RZ, RZ, R4 ;  /* 0x000000ffff077224 */ /* 0x000fe400078e0004 */
[----:B------:R-:W-:-:S07]  /*e4f0*/  IMAD.MOV.U32 R51, RZ, RZ, R28 ;  /* 0x000000ffff337224 */ /* 0x000fce00078e001c */
[----:B------:R-:W-:Y:S05]  /*e500*/  WARPSYNC.COLLECTIVE R2, `(.L_x_322) ;  /* 0x0000000002087348 */ /* 0x000fea0003c00000 */
[----:B------:R0:W1:Y:S02]  /*e510*/  SHFL.DOWN P4, R28, R7, R6, R29 ;  /* 0x08000006071c7389 */ /* 0x000064000008001d */
[----:B01----:R-:W-:Y:S05]  /*e520*/  ENDCOLLECTIVE ;  /* 0x000000000000791b */ /* 0x003fea0003800000 */
.L_x_322:
[----:B------:R-:W-:Y:S05]  /*e530*/  BRA `(.L_x_323) ;  /* 0xffffffc000287947 */ /* 0x000fea000383ffff */
.L_x_133:
[----:B------:R-:W-:Y:S01]  /*e540*/  BSSY B0, `(.L_x_324) ;  /* 0x0000006000007945 */ /* 0x000fe20003800000 */
[----:B------:R-:W-:Y:S02]  /*e550*/  IMAD.MOV.U32 R6, RZ, RZ, 0x1 ;  /* 0x00000001ff067424 */ /* 0x000fe400078e00ff */
[----:B------:R-:W-:-:S07]  /*e560*/  IMAD.MOV.U32 R2, RZ, RZ, -0x1 ;  /* 0xffffffffff027424 */ /* 0x000fce00078e00ff */
[----:B-123--:R-:W-:Y:S05]  /*e570*/  WARPSYNC.COLLECTIVE R2, `(.L_x_325) ;  /* 0x0000000002087348 */ /* 0x00efea0003c00000 */
[----:B------:R0:W4:Y:S02]  /*e580*/  SHFL.DOWN P4, R28, R7, R6, R29 ;  /* 0x08000006071c7389 */ /* 0x000124000008001d */
[----:B01234-:R-:W-:Y:S05]  /*e590*/  ENDCOLLECTIVE ;  /* 0x000000000000791b */ /* 0x01ffea0003800000 */
.L_x_325:
[----:B------:R-:W-:Y:S05]  /*e5a0*/  BSYNC B0 ;  /* 0x0000000000007941 */ /* 0x000fea0003800000 */
.L_x_324:
[----:B------:R-:W-:Y:S05]  /*e5b0*/  BRA `(.L_x_326) ;  /* 0xffffffc000347947 */ /* 0x000fea000383ffff */
.L_x_134:
[----:B------:R-:W-:Y:S01]  /*e5c0*/  BSSY B0, `(.L_x_327) ;  /* 0x0000007000007945 */ /* 0x000fe20003800000 */
[----:B------:R-:W-:Y:S02]  /*e5d0*/  IMAD.MOV.U32 R7, RZ, RZ, R49 ;  /* 0x000000ffff077224 */ /* 0x000fe400078e0031 */
[----:B------:R-:W-:Y:S02]  /*e5e0*/  IMAD.MOV.U32 R6, RZ, RZ, 0x2 ;  /* 0x00000002ff067424 */ /* 0x000fe400078e00ff */
[----:B------:R-:W-:-:S07]  /*e5f0*/  IMAD.MOV.U32 R2, RZ, RZ, -0x1 ;  /* 0xffffffffff027424 */ /* 0x000fce00078e00ff */
[----:B-123--:R-:W-:Y:S05]  /*e600*/  WARPSYNC.COLLECTIVE R2, `(.L_x_328) ;  /* 0x0000000002087348 */ /* 0x00efea0003c00000 */
[----:B------:R0:W4:Y:S02]  /*e610*/  SHFL.DOWN P4, R28, R7, R6, R29 ;  /* 0x08000006071c7389 */ /* 0x000124000008001d */
[----:B01234-:R-:W-:Y:S05]  /*e620*/  ENDCOLLECTIVE ;  /* 0x000000000000791b */ /* 0x01ffea0003800000 */
.L_x_328:
[----:B------:R-:W-:Y:S05]  /*e630*/  BSYNC B0 ;  /* 0x0000000000007941 */ /* 0x000fea0003800000 */
.L_x_327:
[----:B------:R-:W-:Y:S02]  /*e640*/  IMAD.MOV.U32 R7, RZ, RZ, R42 ;  /* 0x000000ffff077224 */ /* 0x000fe400078e002a */
[----:B------:R-:W-:Y:S02]  /*e650*/  IMAD.MOV.U32 R6, RZ, RZ, 0x2 ;  /* 0x00000002ff067424 */ /* 0x000fe400078e00ff */
[----:B------:R-:W-:Y:S02]  /*e660*/  IMAD.MOV.U32 R2, RZ, RZ, -0x1 ;  /* 0xffffffffff027424 */ /* 0x000fe400078e00ff */
[----:B------:R-:W-:-:S07]  /*e670*/  IMAD.MOV.U32 R48, RZ, RZ, R28 ;  /* 0x000000ffff307224 */ /* 0x000fce00078e001c */
[----:B------:R-:W-:Y:S05]  /*e680*/  WARPSYNC.COLLECTIVE R2, `(.L_x_329) ;  /* 0x0000000002087348 */ /* 0x000fea0003c00000 */
[----:B------:R0:W1:Y:S02]  /*e690*/  SHFL.DOWN P4, R28, R7, R6, R29 ;  /* 0x08000006071c7389 */ /* 0x000064000008001d */
[----:B01----:R-:W-:Y:S05]  /*e6a0*/  ENDCOLLECTIVE ;  /* 0x000000000000791b */ /* 0x003fea0003800000 */
.L_x_329:
[----:B------:R-:W-:Y:S02]  /*e6b0*/  IMAD.MOV.U32 R7, RZ, RZ, R4 ;  /* 0x000000ffff077224 */ /* 0x000fe400078e0004 */
[----:B------:R-:W-:-:S07]  /*e6c0*/  IMAD.MOV.U32 R51, RZ, RZ, R28 ;  /* 0x000000ffff337224 */ /* 0x000fce00078e001c */
[----:B------:R-:W-:Y:S05]  /*e6d0*/  WARPSYNC.COLLECTIVE R2, `(.L_x_330) ;  /* 0x0000000002087348 */ /* 0x000fea0003c00000 */
[----:B------:R0:W1:Y:S02]  /*e6e0*/  SHFL.DOWN P4, R28, R7, R6, R29 ;  /* 0x08000006071c7389 */ /* 0x000064000008001d */
[----:B01----:R-:W-:Y:S05]  /*e6f0*/  ENDCOLLECTIVE ;  /* 0x000000000000791b */ /* 0x003fea0003800000 */
.L_x_330:
[----:B------:R-:W-:Y:S05]  /*e700*/  BRA `(.L_x_331) ;  /* 0xffffffbc00f87947 */ /* 0x000fea000383ffff */
.L_x_135:
[----:B------:R-:W-:Y:S01]  /*e710*/  BSSY B0, `(.L_x_332) ;  /* 0x0000006000007945 */ /* 0x000fe20003800000 */
[----:B------:R-:W-:Y:S02]  /*e720*/  IMAD.MOV.U32 R6, RZ, RZ, 0x2 ;  /* 0x00000002ff067424 */ /* 0x000fe400078e00ff */
[----:B------:R-:W-:-:S07]  /*e730*/  IMAD.MOV.U32 R2, RZ, RZ, -0x1 ;  /* 0xffffffffff027424 */ /* 0x000fce00078e00ff */
[----:B-123--:R-:W-:Y:S05]  /*e740*/  WARPSYNC.COLLECTIVE R2, `(.L_x_333) ;  /* 0x0000000002087348 */ /* 0x00efea0003c00000 */
[----:B------:R0:W4:Y:S02]  /*e750*/  SHFL.DOWN P4, R28, R7, R6, R29 ;  /* 0x08000006071c7389 */ /* 0x000124000008001d */
[----:B01234-:R-:W-:Y:S05]  /*e760*/  ENDCOLLECTIVE ;  /* 0x000000000000791b */ /* 0x01ffea0003800000 */
.L_x_333:
[----:B------:R-:W-:Y:S05]  /*e770*/  BSYNC B0 ;  /* 0x0000000000007941 */ /* 0x000fea0003800000 */
.L_x_332:
[----:B------:R-:W-:Y:S05]  /*e780*/  BRA `(.L_x_334) ;  /* 0xffffffc000047947 */ /* 0x000fea000383ffff */
.L_x_136:
[----:B------:R-:W-:Y:S01]  /*e790*/  BSSY B0, `(.L_x_335) ;  /* 0x0000007000007945 */ /* 0x000fe20003800000 */
[----:B------:R-:W-:Y:S02]  /*e7a0*/  IMAD.MOV.U32 R7, RZ, RZ, R49 ;  /* 0x000000ffff077224 */ /* 0x000fe400078e0031 */
[----:B------:R-:W-:Y:S02]  /*e7b0*/  IMAD.MOV.U32 R6, RZ, RZ, 0x4 ;  /* 0x00000004ff067424 */ /* 0x000fe400078e00ff */
[----:B------:R-:W-:-:S07]  /*e7c0*/  IMAD.MOV.U32 R2, RZ, RZ, -0x1 ;  /* 0xffffffffff027424 */ /* 0x000fce00078e00ff */
[----:B-123--:R-:W-:Y:S05]  /*e7d0*/  WARPSYNC.COLLECTIVE R2, `(.L_x_336) ;  /* 0x0000000002087348 */ /* 0x00efea0003c00000 */
[----:B------:R0:W4:Y:S02]  /*e7e0*/  SHFL.DOWN P4, R28, R7, R6, R29 ;  /* 0x08000006071c7389 */ /* 0x000124000008001d */
[----:B01234-:R-:W-:Y:S05]  /*e7f0*/  ENDCOLLECTIVE ;  /* 0x000000000000791b */ /* 0x01ffea0003800000 */
.L_x_336:
[----:B------:R-:W-:Y:S05]  /*e800*/  BSYNC B0 ;  /* 0x0000000000007941 */ /* 0x000fea0003800000 */
.L_x_335:
[----:B------:R-:W-:Y:S02]  /*e810*/  IMAD.MOV.U32 R7, RZ, RZ, R42 ;  /* 0x000000ffff077224 */ /* 0x000fe400078e002a */
[----:B------:R-:W-:Y:S02]  /*e820*/  IMAD.MOV.U32 R6, RZ, RZ, 0x4 ;  /* 0x00000004ff067424 */ /* 0x000fe400078e00ff */
[----:B------:R-:W-:Y:S02]  /*e830*/  IMAD.MOV.U32 R2, RZ, RZ, -0x1 ;  /* 0xffffffffff027424 */ /* 0x000fe400078e00ff */
[----:B------:R-:W-:-:S07]  /*e840*/  IMAD.MOV.U32 R48, RZ, RZ, R28 ;  /* 0x000000ffff307224 */ /* 0x000fce00078e001c */
[----:B------:R-:W-:Y:S05]  /*e850*/  WARPSYNC.COLLECTIVE R2, `(.L_x_337) ;  /* 0x0000000002087348 */ /* 0x000fea0003c00000 */
[----:B------:R0:W1:Y:S02]  /*e860*/  SHFL.DOWN P4, R28, R7, R6, R29 ;  /* 0x08000006071c7389 */ /* 0x000064000008001d */
[----:B01----:R-:W-:Y:S05]  /*e870*/  ENDCOLLECTIVE ;  /* 0x000000000000791b */ /* 0x003fea0003800000 */
.L_x_337:
[----:B------:R-:W-:Y:S02]  /*e880*/  IMAD.MOV.U32 R7, RZ, RZ, R4 ;  /* 0x000000ffff077224 */ /* 0x000fe400078e0004 */
[----:B------:R-:W-:-:S07]  /*e890*/  IMAD.MOV.U32 R51, RZ, RZ, R28 ;  /* 0x000000ffff337224 */ /* 0x000fce00078e001c */
[----:B------:R-:W-:Y:S05]  /*e8a0*/  WARPSYNC.COLLECTIVE R2, `(.L_x_338) ;  /* 0x0000000002087348 */ /* 0x000fea0003c00000 */
[----:B------:R0:W1:Y:S02]  /*e8b0*/  SHFL.DOWN P4, R28, R7, R6, R29 ;  /* 0x08000006071c7389 */ /* 0x000064000008001d */
[----:B01----:R-:W-:Y:S05]  /*e8c0*/  ENDCOLLECTIVE ;  /* 0x000000000000791b */ /* 0x003fea0003800000 */
.L_x_338:
[----:B------:R-:W-:Y:S05]  /*e8d0*/  BRA `(.L_x_339) ;  /* 0xffffffbc00c87947 */ /* 0x000fea000383ffff */
.L_x_137:
[----:B------:R-:W-:Y:S01]  /*e8e0*/  BSSY B0, `(.L_x_340) ;  /* 0x0000006000007945 */ /* 0x000fe20003800000 */
[----:B------:R-:W-:Y:S02]  /*e8f0*/  IMAD.MOV.U32 R6, RZ, RZ, 0x4 ;  /* 0x00000004ff067424 */ /* 0x000fe400078e00ff */
[----:B------:R-:W-:-:S07]  /*e900*/  IMAD.MOV.U32 R2, RZ, RZ, -0x1 ;  /* 0xffffffffff027424 */ /* 0x000fce00078e00ff */
[----:B-123--:R-:W-:Y:S05]  /*e910*/  WARPSYNC.COLLECTIVE R2, `(.L_x_341) ;  /* 0x0000000002087348 */ /* 0x00efea0003c00000 */
[----:B------:R0:W4:Y:S02]  /*e920*/  SHFL.DOWN P4, R28, R7, R6, R29 ;  /* 0x08000006071c7389 */ /* 0x000124000008001d */
[----:B01234-:R-:W-:Y:S05]  /*e930*/  ENDCOLLECTIVE ;  /* 0x000000000000791b */ /* 0x01ffea0003800000 */
.L_x_341:
[----:B------:R-:W-:Y:S05]  /*e940*/  BSYNC B0 ;  /* 0x0000000000007941 */ /* 0x000fea0003800000 */
.L_x_340:
[----:B------:R-:W-:Y:S05]  /*e950*/  BRA `(.L_x_342) ;  /* 0xffffffbc00d47947 */ /* 0x000fea000383ffff */
.L_x_138:
[----:B------:R-:W-:Y:S01]  /*e960*/  BSSY B0, `(.L_x_343) ;  /* 0x0000007000007945 */ /* 0x000fe20003800000 */
[----:B------:R-:W-:Y:S02]  /*e970*/  IMAD.MOV.U32 R7, RZ, RZ, R49 ;  /* 0x000000ffff077224 */ /* 0x000fe400078e0031 */
[----:B------:R-:W-:Y:S02]  /*e980*/  IMAD.MOV.U32 R6, RZ, RZ, 0x8 ;  /* 0x00000008ff067424 */ /* 0x000fe400078e00ff */
[----:B------:R-:W-:-:S07]  /*e990*/  IMAD.MOV.U32 R2, RZ, RZ, -0x1 ;  /* 0xffffffffff027424 */ /* 0x000fce00078e00ff */
[----:B-123--:R-:W-:Y:S05]  /*e9a0*/  WARPSYNC.COLLECTIVE R2, `(.L_x_344) ;  /* 0x0000000002087348 */ /* 0x00efea0003c00000 */
[----:B------:R0:W4:Y:S02]  /*e9b0*/  SHFL.DOWN P4, R28, R7, R6, R29 ;  /* 0x08000006071c7389 */ /* 0x000124000008001d */
[----:B01234-:R-:W-:Y:S05]  /*e9c0*/  ENDCOLLECTIVE ;  /* 0x000000000000791b */ /* 0x01ffea0003800000 */
.L_x_344:
[----:B------:R-:W-:Y:S05]  /*e9d0*/  BSYNC B0 ;  /* 0x0000000000007941 */ /* 0x000fea0003800000 */
.L_x_343:
[----:B------:R-:W-:Y:S02]  /*e9e0*/  IMAD.MOV.U32 R7, RZ, RZ, R42 ;  /* 0x000000ffff077224 */ /* 0x000fe400078e002a */
[----:B------:R-:W-:Y:S02]  /*e9f0*/  IMAD.MOV.U32 R6, RZ, RZ, 0x8 ;  /* 0x00000008ff067424 */ /* 0x000fe400078e00ff */
[----:B------:R-:W-:Y:S02]  /*ea00*/  IMAD.MOV.U32 R2, RZ, RZ, -0x1 ;  /* 0xffffffffff027424 */ /* 0x000fe400078e00ff */
[----:B------:R-:W-:-:S07]  /*ea10*/  IMAD.MOV.U32 R48, RZ, RZ, R28 ;  /* 0x000000ffff307224 */ /* 0x000fce00078e001c */
[----:B------:R-:W-:Y:S05]  /*ea20*/  WARPSYNC.COLLECTIVE R2, `(.L_x_345) ;  /* 0x0000000002087348 */ /* 0x000fea0003c00000 */
[----:B------:R0:W1:Y:S02]  /*ea30*/  SHFL.DOWN P4, R28, R7, R6, R29 ;  /* 0x08000006071c7389 */ /* 0x000064000008001d */
[----:B01----:R-:W-:Y:S05]  /*ea40*/  ENDCOLLECTIVE ;  /* 0x000000000000791b */ /* 0x003fea0003800000 */
.L_x_345:
[----:B------:R-:W-:Y:S02]  /*ea50*/  IMAD.MOV.U32 R7, RZ, RZ, R4 ;  /* 0x000000ffff077224 */ /* 0x000fe400078e0004 */
[----:B------:R-:W-:-:S07]  /*ea60*/  IMAD.MOV.U32 R51, RZ, RZ, R28 ;  /* 0x000000ffff337224 */ /* 0x000fce00078e001c */
[----:B------:R-:W-:Y:S05]  /*ea70*/  WARPSYNC.COLLECTIVE R2, `(.L_x_346) ;  /* 0x0000000002087348 */ /* 0x000fea0003c00000 */
[----:B------:R0:W1:Y:S02]  /*ea80*/  SHFL.DOWN P4, R28, R7, R6, R29 ;  /* 0x08000006071c7389 */ /* 0x000064000008001d */
[----:B01----:R-:W-:Y:S05]  /*ea90*/  ENDCOLLECTIVE ;  /* 0x000000000000791b */ /* 0x003fea0003800000 */
.L_x_346:
[----:B------:R-:W-:Y:S05]  /*eaa0*/  BRA `(.L_x_347) ;  /* 0xffffffbc00987947 */ /* 0x000fea000383ffff */
.L_x_139:
[----:B------:R-:W-:Y:S01]  /*eab0*/  BSSY B0, `(.L_x_348) ;  /* 0x0000006000007945 */ /* 0x000fe20003800000 */
[----:B------:R-:W-:Y:S02]  /*eac0*/  IMAD.MOV.U32 R6, RZ, RZ, 0x8 ;  /* 0x00000008ff067424 */ /* 0x000fe400078e00ff */
[----:B------:R-:W-:-:S07]  /*ead0*/  IMAD.MOV.U32 R2, RZ, RZ, -0x1 ;  /* 0xffffffffff027424 */ /* 0x000fce00078e00ff */
[----:B-123--:R-:W-:Y:S05]  /*eae0*/  WARPSYNC.COLLECTIVE R2, `(.L_x_349) ;  /* 0x0000000002087348 */ /* 0x00efea0003c00000 */
[----:B------:R0:W4:Y:S02]  /*eaf0*/  SHFL.DOWN P4, R28, R7, R6, R29 ;  /* 0x08000006071c7389 */ /* 0x000124000008001d */
[----:B01234-:R-:W-:Y:S05]  /*eb00*/  ENDCOLLECTIVE ;  /* 0x000000000000791b */ /* 0x01ffea0003800000 */
.L_x_349:
[----:B------:R-:W-:Y:S05]  /*eb10*/  BSYNC B0 ;  /* 0x0000000000007941 */ /* 0x000fea0003800000 */
.L_x_348:
[----:B------:R-:W-:Y:S05]  /*eb20*/  BRA `(.L_x_350) ;  /* 0xffffffbc00a47947 */ /* 0x000fea000383ffff */
.L_x_140:
[----:B------:R-:W-:Y:S01]  /*eb30*/  BSSY B0, `(.L_x_351) ;  /* 0x0000007000007945 */ /* 0x000fe20003800000 */
[----:B------:R-:W-:Y:S02]  /*eb40*/  IMAD.MOV.U32 R7, RZ, RZ, R49 ;  /* 0x000000ffff077224 */ /* 0x000fe400078e0031 */
[----:B------:R-:W-:Y:S02]  /*eb50*/  IMAD.MOV.U32 R6, RZ, RZ, 0x10 ;  /* 0x00000010ff067424 */ /* 0x000fe400078e00ff */
[----:B------:R-:W-:-:S07]  /*eb60*/  IMAD.MOV.U32 R2, RZ, RZ, -0x1 ;  /* 0xffffffffff027424 */ /* 0x000fce00078e00ff */
[----:B-123--:R-:W-:Y:S05]  /*eb70*/  WARPSYNC.COLLECTIVE R2, `(.L_x_352) ;  /* 0x0000000002087348 */ /* 0x00efea0003c00000 */
[----:B------:R0:W4:Y:S02]  /*eb80*/  SHFL.DOWN P4, R28, R7, R6, R29 ;  /* 0x08000006071c7389 */ /* 0x000124000008001d */
[----:B01234-:R-:W-:Y:S05]  /*eb90*/  ENDCOLLECTIVE ;  /* 0x000000000000791b */ /* 0x01ffea0003800000 */
.L_x_352:
[----:B------:R-:W-:Y:S05]  /*eba0*/  BSYNC B0 ;  /* 0x0000000000007941 */ /* 0x000fea0003800000 */
.L_x_351:
[----:B------:R-:W-:Y:S02]  /*ebb0*/  IMAD.MOV.U32 R7, RZ, RZ, R42 ;  /* 0x000000ffff077224 */ /* 0x000fe400078e002a */
[----:B------:R-:W-:Y:S02]  /*ebc0*/  IMAD.MOV.U32 R6, RZ, RZ, 0x10 ;  /* 0x00000010ff067424 */ /* 0x000fe400078e00ff */
[----:B------:R-:W-:Y:S02]  /*ebd0*/  IMAD.MOV.U32 R2, RZ, RZ, -0x1 ;  /* 0xffffffffff027424 */ /* 0x000fe400078e00ff */
[----:B------:R-:W-:Y:S02]  /*ebe0*/  IMAD.MOV.U32 R48, RZ, RZ, R28 ;  /* 0x000000ffff307224 */ /* 0x000fe400078e001c */
[----:B------:R-:W-:-:S07]  /*ebf0*/  VIADD R50, R34, 0x10 ;  /* 0x0000001022327836 */ /* 0x000fce0000000000 */
[----:B------:R-:W-:Y:S05]  /*ec00*/  WARPSYNC.COLLECTIVE R2, `(.L_x_353) ;  /* 0x0000000002087348 */ /* 0x000fea0003c00000 */
[----:B------:R0:W1:Y:S02]  /*ec10*/  SHFL.DOWN P4, R28, R7, R6, R29 ;  /* 0x08000006071c7389 */ /* 0x000064000008001d */
[----:B01----:R-:W-:Y:S05]  /*ec20*/  ENDCOLLECTIVE ;  /* 0x000000000000791b */ /* 0x003fea0003800000 */
.L_x_353:
[----:B------:R-:W-:Y:S02]  /*ec30*/  IMAD.MOV.U32 R7, RZ, RZ, R4 ;  /* 0x000000ffff077224 */ /* 0x000fe400078e0004 */
[----:B------:R-:W-:-:S07]  /*ec40*/  IMAD.MOV.U32 R51, RZ, RZ, R28 ;  /* 0x000000ffff337224 */ /* 0x000fce00078e001c */
[----:B------:R-:W-:Y:S05]  /*ec50*/  WARPSYNC.COLLECTIVE R2, `(.L_x_354) ;  /* 0x0000000002087348 */ /* 0x000fea0003c00000 */
[----:B------:R0:W1:Y:S02]  /*ec60*/  SHFL.DOWN P4, R28, R7, R6, R29 ;  /* 0x08000006071c7389 */ /* 0x000064000008001d */
[----:B01----:R-:W-:Y:S05]  /*ec70*/  ENDCOLLECTIVE ;  /* 0x000000000000791b */ /* 0x003fea0003800000 */
.L_x_354:
[----:B------:R-:W-:Y:S05]  /*ec80*/  BRA `(.L_x_355) ;  /* 0xffffffbc00687947 */ /* 0x000fea000383ffff */
.L_x_141:
[----:B------:R-:W-:Y:S01]  /*ec90*/  BSSY B0, `(.L_x_356) ;  /* 0x0000006000007945 */ /* 0x000fe20003800000 */
[----:B------:R-:W-:Y:S02]  /*eca0*/  IMAD.MOV.U32 R6, RZ, RZ, 0x10 ;  /* 0x00000010ff067424 */ /* 0x000fe400078e00ff */
[----:B------:R-:W-:-:S07]  /*ecb0*/  IMAD.MOV.U32 R2, RZ, RZ, -0x1 ;  /* 0xffffffffff027424 */ /* 0x000fce00078e00ff */
[----:B-123--:R-:W-:Y:S05]  /*ecc0*/  WARPSYNC.COLLECTIVE R2, `(.L_x_357) ;  /* 0x0000000002087348 */ /* 0x00efea0003c00000 */
[----:B------:R0:W4:Y:S02]  /*ecd0*/  SHFL.DOWN P4, R28, R7, R6, R29 ;  /* 0x08000006071c7389 */ /* 0x000124000008001d */
[----:B01234-:R-:W-:Y:S05]  /*ece0*/  ENDCOLLECTIVE ;  /* 0x000000000000791b */ /* 0x01ffea0003800000 */
.L_x_357:
[----:B------:R-:W-:Y:S05]  /*ecf0*/  BSYNC B0 ;  /* 0x0000000000007941 */ /* 0x000fea0003800000 */
.L_x_356:
[----:B------:R-:W-:Y:S05]  /*ed00*/  BRA `(.L_x_358) ;  /* 0xffffffbc00907947 */ /* 0x000fea000383ffff */
.L_x_142:
[----:B------:R-:W-:Y:S01]  /*ed10*/  BSSY B0, `(.L_x_359) ;  /* 0x0000005000007945 */ /* 0x000fe20003800000 */
[----:B------:R-:W-:-:S07]  /*ed20*/  IMAD.MOV.U32 R2, RZ, RZ, -0x1 ;  /* 0xffffffffff027424 */ /* 0x000fce00078e00ff */
[----:B-123--:R-:W-:Y:S05]  /*ed30*/  WARPSYNC.COLLECTIVE R2, `(.L_x_360) ;  /* 0x0000000002087348 */ /* 0x00efea0003c00000 */
[----:B------:R-:W-:Y:S01]  /*ed40*/  VOTE.ALL P5, P5 ;  /* 0x0000000000ff7806 */ /* 0x000fe200028a0000 */
[----:B-123--:R-:W-:-:S12]  /*ed50*/  ENDCOLLECTIVE ;  /* 0x000000000000791b */ /* 0x00efd80003800000 */
.L_x_360:
[----:B------:R-:W-:Y:S05]  /*ed60*/  BSYNC B0 ;  /* 0x0000000000007941 */ /* 0x000fea0003800000 */
.L_x_359:
[----:B------:R-:W-:Y:S05]  /*ed70*/  BRA `(.L_x_361) ;  /* 0xffffffbc00847947 */ /* 0x000fea000383ffff */
.L_x_362:
        /* <DEDUP_REMOVED lines=16> */
.L_x_512:


//--------------------- .text._ZN6thrust24THRUST_300001_SM_1000_NS8cuda_cub4core6detail13_kernel_agentINS1_15__reduce_by_key9InitAgentIN3cub18CUB_300001_SM_100024ReduceByKeyScanTileStateIflLb1EEElPlEEJSA_lSB_EEEvDpT0_ --------------------------
	.section	.text._ZN6thrust24THRUST_300001_SM_1000_NS8cuda_cub4core6detail13_kernel_agentINS1_15__reduce_by_key9InitAgentIN3cub18CUB_300001_SM_100024ReduceByKeyScanTileStateIflLb1EEElPlEEJSA_lSB_EEEvDpT0_,"ax",@progbits
	.align	128
        .global         _ZN6thrust24THRUST_300001_SM_1000_NS8cuda_cub4core6detail13_kernel_agentINS1_15__reduce_by_key9InitAgentIN3cub18CUB_300001_SM_100024ReduceByKeyScanTileStateIflLb1EEElPlEEJSA_lSB_EEEvDpT0_
        .type           _ZN6thrust24THRUST_300001_SM_1000_NS8cuda_cub4core6detail13_kernel_agentINS1_15__reduce_by_key9InitAgentIN3cub18CUB_300001_SM_100024ReduceByKeyScanTileStateIflLb1EEElPlEEJSA_lSB_EEEvDpT0_,@function
        .size           _ZN6thrust24THRUST_300001_SM_1000_NS8cuda_cub4core6detail13_kernel_agentINS1_15__reduce_by_key9InitAgentIN3cub18CUB_300001_SM_100024ReduceByKeyScanTileStateIflLb1EEElPlEEJSA_lSB_EEEvDpT0_,(.L_x_513 - _ZN6thrust24THRUST_300001_SM_1000_NS8cuda_cub4core6detail13_kernel_agentINS1_15__reduce_by_key9InitAgentIN3cub18CUB_300001_SM_100024ReduceByKeyScanTileStateIflLb1EEElPlEEJSA_lSB_EEEvDpT0_)
        .other          _ZN6thrust24THRUST_300001_SM_1000_NS8cuda_cub4core6detail13_kernel_agentINS1_15__reduce_by_key9InitAgentIN3cub18CUB_300001_SM_100024ReduceByKeyScanTileStateIflLb1EEElPlEEJSA_lSB_EEEvDpT0_,@"STO_CUDA_ENTRY STV_DEFAULT"
_ZN6thrust24THRUST_300001_SM_1000_NS8cuda_cub4core6detail13_kernel_agentINS1_15__reduce_by_key9InitAgentIN3cub18CUB_300001_SM_100024ReduceByKeyScanTileStateIflLb1EEElPlEEJSA_lSB_EEEvDpT0_:
.text._ZN6thrust24THRUST_300001_SM_1000_NS8cuda_cub4core6detail13_kernel_agentINS1_15__reduce_by_key9InitAgentIN3cub18CUB_300001_SM_100024ReduceByKeyScanTileStateIflLb1EEElPlEEJSA_lSB_EEEvDpT0_:
[----:B------:R-:W-:Y:S01]  /*0000*/  LDC R1, c[0x0][0x37c] ;  /* 0x0000df00ff017b82 */ /* 0x000fe20000000800 */
[----:B------:R-:W0:Y:S07]  /*0010*/  S2R R0, SR_TID.X ;  /* 0x0000000000007919 */ /* 0x000e2e0000002100 */
[----:B------:R-:W1:Y:S01]  /*0020*/  S2UR UR6, SR_CTAID.X ;  /* 0x00000000000679c3 */ /* 0x000e620000002500 */
[----:B------:R-:W2:Y:S01]  /*0030*/  LDCU UR4, c[0x0][0x388] ;  /* 0x00007100ff0477ac */ /* 0x000ea20008000800 */
[----:B------:R-:W-:-:S06]  /*0040*/  CS2R R10, SRZ ;  /* 0x00000000000a7805 */ /* 0x000fcc000001ff00 */
[----:B------:R-:W1:Y:S01]  /*0050*/  LDC R7, c[0x0][0x360] ;  /* 0x0000d800ff077b82 */ /* 0x000e620000000800 */
[C---:B0-----:R-:W-:Y:S01]  /*0060*/  ISETP.GT.U32.AND P0, PT, R0.reuse, 0x1f, PT ;  /* 0x0000001f0000780c */ /* 0x041fe20003f04070 */
[----:B-1----:R-:W-:Y:S01]  /*0070*/  IMAD R7, R7, UR6, R0 ;  /* 0x0000000607077c24 */ /* 0x002fe2000f8e0200 */
[----:B------:R-:W-:Y:S02]  /*0080*/  LOP3.LUT P2, RZ, R0, UR6, RZ, 0xfc, !PT ;  /* 0x0000000600ff7c12 */ /* 0x000fe4000f84fcff */
[----:B------:R-:W-:Y:S02]  /*0090*/  ISETP.NE.OR P0, PT, RZ, UR6, P0 ;  /* 0x00000006ff007c0c */ /* 0x000fe40008705670 */
[----:B--2---:R-:W-:Y:S01]  /*00a0*/  ISETP.GE.AND P1, PT, R7, UR4, PT ;  /* 0x0000000407007c0c */ /* 0x004fe2000bf26270 */
[----:B------:R-:W0:Y:S10]  /*00b0*/  LDCU.64 UR4, c[0x0][0x358] ;  /* 0x00006b00ff0477ac */ /* 0x000e340008000a00 */
[----:B------:R-:W1:Y:S02]  /*00c0*/  @!P0 LDC.64 R4, c[0x0][0x380] ;  /* 0x0000e000ff048b82 */ /* 0x000e640000000a00 */
[----:B------:R-:W-:-:S02]  /*00d0*/  @!P1 IMAD.MOV.U32 R8, RZ, RZ, 0x0 ;  /* 0x00000000ff089424 */ /* 0x000fc400078e00ff */
[----:B------:R-:W-:-:S04]  /*00e0*/  @!P1 IMAD.MOV.U32 R9, RZ, RZ, 0x63 ;  /* 0x00000063ff099424 */ /* 0x000fc800078e00ff */
[----:B------:R-:W2:Y:S01]  /*00f0*/  @!P1 LDC.64 R2, c[0x0][0x380] ;  /* 0x0000e000ff029b82 */ /* 0x000ea20000000a00 */
[----:B-1----:R-:W-:-:S04]  /*0100*/  @!P0 IMAD.WIDE.U32 R4, R0, 0x10, R4 ;  /* 0x0000001000048825 */ /* 0x002fc800078e0004 */
[----:B--2---:R-:W-:-:S05]  /*0110*/  @!P1 IMAD.WIDE R2, R7, 0x10, R2 ;  /* 0x0000001007029825 */ /* 0x004fca00078e0202 */
[----:B0-----:R0:W-:Y:S04]  /*0120*/  @!P1 STG.E.128 desc[UR4][R2.64+0x200], R8 ;  /* 0x0002000802009986 */ /* 0x0011e8000c101d04 */
[----:B------:R0:W-:Y:S01]  /*0130*/  @!P0 STG.E.128 desc[UR4][R4.64], RZ ;  /* 0x000000ff04008986 */ /* 0x0001e2000c101d04 */
[----:B------:R-:W-:Y:S05]  /*0140*/  @P2 EXIT ;  /* 0x000000000000294d */ /* 0x000fea0003800000 */
[----:B0-----:R-:W0:Y:S02]  /*0150*/  LDC.64 R2, c[0x0][0x390] ;  /* 0x0000e400ff027b82 */ /* 0x001e240000000a00 */
[----:B0-----:R-:W-:Y:S01]  /*0160*/  STG.E.64 desc[UR4][R2.64], RZ ;  /* 0x000000ff02007986 */ /* 0x001fe2000c101b04 */
[----:B------:R-:W-:Y:S05]  /*0170*/  EXIT ;  /* 0x000000000000794d */ /* 0x000fea0003800000 */
.L_x_363:
        /* <DEDUP_REMOVED lines=16> */
.L_x_513:


//--------------------- .text._ZN6thrust24THRUST_300001_SM_1000_NS8cuda_cub4core6detail13_kernel_agentINS1_15__reduce_by_key16ReduceByKeyAgentINS0_6detail15normal_iteratorINS0_10device_ptrIiEEEENS8_INS9_IfEEEESB_SD_N4cuda3std3__48equal_toIiEENSG_4plusIfEEPiiEEJSB_SD_SB_SD_SL_N3cub18CUB_300001_SM_100024ReduceByKeyScanTileStateIfiLb1EEESI_SK_iiEEEvDpT0_ --------------------------
	.section	.text._ZN6thrust24THRUST_300001_SM_1000_NS8cuda_cub4core6detail13_kernel_agentINS1_15__reduce_by_key16ReduceByKeyAgentINS0_6detail15normal_iteratorINS0_10device_ptrIiEEEENS8_INS9_IfEEEESB_SD_N4cuda3std3__48equal_toIiEENSG_4plusIfEEPiiEEJSB_SD_SB_SD_SL_N3cub18CUB_300001_SM_100024ReduceByKeyScanTileStateIfiLb1EEESI_SK_iiEEEvDpT0_,"ax",@progbits
	.align	128
        .global         _ZN6thrust24THRUST_300001_SM_1000_NS8cuda_cub4core6detail13_kernel_agentINS1_15__reduce_by_key16ReduceByKeyAgentINS0_6detail15normal_iteratorINS0_10device_ptrIiEEEENS8_INS9_IfEEEESB_SD_N4cuda3std3__48equal_toIiEENSG_4plusIfEEPiiEEJSB_SD_SB_SD_SL_N3cub18CUB_300001_SM_100024ReduceByKeyScanTileStateIfiLb1EEESI_SK_iiEEEvDpT0_
        .type           _ZN6thrust24THRUST_300001_SM_1000_NS8cuda_cub4core6detail13_kernel_agentINS1_15__reduce_by_key16ReduceByKeyAgentINS0_6detail15normal_iteratorINS0_10device_ptrIiEEEENS8_INS9_IfEEEESB_SD_N4cuda3std3__48equal_toIiEENSG_4plusIfEEPiiEEJSB_SD_SB_SD_SL_N3cub18CUB_300001_SM_100024ReduceByKeyScanTileStateIfiLb1EEESI_SK_iiEEEvDpT0_,@function
        .size           _ZN6thrust24THRUST_300001_SM_1000_NS8cuda_cub4core6detail13_kernel_agentINS1_15__reduce_by_key16ReduceByKeyAgentINS0_6detail15normal_iteratorINS0_10device_ptrIiEEEENS8_INS9_IfEEEESB_SD_N4cuda3std3__48equal_toIiEENSG_4plusIfEEPiiEEJSB_SD_SB_SD_SL_N3cub18CUB_300001_SM_100024ReduceByKeyScanTileStateIfiLb1EEESI_SK_iiEEEvDpT0_,(.L_x_514 - _ZN6thrust24THRUST_300001_SM_1000_NS8cuda_cub4core6detail13_kernel_agentINS1_15__reduce_by_key16ReduceByKeyAgentINS0_6detail15normal_iteratorINS0_10device_ptrIiEEEENS8_INS9_IfEEEESB_SD_N4cuda3std3__48equal_toIiEENSG_4plusIfEEPiiEEJSB_SD_SB_SD_SL_N3cub18CUB_300001_SM_100024ReduceByKeyScanTileStateIfiLb1EEESI_SK_iiEEEvDpT0_)
        .other          _ZN6thrust24THRUST_300001_SM_1000_NS8cuda_cub4core6detail13_kernel_agentINS1_15__reduce_by_key16ReduceByKeyAgentINS0_6detail15normal_iteratorINS0_10device_ptrIiEEEENS8_INS9_IfEEEESB_SD_N4cuda3std3__48equal_toIiEENSG_4plusIfEEPiiEEJSB_SD_SB_SD_SL_N3cub18CUB_300001_SM_100024ReduceByKeyScanTileStateIfiLb1EEESI_SK_iiEEEvDpT0_,@"STO_CUDA_ENTRY STV_DEFAULT"
_ZN6thrust24THRUST_300001_SM_1000_NS8cuda_cub4core6detail13_kernel_agentINS1_15__reduce_by_key16ReduceByKeyAgentINS0_6detail15normal_iteratorINS0_10device_ptrIiEEEENS8_INS9_IfEEEESB_SD_N4cuda3std3__48equal_toIiEENSG_4plusIfEEPiiEEJSB_SD_SB_SD_SL_N3cub18CUB_300001_SM_100024ReduceByKeyScanTileStateIfiLb1EEESI_SK_iiEEEvDpT0_:
.text._ZN6thrust24THRUST_300001_SM_1000_NS8cuda_cub4core6detail13_kernel_agentINS1_15__reduce_by_key16ReduceByKeyAgentINS0_6detail15normal_iteratorINS0_10device_ptrIiEEEENS8_INS9_IfEEEESB_SD_N4cuda3std3__48equal_toIiEENSG_4plusIfEEPiiEEJSB_SD_SB_SD_SL_N3cub18CUB_300001_SM_100024ReduceByKeyScanTileStateIfiLb1EEESI_SK_iiEEEvDpT0_:
[----:B------:R-:W-:Y:S01]  /*0000*/  LDC R1, c[0x0][0x37c] ;  /* 0x0000df00ff017b82 */ /* 0x000fe20000000800 */
[----:B------:R-:W0:Y:S01]  /*0010*/  S2R R0, SR_CTAID.X ;  /* 0x0000000000007919 */ /* 0x000e220000002500 */
[----:B------:R-:W1:Y:S01]  /*0020*/  LDCU UR4, c[0x0][0x3b4] ;  /* 0x00007680ff0477ac */ /* 0x000e620008000800 */
[----:B------:R-:W2:Y:S01]  /*0030*/  LDCU.64 UR12, c[0x0][0x358] ;  /* 0x00006b00ff0c77ac */ /* 0x000ea20008000a00 */
[----:B0-----:R-:W-:-:S05]  /*0040*/  IMAD R6, R0, 0x900, RZ ;  /* 0x0000090000067824 */ /* 0x001fca00078e02ff */
[----:B-1----:R-:W-:-:S04]  /*0050*/  IADD3 R38, PT, PT, -R6, UR4, RZ ;  /* 0x0000000406267c10 */ /* 0x002fc8000fffe1ff */
[----:B------:R-:W-:-:S13]  /*0060*/  ISETP.GE.AND P0, PT, R38, 0x901, PT ;  /* 0x000009012600780c */ /* 0x000fda0003f06270 */
[----:B--2---:R-:W-:Y:S05]  /*0070*/  @!P0 BRA `(.L_x_364) ;  /* 0x0000004c00d48947 */ /* 0x004fea0003800000 */
[----:B------:R-:W-:-:S13]  /*0080*/  ISETP.NE.AND P0, PT, R0, RZ, PT ;  /* 0x000000ff0000720c */ /* 0x000fda0003f05270 */
[----:B------:R-:W-:Y:S05]  /*0090*/  @P0 BRA `(.L_x_365) ;  /* 0x0000002000400947 */ /* 0x000fea0003800000 */
[----:B------:R-:W0:Y:S01]  /*00a0*/  S2R R43, SR_TID.X ;  /* 0x00000000002b7919 */ /* 0x000e220000002100 */
[----:B------:R-:W1:Y:S01]  /*00b0*/  LDC.64 R2, c[0x0][0x380] ;  /* 0x0000e000ff027b82 */ /* 0x000e620000000a00 */
[C---:B0-----:R-:W-:Y:S02]  /*00c0*/  LOP3.LUT R5, R43.reuse, 0x1f, RZ, 0xc0, !PT ;  /* 0x0000001f2b057812 */ /* 0x041fe400078ec0ff */
[----:B------:R-:W-:-:S03]  /*00d0*/  LOP3.LUT R0, R43, 0x3e0, RZ, 0xc0, !PT ;  /* 0x000003e02b007812 */ /* 0x000fc600078ec0ff */
[----:B------:R-:W-:-:S04]  /*00e0*/  IMAD.IADD R5, R6, 0x1, R5 ;  /* 0x0000000106057824 */ /* 0x000fc800078e0205 */
[----:B------:R-:W-:Y:S02]  /*00f0*/  IMAD R7, R0, 0x9, R5 ;  /* 0x0000000900077824 */ /* 0x000fe400078e0205 */
[----:B------:R-:W0:Y:S02]  /*0100*/  LDC.64 R4, c[0x0][0x388] ;  /* 0x0000e200ff047b82 */ /* 0x000e240000000a00 */
[----:B-1----:R-:W-:-:S05]  /*0110*/  IMAD.WIDE.U32 R2, R7, 0x4, R2 ;  /* 0x0000000407027825 */ /* 0x002fca00078e0002 */
        /* <DEDUP_REMOVED lines=9> */
[----:B0-----:R-:W-:-:S05]  /*01b0*/  IMAD.WIDE.U32 R4, R7, 0x4, R4 ;  /* 0x0000000407047825 */ /* 0x001fca00078e0004 */
        /* <DEDUP_REMOVED lines=9> */
[----:B------:R-:W0:Y:S01]  /*0250*/  S2UR UR5, SR_CgaCtaId ;  /* 0x00000000000579c3 */ /* 0x000e220000008800 */
[----:B-1----:R-:W-:Y:S01]  /*0260*/  SHF.R.U32.HI R2, RZ, 0x5, R43 ;  /* 0x00000005ff027819 */ /* 0x002fe2000001162b */
[----:B------:R-:W-:Y:S01]  /*0270*/  UMOV UR4, 0x400 ;  /* 0x0000040000047882 */ /* 0x000fe20000000000 */
[----:B------:R-:W1:Y:S01]  /*0280*/  S2R R41, SR_LANEID ;  /* 0x0000000000297919 */ /* 0x000e620000000000 */
[----:B------:R-:W-:Y:S01]  /*0290*/  ISETP.NE.AND P1, PT, R43, RZ, PT ;  /* 0x000000ff2b00720c */ /* 0x000fe20003f25270 */
[----:B------:R-:W-:Y:S01]  /*02a0*/  IMAD.MOV.U32 R44, RZ, RZ, RZ ;  /* 0x000000ffff2c7224 */ /* 0x000fe200078e00ff */
[----:B------:R-:W1:Y:S01]  /*02b0*/  S2R R45, SR_TID.X ;  /* 0x00000000002d7919 */ /* 0x000e620000002100 */
[----:B0-----:R-:W-:Y:S01]  /*02c0*/  ULEA UR4, UR5, UR4, 0x18 ;  /* 0x0000000405047291 */ /* 0x001fe2000f8ec0ff */
[----:B-1----:R-:W-:Y:S01]  /*02d0*/  IMAD R2, R2, 0x120, R41 ;  /* 0x0000012002027824 */ /* 0x002fe200078e0229 */
[----:B------:R-:W-:-:S04]  /*02e0*/  SHF.R.U32.HI R45, RZ, 0x5, R45 ;  /* 0x00000005ff2d7819 */ /* 0x000fc8000001162d */
[----:B------:R-:W-:-:S05]  /*02f0*/  LEA R15, R2, UR4, 0x2 ;  /* 0x00000004020f7c11 */ /* 0x000fca000f8e10ff */
[----:B------:R-:W-:Y:S01]  /*0300*/  IMAD R2, R41, 0x20, R15 ;  /* 0x0000002029027824 */ /* 0x000fe200078e020f */
[----:B--2---:R0:W-:Y:S04]  /*0310*/  STS [R15], R0 ;  /* 0x000000000f007388 */ /* 0x0041e80000000800 */
[----:B---3--:R-:W-:Y:S04]  /*0320*/  STS [R15+0x80], R6 ;  /* 0x000080060f007388 */ /* 0x008fe80000000800 */
[----:B----4-:R-:W-:Y:S01]  /*0330*/  STS [R15+0x100], R8 ;  /* 0x000100080f007388 */ /* 0x010fe20000000800 */
[----:B0-----:R-:W-:-:S03]  /*0340*/  LEA R0, R43, UR4, 0x2 ;  /* 0x000000042b007c11 */ /* 0x001fc6000f8e10ff */
        /* <DEDUP_REMOVED lines=14> */
[----:B------:R-:W3:Y:S04]  /*0430*/  LDS R36, [R2+0x18] ;  /* 0x0000180002247984 */ /* 0x000ee80000000800 */
[----:B------:R-:W4:Y:S01]  /*0440*/  LDS R38, [R2+0x1c] ;  /* 0x00001c0002267984 */ /* 0x000f220000000800 */
[----:B------:R-:W-:Y:S01]  /*0450*/  BAR.SYNC.DEFER_BLOCKING 0x0 ;  /* 0x0000000000007b1d */ /* 0x000fe20000010000 */
[----:B0-----:R-:W-:-:S02]  /*0460*/  ISETP.NE.AND P4, PT, R4, R6, PT ;  /* 0x000000060400720c */ /* 0x001fc40003f85270 */
[----:B-1----:R-:W-:Y:S02]  /*0470*/  ISETP.NE.AND P2, PT, R6, R8, PT ;  /* 0x000000080600720c */ /* 0x002fe40003f45270 */
[----:B--2---:R-:W-:Y:S01]  /*0480*/  ISETP.NE.AND P5, PT, R8, R10, PT ;  /* 0x0000000a0800720c */ /* 0x004fe20003fa5270 */
[----:B------:R-:W-:Y:S03]  /*0490*/  STS [R15], R16 ;  /* 0x000000100f007388 */ /* 0x000fe60000000800 */
[----:B------:R-:W-:Y:S01]  /*04a0*/  P2R R31, PR, RZ, 0x20 ;  /* 0x00000020ff1f7803 */ /* 0x000fe20000000000 */
[----:B------:R-:W-:Y:S04]  /*04b0*/  STS [R15+0x80], R18 ;  /* 0x000080120f007388 */ /* 0x000fe80000000800 */
[----:B------:R-:W-:Y:S01]  /*04c0*/  STS [R15+0x100], R20 ;  /* 0x000100140f007388 */ /* 0x000fe20000000800 */
[----:B---3--:R-:W-:-:S03]  /*04d0*/  ISETP.NE.AND P3, PT, R34, R36, PT ;  /* 0x000000242200720c */ /* 0x008fc60003f65270 */
[----:B------:R-:W-:Y:S01]  /*04e0*/  STS [R15+0x180], R22 ;  /* 0x000180160f007388 */ /* 0x000fe20000000800 */
[----:B----4-:R-:W-:-:S03]  /*04f0*/  ISETP.NE.AND P6, PT, R38, R3, PT ;  /* 0x000000032600720c */ /* 0x010fc60003fc5270 */
        /* <DEDUP_REMOVED lines=12> */
[----:B------:R-:W-:Y:S04]  /*05c0*/  LDS R35, [R2+0x14] ;  /* 0x0000140002237984 */ /* 0x000fe80000000800 */
[----:B------:R-:W-:Y:S04]  /*05d0*/  LDS R37, [R2+0x18] ;  /* 0x0000180002257984 */ /* 0x000fe80000000800 */
[----:B------:R-:W-:Y:S01]  /*05e0*/  LDS R39, [R2+0x1c] ;  /* 0x00001c0002277984 */ /* 0x000fe20000000800 */
[----:B------:R-:W-:Y:S01]  /*05f0*/  BAR.SYNC.DEFER_BLOCKING 0x0 ;  /* 0x0000000000007b1d */ /* 0x000fe20000010000 */
[----:B0-----:R-:W-:-:S05]  /*0600*/  FADD R14, R5, R7 ;  /* 0x00000007050e7221 */ /* 0x001fca0000000000 */
[----:B------:R-:W-:-:S05]  /*0610*/  FSEL R14, R7, R14, P4 ;  /* 0x0000000e070e7208 */ /* 0x000fca0002000000 */
[C---:B-1----:R-:W-:Y:S01]  /*0620*/  FADD R14, R9.reuse, R14 ;  /* 0x0000000e090e7221 */ /* 0x042fe20000000000 */
[----:B------:R-:W-:Y:S04]  /*0630*/  STS [R0+0x47c], R3 ;  /* 0x00047c0300007388 */ /* 0x000fe80000000800 */
[----:B------:R-:W-:Y:S01]  /*0640*/  FSEL R14, R9, R14, P2 ;  /* 0x0000000e090e7208 */ /* 0x000fe20001000000 */
[----:B------:R-:W-:Y:S04]  /*0650*/  BAR.SYNC.DEFER_BLOCKING 0x0 ;  /* 0x0000000000007b1d */ /* 0x000fe80000010000 */
[----:B--2---:R-:W-:-:S05]  /*0660*/  FADD R14, R11, R14 ;  /* 0x0000000e0b0e7221 */ /* 0x004fca0000000000 */
[----:B------:R-:W-:-:S05]  /*0670*/  FSEL R14, R11, R14, P5 ;  /* 0x0000000e0b0e7208 */ /* 0x000fca0002800000 */
[----:B---3--:R-:W-:Y:S01]  /*0680*/  FADD R14, R33, R14 ;  /* 0x0000000e210e7221 */ /* 0x008fe20000000000 */
[----:B------:R-:W0:Y:S02]  /*0690*/  @P1 LDS R40, [R0+0x478] ;  /* 0x0004780000281984 */ /* 0x000e240000000800 */
[----:B0-----:R-:W-:-:S04]  /*06a0*/  @P1 ISETP.NE.AND P0, PT, R40, R4, PT ;  /* 0x000000042800120c */ /* 0x001fc80003f05270 */
[----:B------:R-:W-:Y:S02]  /*06b0*/  @P1 SEL R44, RZ, 0x1, !P0 ;  /* 0x00000001ff2c1807 */ /* 0x000fe40004000000 */
[----:B------:R-:W-:Y:S02]  /*06c0*/  ISETP.NE.AND P0, PT, R10, R32, PT ;  /* 0x000000200a00720c */ /* 0x000fe40003f05270 */
[----:B------:R-:W-:Y:S01]  /*06d0*/  ISETP.NE.AND P1, PT, R36, R38, PT ;  /* 0x000000262400720c */ /* 0x000fe20003f25270 */
[----:B------:R-:W-:Y:S01]  /*06e0*/  VIADD R2, R44, 0x1 ;  /* 0x000000012c027836 */ /* 0x000fe20000000000 */
[----:B------:R-:W-:Y:S01]  /*06f0*/  FSEL R14, R33, R14, P0 ;  /* 0x0000000e210e7208 */ /* 0x000fe20000000000 */
[----:B------:R-:W-:-:S04]  /*0700*/  @!P4 IMAD.MOV R2, RZ, RZ, R44 ;  /* 0x000000ffff02c224 */ /* 0x000fc800078e022c */
[----:B------:R-:W-:Y:S02]  /*0710*/  VIADD R30, R2, 0x1 ;  /* 0x00000001021e7836 */ /* 0x000fe40000000000 */
[----:B------:R-:W-:Y:S01]  /*0720*/  FADD R14, R35, R14 ;  /* 0x0000000e230e7221 */ /* 0x000fe20000000000 */
[----:B------:R-:W-:Y:S01]  /*0730*/  @!P2 IMAD.MOV R30, RZ, RZ, R2 ;  /* 0x000000ffff1ea224 */ /* 0x000fe200078e0202 */
[----:B------:R-:W-:-:S03]  /*0740*/  ISETP.NE.AND P2, PT, R32, R34, PT ;  /* 0x000000222000720c */ /* 0x000fc60003f45270 */
[----:B------:R-:W-:Y:S01]  /*0750*/  VIADD R0, R30, 0x1 ;  /* 0x000000011e007836 */ /* 0x000fe20000000000 */
[----:B------:R-:W-:Y:S01]  /*0760*/  FSEL R14, R35, R14, P2 ;  /* 0x0000000e230e7208 */ /* 0x000fe20001000000 */
[----:B------:R-:W-:Y:S01]  /*0770*/  @!P5 IMAD.MOV R0, RZ, RZ, R30 ;  /* 0x000000ffff00d224 */ /* 0x000fe200078e021e */
[----:B------:R-:W-:-:S03]  /*0780*/  ISETP.GE.AND P5, PT, R41, 0x1, PT ;  /* 0x000000012900780c */ /* 0x000fc60003fa6270 */
[C---:B------:R-:W-:Y:S01]  /*0790*/  FADD R14, R37.reuse, R14 ;  /* 0x0000000e250e7221 */ /* 0x040fe20000000000 */
[----:B------:R-:W-:Y:S02]  /*07a0*/  VIADD R2, R0, 0x1 ;  /* 0x0000000100027836 */ /* 0x000fe40000000000 */
[----:B------:R-:W-:Y:S02]  /*07b0*/  @!P0 IMAD.MOV R2, RZ, RZ, R0 ;  /* 0x000000ffff028224 */ /* 0x000fe400078e0200 */
[----:B------:R-:W-:Y:S02]  /*07c0*/  FSEL R14, R37, R14, P3 ;  /* 0x0000000e250e7208 */ /* 0x000fe40001800000 */
[----:B------:R-:W-:Y:S02]  /*07d0*/  VIADD R13, R2, 0x1 ;  /* 0x00000001020d7836 */ /* 0x000fe40000000000 */
[----:B------:R-:W-:Y:S02]  /*07e0*/  @!P2 IMAD.MOV R13, RZ, RZ, R2 ;  /* 0x000000ffff0da224 */ /* 0x000fe400078e0202 */
[----:B------:R-:W-:-:S02]  /*07f0*/  FADD R14, R39, R14 ;  /* 0x0000000e270e7221 */ /* 0x000fc40000000000 */
[----:B------:R-:W-:Y:S02]  /*0800*/  VIADD R0, R13, 0x1 ;  /* 0x000000010d007836 */ /* 0x000fe40000000000 */
[----:B------:R-:W-:Y:S01]  /*0810*/  @!P3 IMAD.MOV R0, RZ, RZ, R13 ;  /* 0x000000ffff00b224 */ /* 0x000fe200078e020d */
[----:B------:R-:W-:-:S04]  /*0820*/  FSEL R13, R39, R14, P1 ;  /* 0x0000000e270d7208 */ /* 0x000fc80000800000 */
[----:B------:R-:W-:Y:S01]  /*0830*/  IADD3 R2, PT, PT, R0, 0x1, RZ ;  /* 0x0000000100027810 */ /* 0x000fe20007ffe0ff */
[----:B------:R-:W-:Y:S01]  /*0840*/  @!P6 FADD R12, R12, R13 ;  /* 0x0000000d0c0ce221 */ /* 0x000fe20000000000 */
[----:B------:R-:W-:-:S04]  /*0850*/  @!P1 IMAD.MOV R2, RZ, RZ, R0 ;  /* 0x000000ffff029224 */ /* 0x000fc800078e0200 */
[----:B------:R-:W0:Y:S01]  /*0860*/  SHFL.UP PT, R15, R12, 0x1, RZ ;  /* 0x042000000c0f7989 */ /* 0x000e2200000e00ff */
[----:B------:R-:W-:Y:S02]  /*0870*/  VIADD R13, R2, 0x1 ;  /* 0x00000001020d7836 */ /* 0x000fe40000000000 */
[----:B------:R-:W-:-:S05]  /*0880*/  @!P6 IMAD.MOV R13, RZ, RZ, R2 ;  /* 0x000000ffff0de224 */ /* 0x000fca00078e0202 */
[----:B------:R-:W-:Y:S01]  /*0890*/  ISETP.NE.AND P6, PT, R13, RZ, PT ;  /* 0x000000ff0d00720c */ /* 0x000fe20003fc5270 */
[----:B------:R-:W1:Y:S01]  /*08a0*/  SHFL.UP PT, R14, R13, 0x1, RZ ;  /* 0x042000000d0e7989 */ /* 0x000e6200000e00ff */
[----:B0-----:R-:W-:-:S05]  /*08b0*/  FADD R15, R12, R15 ;  /* 0x0000000f0c0f7221 */ /* 0x001fca0000000000 */
[----:B------:R-:W-:Y:S02]  /*08c0*/  @P5 FSEL R12, R15, R12, !P6 ;  /* 0x0000000c0f0c5208 */ /* 0x000fe40007000000 */
[----:B-1----:R-:W-:-:S03]  /*08d0*/  SEL R14, R14, RZ, P5 ;  /* 0x000000ff0e0e7207 */ /* 0x002fc60002800000 */
[----:B------:R-:W0:Y:S01]  /*08e0*/  SHFL.UP PT, R15, R12, 0x2, RZ ;  /* 0x044000000c0f7989 */ /* 0x000e2200000e00ff */
[----:B------:R-:W-:Y:S01]  /*08f0*/  ISETP.GE.AND P5, PT, R41, 0x2, PT ;  /* 0x000000022900780c */ /* 0x000fe20003fa6270 */
[----:B------:R-:W-:-:S05]  /*0900*/  IMAD.IADD R14, R14, 0x1, R13 ;  /* 0x000000010e0e7824 */ /* 0x000fca00078e020d */
[----:B------:R-:W-:Y:S01]  /*0910*/  ISETP.NE.AND P6, PT, R14, RZ, PT ;  /* 0x000000ff0e00720c */ /* 0x000fe20003fc5270 */
[----:B0-----:R-:W-:-:S06]  /*0920*/  FADD R15, R12, R15 ;  /* 0x0000000f0c0f7221 */ /* 0x001fcc0000000000 */
[----:B------:R-:W-:Y:S02]  /*0930*/  @P5 FSEL R12, R15, R12, !P6 ;  /* 0x0000000c0f0c5208 */ /* 0x000fe40007000000 */
[----:B------:R-:W0:Y:S04]  /*0940*/  SHFL.UP PT, R15, R14, 0x2, RZ ;  /* 0x044000000e0f7989 */ /* 0x000e2800000e00ff */
[----:B------:R-:W1:Y:S01]  /*0950*/  SHFL.UP PT, R17, R12, 0x4, RZ ;  /* 0x048000000c117989 */ /* 0x000e6200000e00ff */
[----:B0-----:R-:W-:Y:S02]  /*0960*/  SEL R15, R15, RZ, P5 ;  /* 0x000000ff0f0f7207 */ /* 0x001fe40002800000 */
[----:B------:R-:W-:Y:S01]  /*0970*/  ISETP.GE.AND P5, PT, R41, 0x4, PT ;  /* 0x000000042900780c */ /* 0x000fe20003fa6270 */
[----:B-1----:R-:W-:-:S02]  /*0980*/  FADD R17, R12, R17 ;  /* 0x000000110c117221 */ /* 0x002fc40000000000 */
[----:B------:R-:W-:-:S05]  /*0990*/  IMAD.IADD R15, R14, 0x1, R15 ;  /* 0x000000010e0f7824 */ /* 0x000fca00078e020f */
[----:B------:R-:W0:Y:S01]  /*09a0*/  SHFL.UP PT, R13, R15, 0x4, RZ ;  /* 0x048000000f0d7989 */ /* 0x000e2200000e00ff */
[----:B------:R-:W-:-:S04]  /*09b0*/  ISETP.NE.AND P6, PT, R15, RZ, PT ;  /* 0x000000ff0f00720c */ /* 0x000fc80003fc5270 */
[----:B------:R-:W-:Y:S02]  /*09c0*/  @P5 FSEL R12, R17, R12, !P6 ;  /* 0x0000000c110c5208 */ /* 0x000fe40007000000 */
[----:B0-----:R-:W-:-:S03]  /*09d0*/  SEL R16, R13, RZ, P5 ;  /* 0x000000ff0d107207 */ /* 0x001fc60002800000 */
        /* <DEDUP_REMOVED lines=9> */
[----:B------:R-:W-:Y:S01]  /*0a70*/  ISETP.NE.AND P5, PT, R6, R8, PT ;  /* 0x000000080600720c */ /* 0x000fe20003fa5270 */
[----:B-1----:R-:W-:-:S02]  /*0a80*/  FADD R17, R12, R17 ;  /* 0x000000110c117221 */ /* 0x002fc40000000000 */
[----:B------:R-:W-:-:S05]  /*0a90*/  IMAD.IADD R13, R16, 0x1, R13 ;  /* 0x00000001100d7824 */ /* 0x000fca00078e020d */
[----:B------:R-:W0:Y:S01]  /*0aa0*/  SHFL.UP PT, R14, R13, 0x10, RZ ;  /* 0x060000000d0e7989 */ /* 0x000e2200000e00ff */
[----:B------:R-:W-:-:S04]  /*0ab0*/  ISETP.NE.AND P6, PT, R13, RZ, PT ;  /* 0x000000ff0d00720c */ /* 0x000fc80003fc5270 */
[----:B------:R-:W-:Y:S02]  /*0ac0*/  FSEL R29, R17, R12, !P6 ;  /* 0x0000000c111d7208 */ /* 0x000fe40007000000 */
[----:B------:R-:W-:-:S04]  /*0ad0*/  ISETP.GE.AND P6, PT, R41, 0x10, PT ;  /* 0x000000102900780c */ /* 0x000fc80003fc6270 */
[----:B------:R-:W-:Y:S02]  /*0ae0*/  FSEL R42, R12, R29, !P6 ;  /* 0x0000001d0c2a7208 */ /* 0x000fe40007000000 */
[----:B0-----:R-:W-:Y:S02]  /*0af0*/  SEL R14, R14, RZ, P6 ;  /* 0x000000ff0e0e7207 */ /* 0x001fe40003000000 */
[----:B------:R-:W-:-:S03]  /*0b00*/  ISETP.NE.AND P6, PT, R41, 0x1f, PT ;  /* 0x0000001f2900780c */ /* 0x000fc60003fc5270 */
[----:B------:R-:W-:-:S10]  /*0b10*/  IMAD.IADD R28, R13, 0x1, R14 ;  /* 0x000000010d1c7824 */ /* 0x000fd400078e020e */
[----:B------:R-:W-:-:S05]  /*0b20*/  @!P6 LEA R20, R45, UR4, 0x3 ;  /* 0x000000042d14ec11 */ /* 0x000fca000f8e18ff */
[----:B------:R-:W-:Y:S01]  /*0b30*/  @!P6 STS.64 [R20], R28 ;  /* 0x0000001c1400e388 */ /* 0x000fe20000000a00 */
[----:B------:R-:W-:Y:S06]  /*0b40*/  BAR.SYNC.DEFER_BLOCKING 0x0 ;  /* 0x0000000000007b1d */ /* 0x000fec0000010000 */
[----:B------:R-:W0:Y:S04]  /*0b50*/  LDS.128 R12, [UR4] ;  /* 0x00000004ff0c7984 */ /* 0x000e280008000c00 */
[----:B------:R-:W1:Y:S01]  /*0b60*/  LDS.128 R16, [UR4+0x10] ;  /* 0x00001004ff107984 */ /* 0x000e620008000c00 */
[----:B0-----:R-:W-:Y:S01]  /*0b70*/  ISETP.NE.AND P6, PT, R14, RZ, PT ;  /* 0x000000ff0e00720c */ /* 0x001fe20003fc5270 */
[----:B------:R-:W-:-:S12]  /*0b80*/  IMAD.IADD R21, R12, 0x1, R14 ;  /* 0x000000010c157824 */ /* 0x000fd800078e020e */
[----:B------:R-:W-:Y:S01]  /*0b90*/  @!P6 FADD R15, R13, R15 ;  /* 0x0000000f0d0fe221 */ /* 0x000fe20000000000 */
[----:B-1----:R-:W-:-:S13]  /*0ba0*/  ISETP.NE.AND P6, PT, R16, RZ, PT ;  /* 0x000000ff1000720c */ /* 0x002fda0003fc5270 */
[----:B------:R-:W-:Y:S01]  /*0bb0*/  @!P6 FADD R17, R15, R17 ;  /* 0x000000110f11e221 */ /* 0x000fe20000000000 */
[----:B------:R-:W-:-:S04]  /*0bc0*/  ISETP.NE.AND P6, PT, R45, 0x2, PT ;  /* 0x000000022d00780c */ /* 0x000fc80003fc5270 */
[----:B------:R-:W-:Y:S01]  /*0bd0*/  FSEL R22, R15, R13, !P6 ;  /* 0x0000000d0f167208 */ /* 0x000fe20007000000 */
[C---:B------:R-:W-:Y:S01]  /*0be0*/  IMAD.IADD R15, R21.reuse, 0x1, R16 ;  /* 0x00000001150f7824 */ /* 0x040fe200078e0210 */
[----:B------:R-:W-:Y:S02]  /*0bf0*/  SEL R13, R21, R12, !P6 ;  /* 0x0000000c150d7207 */ /* 0x000fe40007000000 */
[----:B------:R-:W-:-:S13]  /*0c00*/  ISETP.NE.AND P6, PT, R18, RZ, PT ;  /* 0x000000ff1200720c */ /* 0x000fda0003fc5270 */
[----:B------:R-:W-:Y:S01]  /*0c10*/  @!P6 FADD R19, R19, R17 ;  /* 0x000000111313e221 */ /* 0x000fe20000000000 */
[----:B------:R-:W-:-:S04]  /*0c20*/  ISETP.NE.AND P6, PT, R45, 0x3, PT ;  /* 0x000000032d00780c */ /* 0x000fc80003fc5270 */
[----:B------:R-:W-:Y:S02]  /*0c30*/  FSEL R24, R17, R22, !P6 ;  /* 0x0000001611187208 */ /* 0x000fe40007000000 */
[----:B------:R-:W0:Y:S01]  /*0c40*/  LDS.128 R20, [UR4+0x20] ;  /* 0x00002004ff147984 */ /* 0x000e220008000c00 */
[----:B------:R-:W-:Y:S01]  /*0c50*/  SEL R13, R15, R13, !P6 ;  /* 0x0000000d0f0d7207 */ /* 0x000fe20007000000 */
[----:B------:R-:W-:Y:S02]  /*0c60*/  IMAD.IADD R15, R18, 0x1, R15 ;  /* 0x00000001120f7824 */ /* 0x000fe400078e020f */
[----:B------:R-:W-:Y:S01]  /*0c70*/  SHFL.UP PT, R17, R42, 0x1, RZ ;  /* 0x042000002a117989 */ /* 0x000fe200000e00ff */
[----:B0-----:R-:W-:-:S13]  /*0c80*/  ISETP.NE.AND P6, PT, R20, RZ, PT ;  /* 0x000000ff1400720c */ /* 0x001fda0003fc5270 */
[----:B------:R-:W-:Y:S01]  /*0c90*/  @!P6 FADD R21, R19, R21 ;  /* 0x000000151315e221 */ /* 0x000fe20000000000 */
[----:B------:R-:W-:-:S04]  /*0ca0*/  ISETP.NE.AND P6, PT, R45, 0x4, PT ;  /* 0x000000042d00780c */ /* 0x000fc80003fc5270 */
[----:B------:R-:W-:Y:S02]  /*0cb0*/  FSEL R24, R19, R24, !P6 ;  /* 0x0000001813187208 */ /* 0x000fe40007000000 */
[C---:B------:R-:W-:Y:S01]  /*0cc0*/  SEL R13, R15.reuse, R13, !P6 ;  /* 0x0000000d0f0d7207 */ /* 0x040fe20007000000 */
[----:B------:R-:W-:Y:S01]  /*0cd0*/  IMAD.IADD R15, R15, 0x1, R20 ;  /* 0x000000010f0f7824 */ /* 0x000fe200078e0214 */
[----:B------:R-:W-:Y:S01]  /*0ce0*/  ISETP.NE.AND P6, PT, R22, RZ, PT ;  /* 0x000000ff1600720c */ /* 0x000fe20003fc5270 */
[----:B------:R-:W-:-:S12]  /*0cf0*/  SHFL.UP PT, R19, R28, 0x1, RZ ;  /* 0x042000001c137989 */ /* 0x000fd800000e00ff */
[----:B------:R-:W-:Y:S01]  /*0d00*/  @!P6 FADD R23, R23, R21 ;  /* 0x000000151717e221 */ /* 0x000fe20000000000 */
[----:B------:R-:W-:-:S04]  /*0d10*/  ISETP.NE.AND P6, PT, R45, 0x5, PT ;  /* 0x000000052d00780c */ /* 0x000fc80003fc5270 */
[----:B------:R-:W-:Y:S02]  /*0d20*/  FSEL R46, R21, R24, !P6 ;  /* 0x00000018152e7208 */ /* 0x000fe40007000000 */
[----:B------:R-:W0:Y:S01]  /*0d30*/  LDS.128 R24, [UR4+0x30] ;  /* 0x00003004ff187984 */ /* 0x000e220008000c00 */
[----:B------:R-:W-:Y:S01]  /*0d40*/  SEL R13, R15, R13, !P6 ;  /* 0x0000000d0f0d7207 */ /* 0x000fe20007000000 */
[----:B------:R-:W-:Y:S01]  /*0d50*/  IMAD.IADD R15, R22, 0x1, R15 ;  /* 0x00000001160f7824 */ /* 0x000fe200078e020f */
[----:B0-----:R-:W-:-:S13]  /*0d60*/  ISETP.NE.AND P6, PT, R24, RZ, PT ;  /* 0x000000ff1800720c */ /* 0x001fda0003fc5270 */
[----:B------:R-:W-:Y:S01]  /*0d70*/  @!P6 FADD R25, R23, R25 ;  /* 0x000000191719e221 */ /* 0x000fe20000000000 */
[----:B------:R-:W-:-:S04]  /*0d80*/  ISETP.NE.AND P6, PT, R45, 0x6, PT ;  /* 0x000000062d00780c */ /* 0x000fc80003fc5270 */
[C---:B------:R-:W-:Y:S01]  /*0d90*/  SEL R48, R15.reuse, R13, !P6 ;  /* 0x0000000d0f307207 */ /* 0x040fe20007000000 */
[----:B------:R-:W-:Y:S01]  /*0da0*/  IMAD.IADD R15, R15, 0x1, R24 ;  /* 0x000000010f0f7824 */ /* 0x000fe200078e0218 */
[----:B------:R-:W-:Y:S01]  /*0db0*/  FSEL R46, R23, R46, !P6 ;  /* 0x0000002e172e7208 */ /* 0x000fe20007000000 */
[----:B------:R-:W-:Y:S01]  /*0dc0*/  IMAD.MOV.U32 R13, RZ, RZ, R43 ;  /* 0x000000ffff0d7224 */ /* 0x000fe200078e002b */
[----:B------:R-:W-:Y:S01]  /*0dd0*/  ISETP.NE.AND P6, PT, R45, 0x7, PT ;  /* 0x000000072d00780c */ /* 0x000fe20003fc5270 */
[----:B------:R-:W-:-:S03]  /*0de0*/  IMAD.IADD R28, R26, 0x1, R15 ;  /* 0x000000011a1c7824 */ /* 0x000fc600078e020f */
[----:B------:R-:W-:Y:S02]  /*0df0*/  SEL R48, R15, R48, !P6 ;  /* 0x000000300f307207 */ /* 0x000fe40007000000 */
[----:B------:R-:W-:Y:S02]  /*0e00*/  FSEL R46, R25, R46, !P6 ;  /* 0x0000002e192e7208 */ /* 0x000fe40007000000 */
[----:B------:R-:W-:-:S13]  /*0e10*/  ISETP.NE.AND P6, PT, R48, RZ, PT ;  /* 0x000000ff3000720c */ /* 0x000fda0003fc5270 */
[----:B------:R-:W-:Y:S01]  /*0e20*/  @!P6 FADD R46, RZ, R46 ;  /* 0x0000002eff2ee221 */ /* 0x000fe20000000000 */
[----:B------:R-:W-:-:S04]  /*0e30*/  ISETP.GE.U32.AND P6, PT, R13, 0x20, PT ;  /* 0x000000200d00780c */ /* 0x000fc80003fc6070 */
[----:B------:R-:W-:Y:S02]  /*0e40*/  SEL R48, R48, RZ, P6 ;  /* 0x000000ff30307207 */ /* 0x000fe40003000000 */
[----:B------:R-:W-:Y:S02]  /*0e50*/  FSEL R46, R46, RZ, P6 ;  /* 0x000000ff2e2e7208 */ /* 0x000fe40003000000 */
[----:B------:R-:W-:-:S13]  /*0e60*/  ISETP.NE.AND P6, PT, R19, RZ, PT ;  /* 0x000000ff1300720c */ /* 0x000fda0003fc5270 */
[----:B------:R-:W-:Y:S01]  /*0e70*/  @!P6 FADD R17, R17, R46 ;  /* 0x0000002e1111e221 */ /* 0x000fe20000000000 */
[----:B------:R-:W-:-:S04]  /*0e80*/  ISETP.NE.AND P6, PT, R41, RZ, PT ;  /* 0x000000ff2900720c */ /* 0x000fc80003fc5270 */
[----:B------:R-:W-:Y:S02]  /*0e90*/  SEL R19, R19, RZ, P6 ;  /* 0x000000ff13137207 */ /* 0x000fe40003000000 */
[----:B------:R-:W-:Y:S01]  /*0ea0*/  FSEL R41, R46, R17, !P6 ;  /* 0x000000112e297208 */ /* 0x000fe20007000000 */
[C---:B------:R-:W-:Y:S01]  /*0eb0*/  VIADD R46, R44.reuse, 0x1 ;  /* 0x000000012c2e7836 */ /* 0x040fe20000000000 */
[----:B------:R-:W-:Y:S01]  /*0ec0*/  ISETP.NE.AND P6, PT, R44, RZ, PT ;  /* 0x000000ff2c00720c */ /* 0x000fe20003fc5270 */
[----:B------:R-:W-:Y:S01]  /*0ed0*/  @!P4 IMAD.MOV R46, RZ, RZ, R44 ;  /* 0x000000ffff2ec224 */ /* 0x000fe200078e022c */
[----:B------:R-:W-:-:S04]  /*0ee0*/  IADD3 R17, PT, PT, R48, R19, RZ ;  /* 0x0000001330117210 */ /* 0x000fc80007ffe0ff */
[----:B------:R-:W-:Y:S01]  /*0ef0*/  IADD3 R2, PT, PT, R2, R17, RZ ;  /* 0x0000001102027210 */ /* 0x000fe20007ffe0ff */
[----:B------:R-:W-:Y:S02]  /*0f00*/  IMAD.IADD R21, R30, 0x1, R17 ;  /* 0x000000011e157824 */ /* 0x000fe400078e0211 */
[----:B------:R-:W-:Y:S02]  /*0f10*/  IMAD.IADD R44, R17, 0x1, R44 ;  /* 0x00000001112c7824 */ /* 0x000fe400078e022c */
[----:B------:R-:W-:Y:S02]  /*0f20*/  VIADD R19, R21, 0x1 ;  /* 0x0000000115137836 */ /* 0x000fe40000000000 */
[----:B------:R-:W-:Y:S01]  /*0f30*/  @!P6 FADD R5, R5, R41 ;  /* 0x000000290505e221 */ /* 0x000fe20000000000 */
[----:B------:R-:W-:-:S03]  /*0f40*/  IMAD.IADD R0, R0, 0x1, R17 ;  /* 0x0000000100007824 */ /* 0x000fc600078e0211 */
[----:B------:R-:W-:Y:S01]  /*0f50*/  @!P4 FADD R7, R7, R5 ;  /* 0x000000050707c221 */ /* 0x000fe20000000000 */
[----:B------:R-:W-:-:S03]  /*0f60*/  ISETP.GE.AND P4, PT, R28, 0x101, PT ;  /* 0x000001011c00780c */ /* 0x000fc60003f86270 */
[----:B------:R-:W-:Y:S01]  /*0f70*/  @!P5 FADD R9, R9, R7 ;  /* 0x000000070909d221 */ /* 0x000fe20000000000 */
[----:B------:R-:W-:-:S13]  /*0f80*/  ISETP.NE.AND P5, PT, R31, RZ, PT ;  /* 0x000000ff1f00720c */ /* 0x000fda0003fa5270 */
[----:B------:R-:W-:Y:S02]  /*0f90*/  @!P5 IMAD.MOV R19, RZ, RZ, R21 ;  /* 0x000000ffff13d224 */ /* 0x000fe400078e0215 */
[----:B------:R-:W-:Y:S01]  /*0fa0*/  @!P5 FADD R11, R11, R9 ;  /* 0x000000090b0bd221 */ /* 0x000fe20000000000 */
[----:B------:R-:W-:Y:S01]  /*0fb0*/  ISETP.NE.AND P5, PT, R26, RZ, PT ;  /* 0x000000ff1a00720c */ /* 0x000fe20003fa5270 */
[----:B------:R-:W-:Y:S02]  /*0fc0*/  VIADD R15, R19, 0x1 ;  /* 0x00000001130f7836 */ /* 0x000fe40000000000 */
[----:B------:R-:W-:Y:S01]  /*0fd0*/  @!P0 FADD R33, R33, R11 ;  /* 0x0000000b21218221 */ /* 0x000fe20000000000 */
[----:B------:R-:W-:-:S03]  /*0fe0*/  @!P0 IMAD.MOV R15, RZ, RZ, R19 ;  /* 0x000000ffff0f8224 */ /* 0x000fc600078e0213 */
[----:B------:R-:W-:Y:S01]  /*0ff0*/  @!P2 FADD R35, R35, R33 ;  /* 0x000000212323a221 */ /* 0x000fe20000000000 */
[----:B------:R-:W-:Y:S02]  /*1000*/  VIADD R23, R15, 0x1 ;  /* 0x000000010f177836 */ /* 0x000fe40000000000 */
[----:B------:R-:W-:Y:S02]  /*1010*/  @!P2 IMAD.MOV R23, RZ, RZ, R15 ;  /* 0x000000ffff17a224 */ /* 0x000fe400078e020f */
[----:B------:R-:W-:Y:S01]  /*1020*/  @!P3 FADD R37, R37, R35 ;  /* 0x000000232525b221 */ /* 0x000fe20000000000 */
[----:B------:R-:W-:Y:S01]  /*1030*/  @!P5 FADD R27, R27, R25 ;  /* 0x000000191b1bd221 */ /* 0x000fe20000000000 */
[----:B------:R-:W-:Y:S01]  /*1040*/  ISETP.NE.AND P5, PT, R13, RZ, PT ;  /* 0x000000ff0d00720c */ /* 0x000fe20003fa5270 */
[----:B------:R-:W-:Y:S02]  /*1050*/  IMAD.IADD R25, R17, 0x1, R46 ;  /* 0x0000000111197824 */ /* 0x000fe400078e022e */
[----:B------:R-:W-:-:S10]  /*1060*/  @!P1 FADD R39, R39, R37 ;  /* 0x0000002527279221 */ /* 0x000fd40000000000 */
[----:B------:R-:W0:Y:S01]  /*1070*/  @!P5 LDC.64 R42, c[0x0][0x3a8] ;  /* 0x0000ea00ff2adb82 */ /* 0x000e220000000a00 */
[----:B------:R-:W-:Y:S02]  /*1080*/  @!P5 IMAD.MOV.U32 R30, RZ, RZ, 0x65 ;  /* 0x00000065ff1ed424 */ /* 0x000fe400078e00ff */
[----:B------:R-:W-:Y:S02]  /*1090*/  @!P5 IMAD.MOV.U32 R31, RZ, RZ, 0x0 ;  /* 0x00000000ff1fd424 */ /* 0x000fe400078e00ff */
[----:B------:R-:W-:-:S05]  /*10a0*/  @!P5 IMAD.MOV.U32 R29, RZ, RZ, R27 ;  /* 0x000000ffff1dd224 */ /* 0x000fca00078e001b */
[----:B0-----:R0:W-:Y:S01]  /*10b0*/  @!P5 ST.E.128.STRONG.GPU desc[UR12][R42.64+0x200], R28 ;  /* 0x0002001c2a00d985 */ /* 0x0011e2000c10fd0c */
[----:B------:R-:W-:Y:S05]  /*10c0*/  @!P4 BRA `(.L_x_366) ;  /* 0x0000000c0034c947 */ /* 0x000fea0003800000 */
        /* <DEDUP_REMOVED lines=19> */
[----:B------:R-:W-:-:S03]  /*1200*/  ISETP.GE.U32.AND P0, PT, R13, R28, PT ;  /* 0x0000001c0d00720c */ /* 0x000fc60003f06070 */
[----:B------:R1:W-:Y:S02]  /*1210*/  @P1 STS.64 [R21], R8 ;  /* 0x0000000815001388 */ /* 0x0003e40000000a00 */
        /* <DEDUP_REMOVED lines=8> */
[----:B------:R-:W-:Y:S05]  /*12a0*/  @P0 EXIT ;  /* 0x000000000000094d */ /* 0x000fea0003800000 */
[----:B------:R-:W-:Y:S01]  /*12b0*/  IADD3 R3, PT, PT, R18, R14, R16 ;  /* 0x0000000e12037210 */ /* 0x000fe20007ffe010 */
[----:B------:R-:W-:Y:S01]  /*12c0*/  BSSY.RECONVERGENT B0, `(.L_x_367) ;  /* 0x0000027000007945 */ /* 0x000fe20003800200 */
[----:B-1----:R-:W-:Y:S02]  /*12d0*/  LOP3.LUT R0, RZ, R13, RZ, 0x33, !PT ;  /* 0x0000000dff007212 */ /* 0x002fe400078e33ff */
[----:B------:R-:W-:-:S04]  /*12e0*/  IADD3 R3, PT, PT, R22, R3, R20 ;  /* 0x0000000316037210 */ /* 0x000fc80007ffe014 */
[----:B------:R-:W-:-:S04]  /*12f0*/  IADD3 R3, PT, PT, R26, R3, R24 ;  /* 0x000000031a037210 */ /* 0x000fc80007ffe018 */
[----:B------:R-:W-:-:S04]  /*1300*/  IADD3 R0, PT, PT, R0, R3, R12 ;  /* 0x0000000300007210 */ /* 0x000fc80007ffe00c */
[C---:B------:R-:W-:Y:S02]  /*1310*/  LOP3.LUT R2, R0.reuse, 0x300, RZ, 0xc0, !PT ;  /* 0x0000030000027812 */ /* 0x040fe400078ec0ff */
[----:B------:R-:W-:Y:S02]  /*1320*/  ISETP.GE.U32.AND P1, PT, R0, 0x300, PT ;  /* 0x000003000000780c */ /* 0x000fe40003f26070 */
[----:B------:R-:W-:-:S13]  /*1330*/  ISETP.NE.AND P0, PT, R2, 0x300, PT ;  /* 0x000003000200780c */ /* 0x000fda0003f05270 */
[----:B------:R-:W-:Y:S05]  /*1340*/  @!P0 BRA `(.L_x_368) ;  /* 0x0000000000788947 */ /* 0x000fea0003800000 */
[----:B------:R-:W1:Y:S01]  /*1350*/  LDC.64 R2, c[0x0][0x398] ;  /* 0x0000e600ff027b82 */ /* 0x000e620000000a00 */
[----:B------:R-:W-:Y:S02]  /*1360*/  LEA.HI R0, R0, 0x1, RZ, 0x18 ;  /* 0x0000000100007811 */ /* 0x000fe400078fc0ff */
[----:B------:R-:W-:-:S03]  /*1370*/  LEA R7, R13, UR4, 0x3 ;  /* 0x000000040d077c11 */ /* 0x000fc6000f8e18ff */
[C---:B------:R-:W-:Y:S01]  /*1380*/  IMAD.SHL.U32 R6, R0.reuse, 0x100, RZ ;  /* 0x0000010000067824 */ /* 0x040fe200078e00ff */
[----:B------:R-:W-:Y:S01]  /*1390*/  LOP3.LUT R0, R0, 0x3, RZ, 0xc0, !PT ;  /* 0x0000000300007812 */ /* 0x000fe200078ec0ff */
[----:B------:R-:W2:Y:S03]  /*13a0*/  LDC.64 R4, c[0x0][0x390] ;  /* 0x0000e400ff047b82 */ /* 0x000ea60000000a00 */
[----:B------:R-:W-:Y:S01]  /*13b0*/  LOP3.LUT R6, R6, 0x300, RZ, 0xc0, !PT ;  /* 0x0000030006067812 */ /* 0x000fe200078ec0ff */
[----:B------:R-:W-:Y:S02]  /*13c0*/  IMAD.MOV R0, RZ, RZ, -R0 ;  /* 0x000000ffff007224 */ /* 0x000fe400078e0a00 */
[----:B-1----:R-:W-:-:S04]  /*13d0*/  IMAD.WIDE.U32 R2, R13, 0x4, R2 ;  /* 0x000000040d027825 */ /* 0x002fc800078e0002 */
[----:B------:R-:W-:Y:S02]  /*13e0*/  IMAD.MOV.U32 R12, RZ, RZ, R2 ;  /* 0x000000ffff0c7224 */ /* 0x000fe400078e0002 */
[----:B------:R-:W-:Y:S02]  /*13f0*/  IMAD.MOV.U32 R15, RZ, RZ, R3 ;  /* 0x000000ffff0f7224 */ /* 0x000fe400078e0003 */
[----:B--2---:R-:W-:-:S04]  /*1400*/  IMAD.WIDE.U32 R4, R13, 0x4, R4 ;  /* 0x000000040d047825 */ /* 0x004fc800078e0004 */
[----:B------:R-:W-:Y:S02]  /*1410*/  IMAD.MOV.U32 R10, RZ, RZ, R4 ;  /* 0x000000ffff0a7224 */ /* 0x000fe400078e0004 */
[----:B------:R-:W-:Y:S02]  /*1420*/  IMAD.MOV.U32 R11, RZ, RZ, R5 ;  /* 0x000000ffff0b7224 */ /* 0x000fe400078e0005 */
[----:B------:R-:W-:-:S07]  /*1430*/  IMAD.IADD R13, R13, 0x1, R6 ;  /* 0x000000010d0d7824 */ /* 0x000fce00078e0206 */
.L_x_369:
[----:B-1----:R1:W2:Y:S01]  /*1440*/  LDS.64 R8, [R7] ;  /* 0x0000000007087984 */ /* 0x0022a20000000a00 */
[----:B------:R-:W-:Y:S01]  /*1450*/  IMAD.MOV.U32 R2, RZ, RZ, R10 ;  /* 0x000000ffff027224 */ /* 0x000fe200078e000a */
[----:B------:R-:W-:Y:S01]  /*1460*/  IADD3 R10, P3, PT, R10, 0x400, RZ ;  /* 0x000004000a0a7810 */ /* 0x000fe20007f7e0ff */
[----:B------:R-:W-:Y:S02]  /*1470*/  IMAD.MOV.U32 R3, RZ, RZ, R11 ;  /* 0x000000ffff037224 */ /* 0x000fe400078e000b */
[----:B------:R-:W-:Y:S01]  /*1480*/  IMAD.MOV.U32 R4, RZ, RZ, R12 ;  /* 0x000000ffff047224 */ /* 0x000fe200078e000c */
[----:B------:R-:W-:Y:S01]  /*1490*/  IADD3 R12, P2, PT, R12, 0x400, RZ ;  /* 0x000004000c0c7810 */ /* 0x000fe20007f5e0ff */
[----:B------:R-:W-:Y:S01]  /*14a0*/  IMAD.MOV.U32 R5, RZ, RZ, R15 ;  /* 0x000000ffff057224 */ /* 0x000fe200078e000f */
[----:B------:R-:W-:Y:S01]  /*14b0*/  IADD3.X R11, PT, PT, RZ, R11, RZ, P3, !PT ;  /* 0x0000000bff0b7210 */ /* 0x000fe20001ffe4ff */
[----:B------:R-:W-:Y:S02]  /*14c0*/  VIADD R0, R0, 0x1 ;  /* 0x0000000100007836 */ /* 0x000fe40000000000 */
[----:B-1----:R-:W-:-:S02]  /*14d0*/  VIADD R7, R7, 0x800 ;  /* 0x0000080007077836 */ /* 0x002fc40000000000 */
[----:B------:R-:W-:Y:S01]  /*14e0*/  IMAD.X R15, RZ, RZ, R15, P2 ;  /* 0x000000ffff0f7224 */ /* 0x000fe200010e060f */
[----:B------:R-:W-:Y:S01]  /*14f0*/  ISETP.NE.AND P0, PT, R0, RZ, PT ;  /* 0x000000ff0000720c */ /* 0x000fe20003f05270 */
[----:B--2---:R1:W-:Y:S04]  /*1500*/  STG.E desc[UR12][R2.64], R8 ;  /* 0x0000000802007986 */ /* 0x0043e8000c10190c */
[----:B------:R1:W-:Y:S08]  /*1510*/  STG.E desc[UR12][R4.64], R9 ;  /* 0x0000000904007986 */ /* 0x0003f0000c10190c */
[----:B------:R-:W-:Y:S05]  /*1520*/  @P0 BRA `(.L_x_369) ;  /* 0xfffffffc00c40947 */ /* 0x000fea000383ffff */
.L_x_368:
[----:B------:R-:W-:Y:S05]  /*1530*/  BSYNC.RECONVERGENT B0 ;  /* 0x0000000000007941 */ /* 0x000fea0003800200 */
.L_x_367:
[----:B------:R-:W-:Y:S05]  /*1540*/  @!P1 EXIT ;  /* 0x000000000000994d */ /* 0x000fea0003800000 */
[----:B------:R-:W2:Y:S01]  /*1550*/  LDCU.128 UR8, c[0x0][0x390] ;  /* 0x00007200ff0877ac */ /* 0x000ea20008000c00 */
[----:B------:R-:W-:Y:S01]  /*1560*/  IMAD.IADD R0, R28, 0x1, -R13 ;  /* 0x000000011c007824 */ /* 0x000fe200078e0a0d */
[----:B------:R-:W-:Y:S01]  /*1570*/  BSSY.RECONVERGENT B0, `(.L_x_370) ;  /* 0x000004b000007945 */ /* 0x000fe20003800200 */
[----:B-1----:R-:W-:Y:S02]  /*1580*/  IMAD.MOV.U32 R4, RZ, RZ, 0x800 ;  /* 0x00000800ff047424 */ /* 0x002fe400078e00ff */
[----:B------:R-:W-:Y:S01]  /*1590*/  IMAD.MOV.U32 R5, RZ, RZ, 0x0 ;  /* 0x00000000ff057424 */ /* 0x000fe200078e00ff */
[----:B------:R-:W-:Y:S02]  /*15a0*/  ISETP.GT.AND P1, PT, R0, 0xc00, PT ;  /* 0x00000c000000780c */ /* 0x000fe40003f24270 */
[C---:B------:R-:W-:Y:S01]  /*15b0*/  LEA R0, R13.reuse, UR4, 0x3 ;  /* 0x000000040d007c11 */ /* 0x040fe2000f8e18ff */
[----:B------:R-:W-:-:S04]  /*15c0*/  IMAD.WIDE.U32 R4, R13, 0x4, R4 ;  /* 0x000000040d047825 */ /* 0x000fc800078e0004 */
[----:B------:R-:W-:Y:S01]  /*15d0*/  VIADD R0, R0, 0x1000 ;  /* 0x0000100000007836 */ /* 0x000fe20000000000 */
[C---:B--2---:R-:W-:Y:S02]  /*15e0*/  IADD3 R2, P0, PT, R4.reuse, UR8, RZ ;  /* 0x0000000804027c10 */ /* 0x044fe4000ff1e0ff */
[----:B------:R-:W-:Y:S02]  /*15f0*/  IADD3 R4, P2, PT, R4, UR10, RZ ;  /* 0x0000000a04047c10 */ /* 0x000fe4000ff5e0ff */
[C---:B------:R-:W-:Y:S02]  /*1600*/  IADD3.X R3, PT, PT, R5.reuse, UR9, RZ, P0, !PT ;  /* 0x0000000905037c10 */ /* 0x040fe400087fe4ff */
[----:B------:R-:W-:Y:S02]  /*1610*/  IADD3.X R5, PT, PT, R5, UR11, RZ, P2, !PT ;  /* 0x0000000b05057c10 */ /* 0x000fe400097fe4ff */
[----:B------:R-:W-:Y:S01]  /*1620*/  PLOP3.LUT P0, PT, PT, PT, PT, 0x80, 0x8 ;  /* 0x000000000008781c */ /* 0x000fe20003f0f070 */
[----:B------:R-:W-:-:S12]  /*1630*/  @!P1 BRA `(.L_x_371) ;  /* 0x0000000000f89947 */ /* 0x000fd80003800000 */
[----:B------:R-:W-:Y:S01]  /*1640*/  PLOP3.LUT P0, PT, PT, PT, PT, 0x8, 0x80 ;  /* 0x000000000080781c */ /* 0x000fe20003f0e170 */
[----:B------:R-:W-:-:S12]  /*1650*/  VIADD R12, R28, 0xfffff400 ;  /* 0xfffff4001c0c7836 */ /* 0x000fd80000000000 */
.L_x_372:
[----:B------:R-:W1:Y:S01]  /*1660*/  LDS.64 R6, [R0+-0x1000] ;  /* 0xfff0000000067984 */ /* 0x000e620000000a00 */
[----:B------:R-:W-:-:S03]  /*1670*/  VIADD R13, R13, 0x1000 ;  /* 0x000010000d0d7836 */ /* 0x000fc60000000000 */
[----:B------:R-:W2:Y:S02]  /*1680*/  LDS.64 R8, [R0+-0x800] ;  /* 0xfff8000000087984 */ /* 0x000ea40000000a00 */
[----:B------:R-:W-:Y:S02]  /*1690*/  ISETP.GE.AND P1, PT, R13, R12, PT ;  /* 0x0000000c0d00720c */ /* 0x000fe40003f26270 */
[----:B------:R-:W3:Y:S04]  /*16a0*/  LDS.64 R10, [R0] ;  /* 0x00000000000a7984 */ /* 0x000ee80000000a00 */
[----:B------:R-:W4:Y:S04]  /*16b0*/  LDS.64 R14, [R0+0x800] ;  /* 0x00080000000e7984 */ /* 0x000f280000000a00 */
[----:B------:R-:W5:Y:S04]  /*16c0*/  LDS.64 R16, [R0+0x1000] ;  /* 0x0010000000107984 */ /* 0x000f680000000a00 */
[----:B------:R-:W5:Y:S04]  /*16d0*/  LDS.64 R18, [R0+0x1800] ;  /* 0x0018000000127984 */ /* 0x000f680000000a00 */
[----:B------:R-:W5:Y:S04]  /*16e0*/  LDS.64 R20, [R0+0x2000] ;  /* 0x0020000000147984 */ /* 0x000f680000000a00 */
[----:B------:R-:W5:Y:S04]  /*16f0*/  LDS.64 R22, [R0+0x2800] ;  /* 0x0028000000167984 */ /* 0x000f680000000a00 */
[----:B------:R-:W5:Y:S04]  /*1700*/  LDS.64 R24, [R0+0x3000] ;  /* 0x0030000000187984 */ /* 0x000f680000000a00 */
[----:B------:R-:W5:Y:S04]  /*1710*/  LDS.64 R26, [R0+0x3800] ;  /* 0x00380000001a7984 */ /* 0x000f680000000a00 */
[----:B0-----:R-:W0:Y:S04]  /*1720*/  LDS.64 R30, [R0+0x4000] ;  /* 0x00400000001e7984 */ /* 0x001e280000000a00 */
[----:B------:R-:W0:Y:S04]  /*1730*/  LDS.64 R32, [R0+0x4800] ;  /* 0x0048000000207984 */ /* 0x000e280000000a00 */
[----:B------:R-:W0:Y:S04]  /*1740*/  LDS.64 R34, [R0+0x5000] ;  /* 0x0050000000227984 */ /* 0x000e280000000a00 */
[----:B------:R-:W0:Y:S04]  /*1750*/  LDS.64 R36, [R0+0x5800] ;  /* 0x0058000000247984 */ /* 0x000e280000000a00 */
[----:B------:R-:W0:Y:S04]  /*1760*/  LDS.64 R38, [R0+0x6000] ;  /* 0x0060000000267984 */ /* 0x000e280000000a00 */
[----:B------:R2:W0:Y:S04]  /*1770*/  LDS.64 R40, [R0+0x6800] ;  /* 0x0068000000287984 */ /* 0x0004280000000a00 */
[----:B-1----:R1:W-:Y:S04]  /*1780*/  STG.E desc[UR12][R2.64+-0x800], R6 ;  /* 0xfff8000602007986 */ /* 0x0023e8000c10190c */
[----:B------:R4:W-:Y:S01]  /*1790*/  STG.E desc[UR12][R4.64+-0x800], R7 ;  /* 0xfff8000704007986 */ /* 0x0009e2000c10190c */
[----:B--2---:R-:W-:-:S03]  /*17a0*/  VIADD R0, R0, 0x8000 ;  /* 0x0000800000007836 */ /* 0x004fc60000000000 */
[----:B------:R2:W-:Y:S04]  /*17b0*/  STG.E desc[UR12][R2.64+-0x400], R8 ;  /* 0xfffc000802007986 */ /* 0x0005e8000c10190c */
[----:B------:R5:W-:Y:S01]  /*17c0*/  STG.E desc[UR12][R4.64+-0x400], R9 ;  /* 0xfffc000904007986 */ /* 0x000be2000c10190c */
[----:B-1----:R-:W-:-:S03]  /*17d0*/  IADD3 R6, P3, PT, R4, 0x4000, RZ ;  /* 0x0000400004067810 */ /* 0x002fc60007f7e0ff */
[----:B---3--:R-:W-:Y:S02]  /*17e0*/  STG.E desc[UR12][R2.64], R10 ;  /* 0x0000000a02007986 */ /* 0x008fe4000c10190c */
[----:B----4-:R-:W-:Y:S02]  /*17f0*/  IMAD.X R7, RZ, RZ, R5, P3 ;  /* 0x000000ffff077224 */ /* 0x010fe400018e0605 */
[----:B------:R-:W-:Y:S01]  /*1800*/  STG.E desc[UR12][R4.64], R11 ;  /* 0x0000000b04007986 */ /* 0x000fe2000c10190c */
[----:B--2---:R-:W-:-:S03]  /*1810*/  IADD3 R8, P2, PT, R2, 0x4000, RZ ;  /* 0x0000400002087810 */ /* 0x004fc60007f5e0ff */
[----:B------:R-:W-:Y:S02]  /*1820*/  STG.E desc[UR12][R2.64+0x400], R14 ;  /* 0x0004000e02007986 */ /* 0x000fe4000c10190c */
[----:B-----5:R-:W-:Y:S02]  /*1830*/  IMAD.X R9, RZ, RZ, R3, P2 ;  /* 0x000000ffff097224 */ /* 0x020fe400010e0603 */
[----:B------:R-:W-:Y:S04]  /*1840*/  STG.E desc[UR12][R4.64+0x400], R15 ;  /* 0x0004000f04007986 */ /* 0x000fe8000c10190c */
        /* <DEDUP_REMOVED lines=12> */
[----:B0-----:R-:W-:Y:S04]  /*1910*/  STG.E desc[UR12][R2.64+0x2000], R30 ;  /* 0x0020001e02007986 */ /* 0x001fe8000c10190c */
        /* <DEDUP_REMOVED lines=9> */
[----:B------:R0:W-:Y:S04]  /*19b0*/  STG.E desc[UR12][R2.64+0x3400], R40 ;  /* 0x0034002802007986 */ /* 0x0001e8000c10190c */
[----:B------:R1:W-:Y:S01]  /*19c0*/  STG.E desc[UR12][R4.64+0x3400], R41 ;  /* 0x0034002904007986 */ /* 0x0003e2000c10190c */
[----:B0-----:R-:W-:-:S02]  /*19d0*/  IMAD.MOV.U32 R2, RZ, RZ, R8 ;  /* 0x000000ffff027224 */ /* 0x001fc400078e0008 */
[----:B------:R-:W-:Y:S02]  /*19e0*/  IMAD.MOV.U32 R3, RZ, RZ, R9 ;  /* 0x000000ffff037224 */ /* 0x000fe400078e0009 */
[----:B-1----:R-:W-:Y:S02]  /*19f0*/  IMAD.MOV.U32 R4, RZ, RZ, R6 ;  /* 0x000000ffff047224 */ /* 0x002fe400078e0006 */
[----:B------:R-:W-:Y:S01]  /*1a00*/  IMAD.MOV.U32 R5, RZ, RZ, R7 ;  /* 0x000000ffff057224 */ /* 0x000fe200078e0007 */
[----:B------:R-:W-:Y:S06]  /*1a10*/  @!P1 BRA `(.L_x_372) ;  /* 0xfffffffc00109947 */ /* 0x000fec000383ffff */
.L_x_371:
[----:B------:R-:W-:Y:S05]  /*1a20*/  BSYNC.RECONVERGENT B0 ;  /* 0x0000000000007941 */ /* 0x000fea0003800200 */
.L_x_370:
[----:B------:R-:W-:Y:S01]  /*1a30*/  IMAD.IADD R6, R28, 0x1, -R13 ;  /* 0x000000011c067824 */ /* 0x000fe200078e0a0d */
[----:B------:R-:W-:Y:S04]  /*1a40*/  BSSY.RECONVERGENT B0, `(.L_x_373) ;  /* 0x0000026000007945 */ /* 0x000fe80003800200 */
[----:B------:R-:W-:-:S13]  /*1a50*/  ISETP.GT.AND P1, PT, R6, 0x400, PT ;  /* 0x000004000600780c */ /* 0x000fda0003f24270 */
[----:B------:R-:W-:Y:S05]  /*1a60*/  @!P1 BRA `(.L_x_374) ;  /* 0x00000000008c9947 */ /* 0x000fea0003800000 */
[----:B------:R-:W1:Y:S01]  /*1a70*/  LDS.64 R6, [R0+-0x1000] ;  /* 0xfff0000000067984 */ /* 0x000e620000000a00 */
[----:B------:R-:W-:Y:S01]  /*1a80*/  PLOP3.LUT P0, PT, PT, PT, PT, 0x8, 0x80 ;  /* 0x000000000080781c */ /* 0x000fe20003f0e170 */
[----:B------:R-:W-:Y:S02]  /*1a90*/  VIADD R13, R13, 0x800 ;  /* 0x000008000d0d7836 */ /* 0x000fe40000000000 */
[----:B------:R-:W2:Y:S04]  /*1aa0*/  LDS.64 R8, [R0+-0x800] ;  /* 0xfff8000000087984 */ /* 0x000ea80000000a00 */
[----:B------:R-:W3:Y:S04]  /*1ab0*/  LDS.64 R10, [R0] ;  /* 0x00000000000a7984 */ /* 0x000ee80000000a00 */
[----:B------:R-:W4:Y:S04]  /*1ac0*/  LDS.64 R14, [R0+0x800] ;  /* 0x00080000000e7984 */ /* 0x000f280000000a00 */
[----:B------:R-:W5:Y:S04]  /*1ad0*/  LDS.64 R16, [R0+0x1000] ;  /* 0x0010000000107984 */ /* 0x000f680000000a00 */
[----:B------:R-:W0:Y:S04]  /*1ae0*/  LDS.64 R18, [R0+0x1800] ;  /* 0x0018000000127984 */ /* 0x000e280000000a00 */
[----:B------:R-:W0:Y:S04]  /*1af0*/  LDS.64 R20, [R0+0x2000] ;  /* 0x0020000000147984 */ /* 0x000e280000000a00 */
[----:B------:R1:W0:Y:S02]  /*1b00*/  LDS.64 R22, [R0+0x2800] ;  /* 0x0028000000167984 */ /* 0x0002240000000a00 */
[----:B-1----:R-:W-:-:S02]  /*1b10*/  VIADD R0, R0, 0x4000 ;  /* 0x0000400000007836 */ /* 0x002fc40000000000 */
[----:B------:R1:W-:Y:S04]  /*1b20*/  STG.E desc[UR12][R2.64+-0x800], R6 ;  /* 0xfff8000602007986 */ /* 0x0003e8000c10190c */
[----:B------:R4:W-:Y:S04]  /*1b30*/  STG.E desc[UR12][R4.64+-0x800], R7 ;  /* 0xfff8000704007986 */ /* 0x0009e8000c10190c */
[----:B--2---:R2:W-:Y:S04]  /*1b40*/  STG.E desc[UR12][R2.64+-0x400], R8 ;  /* 0xfffc000802007986 */ /* 0x0045e8000c10190c */
[----:B------:R5:W-:Y:S01]  /*1b50*/  STG.E desc[UR12][R4.64+-0x400], R9 ;  /* 0xfffc000904007986 */ /* 0x000be2000c10190c */
[----:B-1----:R-:W-:-:S03]  /*1b60*/  IADD3 R6, P2, PT, R4, 0x2000, RZ ;  /* 0x0000200004067810 */ /* 0x002fc60007f5e0ff */
[----:B---3--:R-:W-:Y:S01]  /*1b70*/  STG.E desc[UR12][R2.64], R10 ;  /* 0x0000000a02007986 */ /* 0x008fe2000c10190c */
[----:B----4-:R-:W-:-:S03]  /*1b80*/  IADD3.X R7, PT, PT, RZ, R5, RZ, P2, !PT ;  /* 0x00000005ff077210 */ /* 0x010fc600017fe4ff */
[----:B------:R-:W-:Y:S01]  /*1b90*/  STG.E desc[UR12][R4.64], R11 ;  /* 0x0000000b04007986 */ /* 0x000fe2000c10190c */
[----:B--2---:R-:W-:-:S03]  /*1ba0*/  IADD3 R8, P1, PT, R2, 0x2000, RZ ;  /* 0x0000200002087810 */ /* 0x004fc60007f3e0ff */
[----:B------:R-:W-:Y:S02]  /*1bb0*/  STG.E desc[UR12][R2.64+0x400], R14 ;  /* 0x0004000e02007986 */ /* 0x000fe4000c10190c */
[----:B-----5:R-:W-:Y:S02]  /*1bc0*/  IMAD.X R9, RZ, RZ, R3, P1 ;  /* 0x000000ffff097224 */ /* 0x020fe400008e0603 */
[----:B------:R-:W-:Y:S04]  /*1bd0*/  STG.E desc[UR12][R4.64+0x400], R15 ;  /* 0x0004000f04007986 */ /* 0x000fe8000c10190c */
[----:B------:R-:W-:Y:S04]  /*1be0*/  STG.E desc[UR12][R2.64+0x800], R16 ;  /* 0x0008001002007986 */ /* 0x000fe8000c10190c */
[----:B------:R-:W-:Y:S04]  /*1bf0*/  STG.E desc[UR12][R4.64+0x800], R17 ;  /* 0x0008001104007986 */ /* 0x000fe8000c10190c */
[----:B0-----:R-:W-:Y:S04]  /*1c00*/  STG.E desc[UR12][R2.64+0xc00], R18 ;  /* 0x000c001202007986 */ /* 0x001fe8000c10190c */
        /* <DEDUP_REMOVED lines=8> */
[----:B------:R-:W-:-:S07]  /*1c90*/  IMAD.MOV.U32 R5, RZ, RZ, R7 ;  /* 0x000000ffff057224 */ /* 0x000fce00078e0007 */
.L_x_374:
[----:B------:R-:W-:Y:S05]  /*1ca0*/  BSYNC.RECONVERGENT B0 ;  /* 0x0000000000007941 */ /* 0x000fea0003800200 */
.L_x_373:
[----:B------:R-:W-:-:S13]  /*1cb0*/  ISETP.LT.OR P0, PT, R13, R28, P0 ;  /* 0x0000001c0d00720c */ /* 0x000fda0000701670 */
[----:B------:R-:W-:Y:S05]  /*1cc0*/  @!P0 EXIT ;  /* 0x000000000000894d */ /* 0x000fea0003800000 */
[----:B------:R-:W1:Y:S04]  /*1cd0*/  LDS.64 R6, [R0+-0x1000] ;  /* 0xfff0000000067984 */ /* 0x000e680000000a00 */
[----:B------:R-:W2:Y:S04]  /*1ce0*/  LDS.64 R8, [R0+-0x800] ;  /* 0xfff8000000087984 */ /* 0x000ea80000000a00 */
[----:B------:R-:W3:Y:S04]  /*1cf0*/  LDS.64 R10, [R0] ;  /* 0x00000000000a7984 */ /* 0x000ee80000000a00 */
[----:B------:R-:W4:Y:S04]  /*1d00*/  LDS.64 R12, [R0+0x800] ;  /* 0x00080000000c7984 */ /* 0x000f280000000a00 */
[----:B-1----:R-:W-:Y:S04]  /*1d10*/  STG.E desc[UR12][R2.64+-0x800], R6 ;  /* 0xfff8000602007986 */ /* 0x002fe8000c10190c */
[----:B------:R-:W-:Y:S04]  /*1d20*/  STG.E desc[UR12][R4.64+-0x800], R7 ;  /* 0xfff8000704007986 */ /* 0x000fe8000c10190c */
[----:B--2---:R-:W-:Y:S04]  /*1d30*/  STG.E desc[UR12][R2.64+-0x400], R8 ;  /* 0xfffc000802007986 */ /* 0x004fe8000c10190c */
[----:B------:R-:W-:Y:S04]  /*1d40*/  STG.E desc[UR12][R4.64+-0x400], R9 ;  /* 0xfffc000904007986 */ /* 0x000fe8000c10190c */
[----:B---3--:R-:W-:Y:S04]  /*1d50*/  STG.E desc[UR12][R2.64], R10 ;  /* 0x0000000a02007986 */ /* 0x008fe8000c10190c */
[----:B------:R-:W-:Y:S04]  /*1d60*/  STG.E desc[UR12][R4.64], R11 ;  /* 0x0000000b04007986 */ /* 0x000fe8000c10190c */
[----:B----4-:R-:W-:Y:S04]  /*1d70*/  STG.E desc[UR12][R2.64+0x400], R12 ;  /* 0x0004000c02007986 */ /* 0x010fe8000c10190c */
[----:B------:R-:W-:Y:S01]  /*1d80*/  STG.E desc[UR12][R4.64+0x400], R13 ;  /* 0x0004000d04007986 */ /* 0x000fe2000c10190c */
[----:B------:R-:W-:Y:S05]  /*1d90*/  EXIT ;  /* 0x000000000000794d */ /* 0x000fea0003800000 */
.L_x_366:
[----:B------:R-:W1:Y:S01]  /*1da0*/  LDC.64 R46, c[0x0][0x390] ;  /* 0x0000e400ff2e7b82 */ /* 0x000e620000000a00 */
[----:B------:R-:W-:Y:S02]  /*1db0*/  ISETP.NE.AND P0, PT, R4, R6, PT ;  /* 0x000000060400720c */ /* 0x000fe40003f05270 */
[----:B------:R-:W-:Y:S02]  /*1dc0*/  ISETP.NE.AND P1, PT, R6, R8, PT ;  /* 0x000000080600720c */ /* 0x000fe40003f25270 */
[----:B------:R-:W-:Y:S02]  /*1dd0*/  ISETP.NE.AND P2, PT, R32, R34, PT ;  /* 0x000000222000720c */ /* 0x000fe40003f45270 */
[----:B------:R-:W-:Y:S01]  /*1de0*/  ISETP.NE.AND P3, PT, R34, R36, PT ;  /* 0x000000242200720c */ /* 0x000fe20003f65270 */
[----:B0-----:R-:W0:Y:S01]  /*1df0*/  LDC.64 R42, c[0x0][0x398] ;  /* 0x0000e600ff2a7b82 */ /* 0x001e220000000a00 */
[----:B------:R-:W-:Y:S02]  /*1e00*/  ISETP.NE.AND P4, PT, R36, R38, PT ;  /* 0x000000262400720c */ /* 0x000fe40003f85270 */
[----:B------:R-:W-:-:S05]  /*1e10*/  ISETP.NE.AND P5, PT, R38, R3, PT ;  /* 0x000000032600720c */ /* 0x000fca0003fa5270 */
[----:B------:R-:W2:Y:S08]  /*1e20*/  LDC.64 R30, c[0x0][0x390] ;  /* 0x0000e400ff1e7b82 */ /* 0x000eb00000000a00 */
[----:B------:R-:W3:Y:S01]  /*1e30*/  LDC.64 R26, c[0x0][0x390] ;  /* 0x0000e400ff1a7b82 */ /* 0x000ee20000000a00 */
[----:B-1----:R-:W-:-:S05]  /*1e40*/  @P6 IMAD.WIDE R46, R17, 0x4, R46 ;  /* 0x00000004112e6825 */ /* 0x002fca00078e022e */
[----:B------:R-:W-:Y:S02]  /*1e50*/  @P6 STG.E desc[UR12][R46.64], R40 ;  /* 0x000000282e006986 */ /* 0x000fe4000c10190c */
[----:B------:R-:W1:Y:S01]  /*1e60*/  LDC.64 R28, c[0x0][0x398] ;  /* 0x0000e600ff1c7b82 */ /* 0x000e620000000a00 */
[----:B0-----:R-:W-:-:S05]  /*1e70*/  @P6 IMAD.WIDE R42, R17, 0x4, R42 ;  /* 0x00000004112a6825 */ /* 0x001fca00078e022a */
[----:B------:R-:W-:Y:S02]  /*1e80*/  @P6 STG.E desc[UR12][R42.64], R41 ;  /* 0x000000292a006986 */ /* 0x000fe4000c10190c */
[----:B------:R-:W0:Y:S01]  /*1e90*/  LDC.64 R12, c[0x0][0x398] ;  /* 0x0000e600ff0c7b82 */ /* 0x000e220000000a00 */
[----:B--2---:R-:W-:-:S05]  /*1ea0*/  @P0 IMAD.WIDE R30, R44, 0x4, R30 ;  /* 0x000000042c1e0825 */ /* 0x004fca00078e021e */
[----:B------:R2:W-:Y:S01]  /*1eb0*/  @P0 STG.E desc[UR12][R30.64], R4 ;  /* 0x000000041e000986 */ /* 0x0005e2000c10190c */
[C---:B---3--:R-:W-:Y:S01]  /*1ec0*/  @P1 IMAD.WIDE R26, R25.reuse, 0x4, R26 ;  /* 0x00000004191a1825 */ /* 0x048fe200078e021a */
[----:B------:R-:W3:Y:S03]  /*1ed0*/  LDC.64 R16, c[0x0][0x390] ;  /* 0x0000e400ff107b82 */ /* 0x000ee60000000a00 */
[----:B-1----:R-:W-:-:S05]  /*1ee0*/  @P1 IMAD.WIDE R52, R25, 0x4, R28 ;  /* 0x0000000419341825 */ /* 0x002fca00078e021c */
[----:B------:R-:W1:Y:S01]  /*1ef0*/  LDC.64 R48, c[0x0][0x390] ;  /* 0x0000e400ff307b82 */ /* 0x000e620000000a00 */
[----:B0-----:R-:W-:-:S07]  /*1f00*/  @P0 IMAD.WIDE R12, R44, 0x4, R12 ;  /* 0x000000042c0c0825 */ /* 0x001fce00078e020c */
[----:B------:R-:W0:Y:S01]  /*1f10*/  LDC.64 R24, c[0x0][0x398] ;  /* 0x0000e600ff187b82 */ /* 0x000e220000000a00 */
[----:B------:R4:W-:Y:S01]  /*1f20*/  @P0 STG.E desc[UR12][R12.64], R5 ;  /* 0x000000050c000986 */ /* 0x0009e2000c10190c */
[----:B------:R-:W-:-:S06]  /*1f30*/  ISETP.NE.AND P0, PT, R8, R10, PT ;  /* 0x0000000a0800720c */ /* 0x000fcc0003f05270 */
[----:B------:R-:W5:Y:S01]  /*1f40*/  LDC.64 R44, c[0x0][0x398] ;  /* 0x0000e600ff2c7b82 */ /* 0x000f620000000a00 */
[----:B------:R4:W-:Y:S04]  /*1f50*/  @P1 STG.E desc[UR12][R26.64], R6 ;  /* 0x000000061a001986 */ /* 0x0009e8000c10190c */
[----:B------:R4:W-:Y:S01]  /*1f60*/  @P1 STG.E desc[UR12][R52.64], R7 ;  /* 0x0000000734001986 */ /* 0x0009e2000c10190c */
[----:B------:R-:W-:Y:S02]  /*1f70*/  ISETP.NE.AND P1, PT, R10, R32, PT ;  /* 0x000000200a00720c */ /* 0x000fe40003f25270 */
[----:B------:R-:W4:Y:S01]  /*1f80*/  LDC.64 R28, c[0x0][0x390] ;  /* 0x0000e400ff1c7b82 */ /* 0x000f220000000a00 */
[----:B---3--:R-:W-:-:S05]  /*1f90*/  @P0 IMAD.WIDE R16, R21, 0x4, R16 ;  /* 0x0000000415100825 */ /* 0x008fca00078e0210 */
[----:B------:R3:W-:Y:S02]  /*1fa0*/  @P0 STG.E desc[UR12][R16.64], R8 ;  /* 0x0000000810000986 */ /* 0x0007e4000c10190c */
[----:B------:R-:W3:Y:S01]  /*1fb0*/  LDC.64 R50, c[0x0][0x398] ;  /* 0x0000e600ff327b82 */ /* 0x000ee20000000a00 */
[----:B0-----:R-:W-:-:S04]  /*1fc0*/  @P0 IMAD.WIDE R24, R21, 0x4, R24 ;  /* 0x0000000415180825 */ /* 0x001fc800078e0218 */
[C---:B-1----:R-:W-:Y:S01]  /*1fd0*/  @P1 IMAD.WIDE R48, R19.reuse, 0x4, R48 ;  /* 0x0000000413301825 */ /* 0x042fe200078e0230 */
[----:B------:R0:W-:Y:S02]  /*1fe0*/  @P0 STG.E desc[UR12][R24.64], R9 ;  /* 0x0000000918000986 */ /* 0x0001e4000c10190c */
[----:B--2---:R-:W1:Y:S01]  /*1ff0*/  LDC.64 R30, c[0x0][0x390] ;  /* 0x0000e400ff1e7b82 */ /* 0x004e620000000a00 */
[----:B-----5:R-:W-:Y:S01]  /*2000*/  @P1 IMAD.WIDE R44, R19, 0x4, R44 ;  /* 0x00000004132c1825 */ /* 0x020fe200078e022c */
[----:B------:R0:W-:Y:S04]  /*2010*/  @P1 STG.E desc[UR12][R48.64], R10 ;  /* 0x0000000a30001986 */ /* 0x0001e8000c10190c */
[----:B------:R0:W-:Y:S02]  /*2020*/  @P1 STG.E desc[UR12][R44.64], R11 ;  /* 0x0000000b2c001986 */ /* 0x0001e4000c10190c */
[----:B------:R-:W2:Y:S01]  /*2030*/  LDC.64 R40, c[0x0][0x398] ;  /* 0x0000e600ff287b82 */ /* 0x000ea20000000a00 */
[----:B----4-:R-:W-:-:S05]  /*2040*/  @P2 IMAD.WIDE R28, R15, 0x4, R28 ;  /* 0x000000040f1c2825 */ /* 0x010fca00078e021c */
[----:B------:R0:W-:Y:S02]  /*2050*/  @P2 STG.E desc[UR12][R28.64], R32 ;  /* 0x000000201c002986 */ /* 0x0001e4000c10190c */
[----:B------:R-:W4:Y:S01]  /*2060*/  LDC.64 R42, c[0x0][0x390] ;  /* 0x0000e400ff2a7b82 */ /* 0x000f220000000a00 */
[----:B---3--:R-:W-:-:S05]  /*2070*/  @P2 IMAD.WIDE R50, R15, 0x4, R50 ;  /* 0x000000040f322825 */ /* 0x008fca00078e0232 */
[----:B------:R0:W-:Y:S02]  /*2080*/  @P2 STG.E desc[UR12][R50.64], R33 ;  /* 0x0000002132002986 */ /* 0x0001e4000c10190c */
[----:B------:R-:W3:Y:S01]  /*2090*/  LDC.64 R46, c[0x0][0x398] ;  /* 0x0000e600ff2e7b82 */ /* 0x000ee20000000a00 */
[----:B-1----:R-:W-:-:S05]  /*20a0*/  @P3 IMAD.WIDE R30, R23, 0x4, R30 ;  /* 0x00000004171e3825 */ /* 0x002fca00078e021e */
[----:B------:R0:W-:Y:S01]  /*20b0*/  @P3 STG.E desc[UR12][R30.64], R34 ;  /* 0x000000221e003986 */ /* 0x0001e2000c10190c */
[----:B--2---:R-:W-:-:S05]  /*20c0*/  @P3 IMAD.WIDE R40, R23, 0x4, R40 ;  /* 0x0000000417283825 */ /* 0x004fca00078e0228 */
[----:B------:R0:W-:Y:S01]  /*20d0*/  @P3 STG.E desc[UR12][R40.64], R35 ;  /* 0x0000002328003986 */ /* 0x0001e2000c10190c */
[----:B----4-:R-:W-:-:S05]  /*20e0*/  @P4 IMAD.WIDE R42, R0, 0x4, R42 ;  /* 0x00000004002a4825 */ /* 0x010fca00078e022a */
[----:B------:R0:W-:Y:S01]  /*20f0*/  @P4 STG.E desc[UR12][R42.64], R36 ;  /* 0x000000242a004986 */ /* 0x0001e2000c10190c */
[----:B---3--:R-:W-:-:S05]  /*2100*/  @P4 IMAD.WIDE R46, R0, 0x4, R46 ;  /* 0x00000004002e4825 */ /* 0x008fca00078e022e */
[----:B------:R0:W-:Y:S01]  /*2110*/  @P4 STG.E desc[UR12][R46.64], R37 ;  /* 0x000000252e004986 */ /* 0x0001e2000c10190c */
[----:B------:R-:W-:Y:S05]  /*2120*/  @!P5 EXIT ;  /* 0x000000000000d94d */ /* 0x000fea0003800000 */
[----:B------:R-:W1:Y:S08]  /*2130*/  LDC.64 R4, c[0x0][0x390] ;  /* 0x0000e400ff047b82 */ /* 0x000e700000000a00 */
[----:B------:R-:W2:Y:S01]  /*2140*/  LDC.64 R6, c[0x0][0x398] ;  /* 0x0000e600ff067b82 */ /* 0x000ea20000000a00 */
[----:B-1----:R-:W-:-:S05]  /*2150*/  IMAD.WIDE R4, R2, 0x4, R4 ;  /* 0x0000000402047825 */ /* 0x002fca00078e0204 */
[----:B------:R-:W-:Y:S01]  /*2160*/  STG.E desc[UR12][R4.64], R38 ;  /* 0x0000002604007986 */ /* 0x000fe2000c10190c */
[----:B--2---:R-:W-:-:S05]  /*2170*/  IMAD.WIDE R2, R2, 0x4, R6 ;  /* 0x0000000402027825 */ /* 0x004fca00078e0206 */
[----:B------:R-:W-:Y:S01]  /*2180*/  STG.E desc[UR12][R2.64], R39 ;  /* 0x0000002702007986 */ /* 0x000fe2000c10190c */
[----:B------:R-:W-:Y:S05]  /*2190*/  EXIT ;  /* 0x000000000000794d */ /* 0x000fea0003800000 */
.L_x_365:
[----:B------:R-:W0:Y:S01]  /*21a0*/  S2R R36, SR_TID.X ;  /* 0x0000000000247919 */ /* 0x000e220000002100 */
[----:B------:R-:W1:Y:S08]  /*21b0*/  LDC.64 R2, c[0x0][0x380] ;  /* 0x0000e000ff027b82 */ /* 0x000e700000000a00 */
[----:B------:R-:W2:Y:S01]  /*21c0*/  LDC.64 R8, c[0x0][0x388] ;  /* 0x0000e200ff087b82 */ /* 0x000ea20000000a00 */
[----:B0-----:R-:W-:-:S02]  /*21d0*/  LOP3.LUT R5, R36, 0x1f, RZ, 0xc0, !PT ;  /* 0x0000001f24057812 */ /* 0x001fc400078ec0ff */
[----:B------:R-:W-:-:S03]  /*21e0*/  LOP3.LUT R4, R36, 0x3e0, RZ, 0xc0, !PT ;  /* 0x000003e024047812 */ /* 0x000fc600078ec0ff */
[----:B------:R-:W-:-:S04]  /*21f0*/  IMAD.IADD R5, R6, 0x1, R5 ;  /* 0x0000000106057824 */ /* 0x000fc800078e0205 */
[----:B------:R-:W-:-:S04]  /*2200*/  IMAD R7, R4, 0x9, R5 ;  /* 0x0000000904077824 */ /* 0x000fc800078e0205 */
[----:B-1----:R-:W-:-:S05]  /*2210*/  IMAD.WIDE.U32 R4, R7, 0x4, R2 ;  /* 0x0000000407047825 */ /* 0x002fca00078e0002 */
[----:B------:R-:W3:Y:S04]  /*2220*/  LDG.E.CONSTANT R10, desc[UR12][R4.64] ;  /* 0x0000000c040a7981 */ /* 0x000ee8000c1e9900 */
[----:B------:R-:W4:Y:S04]  /*2230*/  LDG.E.CONSTANT R11, desc[UR12][R4.64+0x80] ;  /* 0x0000800c040b7981 */ /* 0x000f28000c1e9900 */
[----:B------:R-:W5:Y:S04]  /*2240*/  LDG.E.CONSTANT R12, desc[UR12][R4.64+0x100] ;  /* 0x0001000c040c7981 */ /* 0x000f68000c1e9900 */
[----:B------:R-:W5:Y:S04]  /*2250*/  LDG.E.CONSTANT R13, desc[UR12][R4.64+0x180] ;  /* 0x0001800c040d7981 */ /* 0x000f68000c1e9900 */
[----:B------:R-:W5:Y:S04]  /*2260*/  LDG.E.CONSTANT R14, desc[UR12][R4.64+0x200] ;  /* 0x0002000c040e7981 */ /* 0x000f68000c1e9900 */
[----:B------:R-:W5:Y:S04]  /*2270*/  LDG.E.CONSTANT R15, desc[UR12][R4.64+0x280] ;  /* 0x0002800c040f7981 */ /* 0x000f68000c1e9900 */
[----:B------:R-:W5:Y:S04]  /*2280*/  LDG.E.CONSTANT R16, desc[UR12][R4.64+0x300] ;  /* 0x0003000c04107981 */ /* 0x000f68000c1e9900 */
[----:B------:R-:W5:Y:S04]  /*2290*/  LDG.E.CONSTANT R17, desc[UR12][R4.64+0x380] ;  /* 0x0003800c04117981 */ /* 0x000f68000c1e9900 */
[----:B------:R0:W5:Y:S01]  /*22a0*/  LDG.E.CONSTANT R18, desc[UR12][R4.64+0x400] ;  /* 0x0004000c04127981 */ /* 0x000162000c1e9900 */
[----:B--2---:R-:W-:-:S05]  /*22b0*/  IMAD.WIDE.U32 R8, R7, 0x4, R8 ;  /* 0x0000000407087825 */ /* 0x004fca00078e0008 */
[----:B------:R-:W2:Y:S04]  /*22c0*/  LDG.E.CONSTANT R20, desc[UR12][R8.64] ;  /* 0x0000000c08147981 */ /* 0x000ea8000c1e9900 */
[----:B------:R-:W2:Y:S04]  /*22d0*/  LDG.E.CONSTANT R22, desc[UR12][R8.64+0x80] ;  /* 0x0000800c08167981 */ /* 0x000ea8000c1e9900 */
[----:B------:R-:W2:Y:S04]  /*22e0*/  LDG.E.CONSTANT R24, desc[UR12][R8.64+0x100] ;  /* 0x0001000c08187981 */ /* 0x000ea8000c1e9900 */
[----:B------:R-:W2:Y:S04]  /*22f0*/  LDG.E.CONSTANT R26, desc[UR12][R8.64+0x180] ;  /* 0x0001800c081a7981 */ /* 0x000ea8000c1e9900 */
[----:B------:R-:W2:Y:S04]  /*2300*/  LDG.E.CONSTANT R28, desc[UR12][R8.64+0x200] ;  /* 0x0002000c081c7981 */ /* 0x000ea8000c1e9900 */
[----:B------:R-:W2:Y:S04]  /*2310*/  LDG.E.CONSTANT R30, desc[UR12][R8.64+0x280] ;  /* 0x0002800c081e7981 */ /* 0x000ea8000c1e9900 */
[----:B------:R-:W2:Y:S04]  /*2320*/  LDG.E.CONSTANT R40, desc[UR12][R8.64+0x300] ;  /* 0x0003000c08287981 */ /* 0x000ea8000c1e9900 */
[----:B------:R-:W2:Y:S04]  /*2330*/  LDG.E.CONSTANT R44, desc[UR12][R8.64+0x380] ;  /* 0x0003800c082c7981 */ /* 0x000ea8000c1e9900 */
[----:B------:R-:W2:Y:S01]  /*2340*/  LDG.E.CONSTANT R46, desc[UR12][R8.64+0x400] ;  /* 0x0004000c082e7981 */ /* 0x000ea2000c1e9900 */
[----:B------:R-:W-:Y:S01]  /*2350*/  ISETP.NE.AND P0, PT, R36, RZ, PT ;  /* 0x000000ff2400720c */ /* 0x000fe20003f05270 */
[----:B------:R-:W-:-:S12]  /*2360*/  IMAD.MOV.U32 R34, RZ, RZ, RZ ;  /* 0x000000ffff227224 */ /* 0x000fd800078e00ff */
[----:B------:R-:W-:-:S05]  /*2370*/  @!P0 IMAD.WIDE.U32 R2, R6, 0x4, R2 ;  /* 0x0000000406028825 */ /* 0x000fca00078e0002 */
[----:B------:R1:W2:Y:S01]  /*2380*/  @!P0 LDG.E.CONSTANT R34, desc[UR12][R2.64+-0x4] ;  /* 0xfffffc0c02228981 */ /* 0x0002a2000c1e9900 */
[----:B------:R-:W0:Y:S01]  /*2390*/  S2UR UR5, SR_CgaCtaId ;  /* 0x00000000000579c3 */ /* 0x000e220000008800 */
[----:B------:R-:W-:Y:S01]  /*23a0*/  SHF.R.U32.HI R43, RZ, 0x5, R36 ;  /* 0x00000005ff2b7819 */ /* 0x000fe20000011624 */
[----:B------:R-:W-:Y:S01]  /*23b0*/  UMOV UR4, 0x400 ;  /* 0x0000040000047882 */ /* 0x000fe20000000000 */
[----:B------:R-:W1:Y:S01]  /*23c0*/  S2R R38, SR_LANEID ;  /* 0x0000000000267919 */ /* 0x000e620000000000 */
[----:B------:R-:W-:Y:S02]  /*23d0*/  ISETP.NE.AND P0, PT, R36, RZ, PT ;  /* 0x000000ff2400720c */ /* 0x000fe40003f05270 */
[C---:B------:R-:W-:Y:S02]  /*23e0*/  ISETP.NE.AND P6, PT, R43.reuse, 0x2, PT ;  /* 0x000000022b00780c */ /* 0x040fe40003fc5270 */
[C---:B------:R-:W-:Y:S01]  /*23f0*/  ISETP.NE.AND P4, PT, R43.reuse, 0x4, PT ;  /* 0x000000042b00780c */ /* 0x040fe20003f85270 */
[----:B0-----:R-:W-:Y:S01]  /*2400*/  ULEA UR4, UR5, UR4, 0x18 ;  /* 0x0000000405047291 */ /* 0x001fe2000f8ec0ff */
[----:B-1----:R-:W-:-:S05]  /*2410*/  IMAD R4, R43, 0x120, R38 ;  /* 0x000001202b047824 */ /* 0x002fca00078e0226 */
[----:B------:R-:W-:-:S05]  /*2420*/  LEA R19, R4, UR4, 0x2 ;  /* 0x0000000404137c11 */ /* 0x000fca000f8e10ff */
[----:B------:R-:W-:Y:S01]  /*2430*/  IMAD R21, R38, 0x20, R19 ;  /* 0x0000002026157824 */ /* 0x000fe200078e0213 */
[----:B---3--:R-:W-:Y:S04]  /*2440*/  STS [R19], R10 ;  /* 0x0000000a13007388 */ /* 0x008fe80000000800 */
[----:B----4-:R-:W-:Y:S04]  /*2450*/  STS [R19+0x80], R11 ;  /* 0x0000800b13007388 */ /* 0x010fe80000000800 */
[----:B-----5:R-:W-:Y:S04]  /*2460*/  STS [R19+0x100], R12 ;  /* 0x0001000c13007388 */ /* 0x020fe80000000800 */
[----:B------:R-:W-:Y:S04]  /*2470*/  STS [R19+0x180], R13 ;  /* 0x0001800d13007388 */ /* 0x000fe80000000800 */
        /* <DEDUP_REMOVED lines=10> */
[----:B------:R-:W-:Y:S04]  /*2520*/  LDS R8, [R21+0xc] ;  /* 0x00000c0015087984 */ /* 0x000fe80000000800 */
[----:B------:R-:W-:Y:S04]  /*2530*/  LDS R10, [R21+0x10] ;  /* 0x00001000150a7984 */ /* 0x000fe80000000800 */
[----:B------:R-:W-:Y:S04]  /*2540*/  LDS R12, [R21+0x14] ;  /* 0x00001400150c7984 */ /* 0x000fe80000000800 */
[----:B------:R-:W-:Y:S04]  /*2550*/  LDS R14, [R21+0x18] ;  /* 0x00001800150e7984 */ /* 0x000fe80000000800 */
[----:B------:R-:W-:Y:S01]  /*2560*/  LDS R32, [R21+0x1c] ;  /* 0x00001c0015207984 */ /* 0x000fe20000000800 */
[----:B------:R-:W-:Y:S01]  /*2570*/  BAR.SYNC.DEFER_BLOCKING 0x0 ;  /* 0x0000000000007b1d */ /* 0x000fe20000010000 */
[----:B0-----:R-:W-:-:S02]  /*2580*/  ISETP.NE.AND P1, PT, R2, R4, PT ;  /* 0x000000040200720c */ /* 0x001fc40003f25270 */
[----:B-1----:R-:W-:-:S03]  /*2590*/  ISETP.NE.AND P2, PT, R4, R6, PT ;  /* 0x000000060400720c */ /* 0x002fc60003f45270 */
[----:B--2---:R0:W-:Y:S04]  /*25a0*/  STS [R19], R20 ;  /* 0x0000001413007388 */ /* 0x0041e80000000800 */
[----:B------:R-:W-:Y:S04]  /*25b0*/  STS [R19+0x80], R22 ;  /* 0x0000801613007388 */ /* 0x000fe80000000800 */
[----:B------:R-:W-:Y:S01]  /*25c0*/  STS [R19+0x100], R24 ;  /* 0x0001001813007388 */ /* 0x000fe20000000800 */
[----:B0-----:R-:W-:-:S03]  /*25d0*/  LEA R20, R36, UR4, 0x2 ;  /* 0x0000000424147c11 */ /* 0x001fc6000f8e10ff */
        /* <DEDUP_REMOVED lines=22> */
[----:B------:R-:W-:Y:S01]  /*2740*/  BAR.SYNC.DEFER_BLOCKING 0x0 ;  /* 0x0000000000007b1d */ /* 0x000fe20000010000 */
[----:B------:R-:W-:-:S03]  /*2750*/  IMAD.MOV.U32 R16, RZ, RZ, 0x2 ;  /* 0x00000002ff107424 */ /* 0x000fc600078e00ff */
[----:B--2---:R-:W-:Y:S02]  /*2760*/  FADD R18, R9, R18 ;  /* 0x0000001209127221 */ /* 0x004fe40000000000 */
[----:B------:R-:W0:Y:S02]  /*2770*/  @P0 LDS R34, [R20+0x478] ;  /* 0x0004780014220984 */ /* 0x000e240000000800 */
[----:B0-----:R-:W-:-:S04]  /*2780*/  ISETP.NE.AND P0, PT, R34, R2, PT ;  /* 0x000000022200720c */ /* 0x001fc80003f05270 */
[----:B------:R-:W-:-:S09]  /*2790*/  SEL R17, RZ, 0x1, !P0 ;  /* 0x00000001ff117807 */ /* 0x000fd20004000000 */
[----:B------:R-:W-:Y:S01]  /*27a0*/  @!P0 IMAD.MOV R16, RZ, RZ, 0x1 ;  /* 0x00000001ff108424 */ /* 0x000fe200078e02ff */
[----:B------:R-:W-:Y:S01]  /*27b0*/  ISETP.NE.AND P0, PT, R6, R8, PT ;  /* 0x000000080600720c */ /* 0x000fe20003f05270 */
[----:B------:R-:W-:Y:S01]  /*27c0*/  @!P1 IMAD.MOV R16, RZ, RZ, R17 ;  /* 0x000000ffff109224 */ /* 0x000fe200078e0211 */
[----:B------:R-:W-:Y:S02]  /*27d0*/  ISETP.NE.AND P1, PT, R8, R10, PT ;  /* 0x0000000a0800720c */ /* 0x000fe40003f25270 */
[----:B------:R-:W-:Y:S01]  /*27e0*/  FSEL R18, R9, R18, P0 ;  /* 0x0000001209127208 */ /* 0x000fe20000000000 */
[----:B------:R-:W-:Y:S02]  /*27f0*/  VIADD R17, R16, 0x1 ;  /* 0x0000000110117836 */ /* 0x000fe40000000000 */
[----:B------:R-:W-:Y:S01]  /*2800*/  @!P2 IMAD.MOV R17, RZ, RZ, R16 ;  /* 0x000000ffff11a224 */ /* 0x000fe200078e0210 */
[----:B------:R-:W-:Y:S01]  /*2810*/  ISETP.NE.AND P2, PT, R32, R37, PT ;  /* 0x000000252000720c */ /* 0x000fe20003f45270 */
[----:B------:R-:W-:-:S03]  /*2820*/  FADD R18, R11, R18 ;  /* 0x000000120b127221 */ /* 0x000fc60000000000 */
[----:B------:R-:W-:Y:S01]  /*2830*/  IADD3 R16, PT, PT, R17, 0x1, RZ ;  /* 0x0000000111107810 */ /* 0x000fe20007ffe0ff */
[----:B------:R-:W-:Y:S01]  /*2840*/  @!P0 IMAD.MOV R16, RZ, RZ, R17 ;  /* 0x000000ffff108224 */ /* 0x000fe200078e0211 */
[----:B------:R-:W-:Y:S02]  /*2850*/  FSEL R18, R11, R18, P1 ;  /* 0x000000120b127208 */ /* 0x000fe40000800000 */
[----:B------:R-:W-:Y:S01]  /*2860*/  ISETP.NE.AND P0, PT, R10, R12, PT ;  /* 0x0000000c0a00720c */ /* 0x000fe20003f05270 */
[----:B------:R-:W-:Y:S02]  /*2870*/  VIADD R17, R16, 0x1 ;  /* 0x0000000110117836 */ /* 0x000fe40000000000 */
[----:B------:R-:W-:Y:S01]  /*2880*/  FADD R18, R13, R18 ;  /* 0x000000120d127221 */ /* 0x000fe20000000000 */
[----:B------:R-:W-:Y:S01]  /*2890*/  @!P1 IMAD.MOV R17, RZ, RZ, R16 ;  /* 0x000000ffff119224 */ /* 0x000fe200078e0210 */
[----:B------:R-:W-:-:S03]  /*28a0*/  ISETP.NE.AND P1, PT, R12, R14, PT ;  /* 0x0000000e0c00720c */ /* 0x000fc60003f25270 */
[----:B------:R-:W-:Y:S01]  /*28b0*/  FSEL R18, R13, R18, P0 ;  /* 0x000000120d127208 */ /* 0x000fe20000000000 */
[----:B------:R-:W-:-:S04]  /*28c0*/  VIADD R16, R17, 0x1 ;  /* 0x0000000111107836 */ /* 0x000fc80000000000 */
[----:B------:R-:W-:Y:S01]  /*28d0*/  FADD R18, R15, R18 ;  /* 0x000000120f127221 */ /* 0x000fe20000000000 */
[----:B------:R-:W-:Y:S01]  /*28e0*/  @!P0 IMAD.MOV R16, RZ, RZ, R17 ;  /* 0x000000ffff108224 */ /* 0x000fe200078e0211 */
[----:B------:R-:W-:-:S03]  /*28f0*/  ISETP.NE.AND P0, PT, R14, R32, PT ;  /* 0x000000200e00720c */ /* 0x000fc60003f05270 */
[----:B------:R-:W-:Y:S01]  /*2900*/  FSEL R18, R15, R18, P1 ;  /* 0x000000120f127208 */ /* 0x000fe20000800000 */
[----:B------:R-:W-:Y:S02]  /*2910*/  VIADD R19, R16, 0x1 ;  /* 0x0000000110137836 */ /* 0x000fe40000000000 */
[----:B------:R-:W-:Y:S01]  /*2920*/  @!P1 IMAD.MOV R19, RZ, RZ, R16 ;  /* 0x000000ffff139224 */ /* 0x000fe200078e0210 */
[----:B------:R-:W-:Y:S01]  /*2930*/  ISETP.GE.AND P1, PT, R38, 0x1, PT ;  /* 0x000000012600780c */ /* 0x000fe20003f26270 */
[----:B------:R-:W-:-:S05]  /*2940*/  FADD R18, R33, R18 ;  /* 0x0000001221127221 */ /* 0x000fca0000000000 */
[----:B------:R-:W-:Y:S01]  /*2950*/  FSEL R17, R33, R18, P0 ;  /* 0x0000001221117208 */ /* 0x000fe20000000000 */
[----:B------:R-:W-:Y:S02]  /*2960*/  VIADD R18, R19, 0x1 ;  /* 0x0000000113127836 */ /* 0x000fe40000000000 */
[----:B------:R-:W-:Y:S02]  /*2970*/  @!P0 IMAD.MOV R18, RZ, RZ, R19 ;  /* 0x000000ffff128224 */ /* 0x000fe400078e0213 */
[----:B------:R-:W-:Y:S02]  /*2980*/  @!P2 FADD R42, R42, R17 ;  /* 0x000000112a2aa221 */ /* 0x000fe40000000000 */
[----:B------:R-:W-:Y:S02]  /*2990*/  VIADD R16, R18, 0x1 ;  /* 0x0000000112107836 */ /* 0x000fe40000000000 */
[----:B------:R-:W-:Y:S01]  /*29a0*/  @!P2 IMAD.MOV R16, RZ, RZ, R18 ;  /* 0x000000ffff10a224 */ /* 0x000fe200078e0212 */
[----:B------:R-:W0:Y:S01]  /*29b0*/  SHFL.UP PT, R19, R42, 0x1, RZ ;  /* 0x042000002a137989 */ /* 0x000e2200000e00ff */
[----:B------:R-:W-:-:S03]  /*29c0*/  ISETP.NE.AND P2, PT, R38, 0x1f, PT ;  /* 0x0000001f2600780c */ /* 0x000fc60003f45270 */
[----:B------:R-:W1:Y:S01]  /*29d0*/  SHFL.UP PT, R17, R16, 0x1, RZ ;  /* 0x0420000010117989 */ /* 0x000e6200000e00ff */
[----:B------:R-:W-:-:S09]  /*29e0*/  ISETP.NE.AND P0, PT, R16, RZ, PT ;  /* 0x000000ff1000720c */ /* 0x000fd20003f05270 */
[----:B------:R-:W-:Y:S01]  /*29f0*/  @!P2 LEA R44, R43, UR4, 0x3 ;  /* 0x000000042b2cac11 */ /* 0x000fe2000f8e18ff */
[----:B0-----:R-:W-:Y:S01]  /*2a00*/  FADD R19, R42, R19 ;  /* 0x000000132a137221 */ /* 0x001fe20000000000 */
[----:B-1----:R-:W-:-:S04]  /*2a10*/  SEL R17, R17, RZ, P1 ;  /* 0x000000ff11117207 */ /* 0x002fc80000800000 */
[----:B------:R-:W-:Y:S02]  /*2a20*/  @P1 FSEL R42, R19, R42, !P0 ;  /* 0x0000002a132a1208 */ /* 0x000fe40004000000 */
[----:B------:R-:W-:Y:S01]  /*2a30*/  ISETP.GE.AND P1, PT, R38, 0x2, PT ;  /* 0x000000022600780c */ /* 0x000fe20003f26270 */
[----:B------:R-:W-:Y:S02]  /*2a40*/  IMAD.IADD R17, R17, 0x1, R16 ;  /* 0x0000000111117824 */ /* 0x000fe400078e0210 */
[----:B------:R-:W0:Y:S03]  /*2a50*/  SHFL.UP PT, R19, R42, 0x2, RZ ;  /* 0x044000002a137989 */ /* 0x000e2600000e00ff */
[----:B------:R-:W-:Y:S01]  /*2a60*/  ISETP.NE.AND P0, PT, R17, RZ, PT ;  /* 0x000000ff1100720c */ /* 0x000fe20003f05270 */
[----:B------:R-:W1:Y:S01]  /*2a70*/  SHFL.UP PT, R18, R17, 0x2, RZ ;  /* 0x0440000011127989 */ /* 0x000e6200000e00ff */
        /* <DEDUP_REMOVED lines=19> */
[----:B------:R-:W-:Y:S02]  /*2bb0*/  IADD3 R16, PT, PT, R17, R16, RZ ;  /* 0x0000001011107210 */ /* 0x000fe40007ffe0ff */
[----:B------:R-:W-:Y:S01]  /*2bc0*/  ISETP.GE.AND P1, PT, R38, 0x10, PT ;  /* 0x000000102600780c */ /* 0x000fe20003f26270 */
[----:B------:R-:W0:Y:S01]  /*2bd0*/  SHFL.UP PT, R19, R42, 0x10, RZ ;  /* 0x060000002a137989 */ /* 0x000e2200000e00ff */
[----:B------:R-:W-:-:S03]  /*2be0*/  ISETP.NE.AND P0, PT, R16, RZ, PT ;  /* 0x000000ff1000720c */ /* 0x000fc60003f05270 */
[----:B------:R-:W1:Y:S01]  /*2bf0*/  SHFL.UP PT, R18, R16, 0x10, RZ ;  /* 0x0600000010127989 */ /* 0x000e6200000e00ff */
[----:B0-----:R-:W-:Y:S01]  /*2c00*/  FADD R19, R42, R19 ;  /* 0x000000132a137221 */ /* 0x001fe20000000000 */
[----:B-1----:R-:W-:-:S04]  /*2c10*/  SEL R17, R18, RZ, P1 ;  /* 0x000000ff12117207 */ /* 0x002fc80000800000 */
[----:B------:R-:W-:Y:S02]  /*2c20*/  FSEL R41, R19, R42, !P0 ;  /* 0x0000002a13297208 */ /* 0x000fe40004000000 */
[----:B------:R-:W-:Y:S01]  /*2c30*/  ISETP.NE.AND P0, PT, R43, 0x3, PT ;  /* 0x000000032b00780c */ /* 0x000fe20003f05270 */
[----:B------:R-:W-:Y:S01]  /*2c40*/  IMAD.IADD R40, R16, 0x1, R17 ;  /* 0x0000000110287824 */ /* 0x000fe200078e0211 */
[----:B------:R-:W-:-:S04]  /*2c50*/  FSEL R35, R42, R41, !P1 ;  /* 0x000000292a237208 */ /* 0x000fc80004800000 */
[----:B------:R-:W-:Y:S01]  /*2c60*/  @!P2 STS.64 [R44], R40 ;  /* 0x000000282c00a388 */ /* 0x000fe20000000a00 */
[----:B------:R-:W-:Y:S06]  /*2c70*/  BAR.SYNC.DEFER_BLOCKING 0x0 ;  /* 0x0000000000007b1d */ /* 0x000fec0000010000 */
[----:B------:R-:W-:Y:S04]  /*2c80*/  SHFL.UP PT, R35, R35, 0x1, RZ ;  /* 0x0420000023237989 */ /* 0x000fe800000e00ff */
[----:B------:R-:W0:Y:S04]  /*2c90*/  LDS.128 R16, [UR4] ;  /* 0x00000004ff107984 */ /* 0x000e280008000c00 */
[----:B------:R-:W1:Y:S04]  /*2ca0*/  LDS.128 R20, [UR4+0x10] ;  /* 0x00001004ff147984 */ /* 0x000e680008000c00 */
[----:B------:R-:W2:Y:S04]  /*2cb0*/  LDS.128 R24, [UR4+0x20] ;  /* 0x00002004ff187984 */ /* 0x000ea80008000c00 */
[----:B------:R-:W3:Y:S01]  /*2cc0*/  LDS.128 R28, [UR4+0x30] ;  /* 0x00003004ff1c7984 */ /* 0x000ee20008000c00 */
[----:B0-----:R-:W-:Y:S01]  /*2cd0*/  IMAD.IADD R39, R16, 0x1, R18 ;  /* 0x0000000110277824 */ /* 0x001fe200078e0212 */
[----:B------:R-:W-:-:S03]  /*2ce0*/  ISETP.NE.AND P1, PT, R18, RZ, PT ;  /* 0x000000ff1200720c */ /* 0x000fc60003f25270 */
[C---:B-1----:R-:W-:Y:S01]  /*2cf0*/  IMAD.IADD R41, R39.reuse, 0x1, R20 ;  /* 0x0000000127297824 */ /* 0x042fe200078e0214 */
[----:B------:R-:W-:Y:S02]  /*2d00*/  SEL R16, R39, R16, !P6 ;  /* 0x0000001027107207 */ /* 0x000fe40007000000 */
[----:B------:R-:W-:Y:S01]  /*2d10*/  ISETP.NE.AND P5, PT, R20, RZ, PT ;  /* 0x000000ff1400720c */ /* 0x000fe20003fa5270 */
[----:B------:R-:W0:Y:S01]  /*2d20*/  SHFL.UP PT, R39, R40, 0x1, RZ ;  /* 0x0420000028277989 */ /* 0x000e2200000e00ff */
[----:B------:R-:W-:Y:S02]  /*2d30*/  ISETP.NE.AND P2, PT, R22, RZ, PT ;  /* 0x000000ff1600720c */ /* 0x000fe40003f45270 */
[----:B--2---:R-:W-:Y:S02]  /*2d40*/  ISETP.NE.AND P3, PT, R24, RZ, PT ;  /* 0x000000ff1800720c */ /* 0x004fe40003f65270 */
[----:B------:R-:W-:Y:S01]  /*2d50*/  SEL R18, R41, R16, !P0 ;  /* 0x0000001029127207 */ /* 0x000fe20004000000 */
[----:B------:R-:W-:Y:S01]  /*2d60*/  @!P1 FADD R19, R17, R19 ;  /* 0x0000001311139221 */ /* 0x000fe20000000000 */
[----:B------:R-:W-:Y:S01]  /*2d70*/  ISETP.GE.U32.AND P1, PT, R36, 0x20, PT ;  /* 0x000000202400780c */ /* 0x000fe20003f26070 */
[----:B------:R-:W-:-:S03]  /*2d80*/  IMAD.IADD R41, R22, 0x1, R41 ;  /* 0x0000000116297824 */ /* 0x000fc600078e0229 */
[C---:B------:R-:W-:Y:S01]  /*2d90*/  FSEL R16, R19.reuse, R17, !P6 ;  /* 0x0000001113107208 */ /* 0x040fe20007000000 */
[----:B------:R-:W-:Y:S01]  /*2da0*/  @!P5 FADD R21, R19, R21 ;  /* 0x000000151315d221 */ /* 0x000fe20000000000 */
[----:B------:R-:W-:Y:S02]  /*2db0*/  ISETP.NE.AND P5, PT, R26, RZ, PT ;  /* 0x000000ff1a00720c */ /* 0x000fe40003fa5270 */
[----:B------:R-:W-:Y:S01]  /*2dc0*/  SEL R18, R41, R18, !P4 ;  /* 0x0000001229127207 */ /* 0x000fe20006000000 */
[----:B------:R-:W-:Y:S01]  /*2dd0*/  @!P2 FADD R23, R23, R21 ;  /* 0x000000151717a221 */ /* 0x000fe20000000000 */
[----:B------:R-:W-:Y:S01]  /*2de0*/  FSEL R16, R21, R16, !P0 ;  /* 0x0000001015107208 */ /* 0x000fe20004000000 */
[----:B------:R-:W-:Y:S01]  /*2df0*/  IMAD.IADD R41, R41, 0x1, R24 ;  /* 0x0000000129297824 */ /* 0x000fe200078e0218 */
[----:B---3--:R-:W-:Y:S01]  /*2e00*/  ISETP.NE.AND P2, PT, R28, RZ, PT ;  /* 0x000000ff1c00720c */ /* 0x008fe20003f45270 */
[----:B------:R-:W-:Y:S01]  /*2e10*/  @!P3 FADD R25, R23, R25 ;  /* 0x000000191719b221 */ /* 0x000fe20000000000 */
[----:B------:R-:W-:-:S02]  /*2e20*/  ISETP.NE.AND P0, PT, R43, 0x5, PT ;  /* 0x000000052b00780c */ /* 0x000fc40003f05270 */
[----:B------:R-:W-:Y:S02]  /*2e30*/  FSEL R16, R23, R16, !P4 ;  /* 0x0000001017107208 */ /* 0x000fe40006000000 */
[----:B0-----:R-:W-:Y:S01]  /*2e40*/  @P1 ISETP.NE.AND P3, PT, R39, RZ, PT ;  /* 0x000000ff2700120c */ /* 0x001fe20003f65270 */
[----:B------:R-:W-:Y:S01]  /*2e50*/  @!P5 FADD R27, R27, R25 ;  /* 0x000000191b1bd221 */ /* 0x000fe20000000000 */
[----:B------:R-:W-:Y:S01]  /*2e60*/  SEL R18, R41, R18, !P0 ;  /* 0x0000001229127207 */ /* 0x000fe20004000000 */
[----:B------:R-:W-:Y:S01]  /*2e70*/  IMAD.IADD R41, R26, 0x1, R41 ;  /* 0x000000011a297824 */ /* 0x000fe200078e0229 */
[----:B------:R-:W-:Y:S02]  /*2e80*/  FSEL R16, R25, R16, !P0 ;  /* 0x0000001019107208 */ /* 0x000fe40004000000 */
[----:B------:R-:W-:Y:S01]  /*2e90*/  PLOP3.LUT P0, PT, PT, PT, PT, 0x80, 0x8 ;  /* 0x000000000008781c */ /* 0x000fe20003f0f070 */
[----:B------:R-:W-:Y:S01]  /*2ea0*/  @!P2 FADD R29, R27, R29 ;  /* 0x0000001d1b1da221 */ /* 0x000fe20000000000 */
[----:B------:R-:W-:-:S02]  /*2eb0*/  ISETP.NE.AND P4, PT, R43, 0x6, PT ;  /* 0x000000062b00780c */ /* 0x000fc40003f85270 */
[----:B------:R-:W-:Y:S02]  /*2ec0*/  @P1 PLOP3.LUT P0, PT, P3, PT, PT, 0x80, 0x8 ;  /* 0x000000000008181c */ /* 0x000fe40001f0f070 */
[----:B------:R-:W-:Y:S02]  /*2ed0*/  ISETP.NE.AND P3, PT, R43, 0x7, PT ;  /* 0x000000072b00780c */ /* 0x000fe40003f65270 */
[----:B------:R-:W-:Y:S02]  /*2ee0*/  FSEL R16, R27, R16, !P4 ;  /* 0x000000101b107208 */ /* 0x000fe40006000000 */
[----:B------:R-:W-:Y:S02]  /*2ef0*/  ISETP.NE.AND P2, PT, R30, RZ, PT ;  /* 0x000000ff1e00720c */ /* 0x000fe40003f45270 */
[C---:B------:R-:W-:Y:S01]  /*2f00*/  SEL R18, R41.reuse, R18, !P4 ;  /* 0x0000001229127207 */ /* 0x040fe20006000000 */
[----:B------:R-:W-:Y:S01]  /*2f10*/  IMAD.IADD R41, R41, 0x1, R28 ;  /* 0x0000000129297824 */ /* 0x000fe200078e021c */
[----:B------:R-:W-:-:S02]  /*2f20*/  FSEL R16, R29, R16, !P3 ;  /* 0x000000101d107208 */ /* 0x000fc40005800000 */
[----:B------:R-:W-:Y:S01]  /*2f30*/  @P1 ISETP.NE.AND P4, PT, R38, RZ, PT ;  /* 0x000000ff2600120c */ /* 0x000fe20003f85270 */
[----:B------:R-:W-:Y:S01]  /*2f40*/  IMAD.IADD R30, R30, 0x1, R41 ;  /* 0x000000011e1e7824 */ /* 0x000fe200078e0229 */
[----:B------:R-:W-:Y:S01]  /*2f50*/  SEL R18, R41, R18, !P3 ;  /* 0x0000001229127207 */ /* 0x000fe20005800000 */
[----:B------:R-:W-:Y:S01]  /*2f60*/  @!P0 FADD R35, R35, R16 ;  /* 0x0000001023238221 */ /* 0x000fe20000000000 */
[----:B------:R-:W-:-:S03]  /*2f70*/  @P1 SEL R17, R39, RZ, P4 ;  /* 0x000000ff27111207 */ /* 0x000fc60002000000 */
[----:B------:R-:W-:Y:S01]  /*2f80*/  @!P2 FADD R31, R31, R29 ;  /* 0x0000001d1f1fa221 */ /* 0x000fe20000000000 */
[----:B------:R-:W-:Y:S01]  /*2f90*/  @P1 FSEL R35, R16, R35, !P4 ;  /* 0x0000002310231208 */ /* 0x000fe20006000000 */
[----:B------:R-:W-:Y:S01]  /*2fa0*/  @P1 IMAD.IADD R39, R18, 0x1, R17 ;  /* 0x0000000112271824 */ /* 0x000fe200078e0211 */
[----:B------:R-:W-:Y:S06]  /*2fb0*/  @P1 BRA `(.L_x_375) ;  /* 0x0000000c00001947 */ /* 0x000fec0003800000 */
[----:B------:R-:W0:Y:S01]  /*2fc0*/  LDC.64 R24, c[0x0][0x3a8] ;  /* 0x0000ea00ff187b82 */ /* 0x000e220000000a00 */
[----:B------:R-:W-:Y:S01]  /*2fd0*/  ISETP.NE.AND P2, PT, R36, RZ, PT ;  /* 0x000000ff2400720c */ /* 0x000fe20003f45270 */
[----:B------:R-:W1:-:S12]  /*2fe0*/  LDCU UR5, c[0x0][0x370] ;  /* 0x00006e00ff0577ac */ /* 0x000e580008000800 */
[----:B------:R-:W-:Y:S01]  /*2ff0*/  @!P2 IMAD.MOV.U32 R18, RZ, RZ, 0x64 ;  /* 0x00000064ff12a424 */ /* 0x000fe200078e00ff */
[----:B------:R2:W-:Y:S01]  /*3000*/  @!P2 STS [UR4+0x74], R30 ;  /* 0x0000741eff00a988 */ /* 0x0005e20008000804 */
[----:B------:R-:W-:Y:S02]  /*3010*/  @!P2 IMAD.MOV.U32 R19, RZ, RZ, 0x0 ;  /* 0x00000000ff13a424 */ /* 0x000fe400078e00ff */
[----:B------:R-:W-:Y:S01]  /*3020*/  @!P2 IMAD.MOV.U32 R16, RZ, RZ, R30 ;  /* 0x000000ffff10a224 */ /* 0x000fe200078e001e */
[----:B------:R2:W-:Y:S01]  /*3030*/  @!P2 STS [UR4+0x78], R31 ;  /* 0x0000781fff00a988 */ /* 0x0005e20008000804 */
[----:B------:R-:W-:Y:S01]  /*3040*/  @!P2 IMAD.MOV.U32 R17, RZ, RZ, R31 ;  /* 0x000000ffff11a224 */ /* 0x000fe200078e001f */
[----:B-1----:R-:W-:Y:S01]  /*3050*/  UISETP.GT.U32.AND UP0, UPT, UR5, 0x1f3, UPT ;  /* 0x000001f30500788c */ /* 0x002fe2000bf04070 */
[----:B0-----:R-:W-:-:S05]  /*3060*/  IMAD.WIDE.U32 R24, R0, 0x10, R24 ;  /* 0x0000001000187825 */ /* 0x001fca00078e0018 */
[----:B------:R2:W-:Y:S03]  /*3070*/  @!P2 ST.E.128.STRONG.GPU desc[UR12][R24.64+0x200], R16 ;  /* 0x000200101800a985 */ /* 0x0005e6000c10fd0c */
[----:B------:R-:W-:Y:S05]  /*3080*/  BRA.U UP0, `(.L_x_376) ;  /* 0x0000000100087547 */ /* 0x000fea000b800000 */
[----:B------:R0:W-:Y:S06]  /*3090*/  MEMBAR.SC.CTA ;  /* 0x0000000000007992 */ /* 0x0001ec0000000000 */
[----:B0-----:R-:W-:Y:S05]  /*30a0*/  BRA `(.L_x_377) ;  /* 0x0000000000087947 */ /* 0x001fea0003800000 */
.L_x_376:
[----:B------:R-:W-:Y:S05]  /*30b0*/  NANOSLEEP 0x1c2 ;  /* 0x000001c20000795d */ /* 0x000fea0003800000 */
[----:B------:R-:W-:Y:S01]  /*30c0*/  NOP ;  /* 0x0000000000007918 */ /* 0x000fe20000000000 */
.L_x_377:
[----:B--2---:R-:W-:-:S03]  /*30d0*/  IMAD.WIDE.U32 R16, R36, 0x10, RZ ;  /* 0x0000001024107825 */ /* 0x004fc600078e00ff */
[----:B------:R-:W-:Y:S02]  /*30e0*/  LOP3.LUT R23, R16, 0xfffffff0, RZ, 0x3c, !PT ;  /* 0xfffffff010177812 */ /* 0x000fe400078e3cff */
[----:B------:R-:W-:Y:S02]  /*30f0*/  LOP3.LUT R17, RZ, R17, RZ, 0x33, !PT ;  /* 0x00000011ff117212 */ /* 0x000fe400078e33ff */
[----:B------:R-:W-:-:S05]  /*3100*/  IADD3 R22, P0, PT, R24, R23, RZ ;  /* 0x0000001718167210 */ /* 0x000fca0007f1e0ff */
[----:B------:R-:W-:-:S08]  /*3110*/  IMAD.X R23, R25, 0x1, R17, P0 ;  /* 0x0000000119177824 */ /* 0x000fd000000e0611 */
.L_x_379:
[----:B------:R-:W2:Y:S01]  /*3120*/  LD.E.128.STRONG.GPU R16, desc[UR12][R22.64+0x200] ;  /* 0x0002000c16107980 */ /* 0x000ea2000c10fd00 */
[----:B------:R-:W-:Y:S05]  /*3130*/  YIELD ;  /* 0x0000000000007946 */ /* 0x000fea0003800000 */
[----:B------:R-:W-:Y:S01]  /*3140*/  UMOV UR5, 0xffffffff ;  /* 0xffffffff00057882 */ /* 0x000fe20000000000 */
[----:B--2---:R-:W-:-:S04]  /*3150*/  ISETP.NE.U32.AND P0, PT, R18, 0x63, PT ;  /* 0x000000631200780c */ /* 0x004fc80003f05070 */
[----:B------:R-:W-:Y:S01]  /*3160*/  ISETP.NE.AND.EX P0, PT, R19, RZ, PT, P0 ;  /* 0x000000ff1300720c */ /* 0x000fe20003f05300 */
[----:B------:R-:W-:-:S12]  /*3170*/  BRA.DIV UR5, `(.L_x_378) ;  /* 0x0000007605f47947 */ /* 0x000fd8000b800000 */
[----:B------:R-:W-:-:S13]  /*3180*/  VOTE.ANY P0, !P0 ;  /* 0x0000000000ff7806 */ /* 0x000fda0004000100 */
.L_x_435:
[----:B------:R-:W-:Y:S05]  /*3190*/  @P0 BRA `(.L_x_379) ;  /* 0xfffffffc00e00947 */ /* 0x000fea000383ffff */
[----:B------:R-:W-:Y:S01]  /*31a0*/  UMOV UR5, 0xffffffff ;  /* 0xffffffff00057882 */ /* 0x000fe20000000000 */
[----:B------:R-:W-:-:S04]  /*31b0*/  ISETP.NE.U32.AND P0, PT, R18, 0x65, PT ;  /* 0x000000651200780c */ /* 0x000fc80003f05070 */
[----:B------:R-:W-:Y:S01]  /*31c0*/  ISETP.NE.AND.EX P0, PT, R19, RZ, PT, P0 ;  /* 0x000000ff1300720c */ /* 0x000fe20003f05300 */
[----:B------:R-:W-:-:S12]  /*31d0*/  BRA.DIV UR5, `(.L_x_380) ;  /* 0x0000007605fc7947 */ /* 0x000fd8000b800000 */
[----:B------:R-:W0:Y:S01]  /*31e0*/  S2R R26, SR_GEMASK ;  /* 0x00000000001a7919 */ /* 0x000e220000003c00 */
[----:B------:R-:W-:Y:S01]  /*31f0*/  VOTE.ANY R20, PT, !P0 ;  /* 0x0000000000147806 */ /* 0x000fe200040e0100 */
[----:B------:R-:W1:Y:S01]  /*3200*/  LDC.64 R40, c[0x0][0x3a8] ;  /* 0x0000ea00ff287b82 */ /* 0x000e620000000a00 */
[----:B------:R-:W-:Y:S02]  /*3210*/  ISETP.NE.AND P1, PT, R16, RZ, PT ;  /* 0x000000ff1000720c */ /* 0x000fe40003f25270 */
[----:B-1----:R-:W-:-:S05]  /*3220*/  IADD3 R40, P5, PT, R40, 0x200, RZ ;  /* 0x0000020028287810 */ /* 0x002fca0007fbe0ff */
[----:B------:R-:W-:Y:S01]  /*3230*/  IMAD.X R41, RZ, RZ, R41, P5 ;  /* 0x000000ffff297224 */ /* 0x000fe200028e0629 */
[----:B0-----:R-:W-:-:S04]  /*3240*/  LOP3.LUT R20, R20, 0x80000000, R26, 0xec, !PT ;  /* 0x8000000014147812 */ /* 0x001fc800078eec1a */
[----:B------:R-:W-:-:S04]  /*3250*/  IADD3 R21, PT, PT, R20, -0x1, RZ ;  /* 0xffffffff14157810 */ /* 0x000fc80007ffe0ff */
[----:B------:R-:W-:-:S04]  /*3260*/  LOP3.LUT R21, R20, R21, RZ, 0xc, !PT ;  /* 0x0000001514157212 */ /* 0x000fc800078e0cff */
[----:B------:R0:W1:Y:S02]  /*3270*/  POPC R22, R21 ;  /* 0x0000001500167309 */ /* 0x0000640000000000 */
[C---:B0-----:R-:W-:Y:S01]  /*3280*/  VIADD R21, R38.reuse, 0x4 ;  /* 0x0000000426157836 */ /* 0x041fe20000000000 */
[----:B-1----:R-:W0:Y:S01]  /*3290*/  SHFL.DOWN PT, R23, R17, 0x1, R22 ;  /* 0x0820000011177989 */ /* 0x002e2200000e0016 */
[----:B------:R-:W-:-:S03]  /*32a0*/  ISETP.GE.AND P0, PT, R38, R22, PT ;  /* 0x000000162600720c */ /* 0x000fc60003f06270 */
[----:B------:R-:W1:Y:S01]  /*32b0*/  SHFL.DOWN PT, R27, R16, 0x1, R22 ;  /* 0x08200000101b7989 */ /* 0x000e6200000e0016 */
[----:B0-----:R-:W-:Y:S01]  /*32c0*/  FADD R23, R17, R23 ;  /* 0x0000001711177221 */ /* 0x001fe20000000000 */
[----:B-1----:R-:W-:-:S04]  /*32d0*/  SEL R29, R27, RZ, !P0 ;  /* 0x000000ff1b1d7207 */ /* 0x002fc80004000000 */
[----:B------:R-:W-:Y:S01]  /*32e0*/  FSEL R23, R23, R17, !P1 ;  /* 0x0000001117177208 */ /* 0x000fe20004800000 */
[----:B------:R-:W-:-:S03]  /*32f0*/  IMAD.IADD R29, R16, 0x1, R29 ;  /* 0x00000001101d7824 */ /* 0x000fc600078e021d */
[----:B------:R-:W-:Y:S01]  /*3300*/  FSEL R27, R23, R17, !P0 ;  /* 0x00000011171b7208 */ /* 0x000fe20004000000 */
[----:B------:R-:W-:Y:S01]  /*3310*/  VIADD R17, R38, 0x2 ;  /* 0x0000000226117836 */ /* 0x000fe20000000000 */
[----:B------:R-:W0:Y:S01]  /*3320*/  SHFL.DOWN PT, R28, R29, 0x2, R22 ;  /* 0x084000001d1c7989 */ /* 0x000e2200000e0016 */
[----:B------:R-:W-:-:S03]  /*3330*/  ISETP.NE.AND P1, PT, R29, RZ, PT ;  /* 0x000000ff1d00720c */ /* 0x000fc60003f25270 */
[----:B------:R-:W-:Y:S01]  /*3340*/  ISETP.GT.AND P0, PT, R17, R22, PT ;  /* 0x000000161100720c */ /* 0x000fe20003f04270 */
[----:B------:R-:W1:Y:S03]  /*3350*/  SHFL.DOWN PT, R23, R27, 0x2, R22 ;  /* 0x084000001b177989 */ /* 0x000e6600000e0016 */
[----:B0-----:R-:W-:Y:S01]  /*3360*/  SEL R28, R28, RZ, !P0 ;  /* 0x000000ff1c1c7207 */ /* 0x001fe20004000000 */
[----:B-1----:R-:W-:-:S04]  /*3370*/  FADD R16, R27, R23 ;  /* 0x000000171b107221 */ /* 0x002fc80000000000 */
[----:B------:R-:W-:-:S04]  /*3380*/  IMAD.IADD R17, R29, 0x1, R28 ;  /* 0x000000011d117824 */ /* 0x000fc800078e021c */
[----:B------:R-:W-:Y:S02]  /*3390*/  @!P0 FSEL R27, R16, R27, !P1 ;  /* 0x0000001b101b8208 */ /* 0x000fe40004800000 */
[----:B------:R-:W0:Y:S01]  /*33a0*/  SHFL.DOWN PT, R16, R17, 0x4, R22 ;  /* 0x0880000011107989 */ /* 0x000e2200000e0016 */
[----:B------:R-:W-:Y:S01]  /*33b0*/  ISETP.GT.AND P0, PT, R21, R22, PT ;  /* 0x000000161500720c */ /* 0x000fe20003f04270 */
[----:B------:R-:W-:Y:S01]  /*33c0*/  VIADD R21, R38, 0x8 ;  /* 0x0000000826157836 */ /* 0x000fe20000000000 */
[----:B------:R-:W-:Y:S01]  /*33d0*/  ISETP.NE.AND P1, PT, R17, RZ, PT ;  /* 0x000000ff1100720c */ /* 0x000fe20003f25270 */
[----:B------:R-:W1:Y:S01]  /*33e0*/  SHFL.DOWN PT, R23, R27, 0x4, R22 ;  /* 0x088000001b177989 */ /* 0x000e6200000e0016 */
[----:B0-----:R-:W-:Y:S01]  /*33f0*/  SEL R16, R16, RZ, !P0 ;  /* 0x000000ff10107207 */ /* 0x001fe20004000000 */
[----:B-1----:R-:W-:-:S04]  /*3400*/  FADD R20, R27, R23 ;  /* 0x000000171b147221 */ /* 0x002fc80000000000 */
[----:B------:R-:W-:-:S04]  /*3410*/  IMAD.IADD R29, R17, 0x1, R16 ;  /* 0x00000001111d7824 */ /* 0x000fc800078e0210 */
[----:B------:R-:W-:Y:S01]  /*3420*/  @!P0 FSEL R27, R20, R27, !P1 ;  /* 0x0000001b141b8208 */ /* 0x000fe20004800000 */
        /* <DEDUP_REMOVED lines=10> */
[----:B------:R-:W-:Y:S02]  /*34d0*/  ISETP.GT.AND P0, PT, R21, R22, PT ;  /* 0x000000161500720c */ /* 0x000fe40003f04270 */
[----:B------:R-:W-:Y:S01]  /*34e0*/  ISETP.NE.U32.AND P1, PT, R18, 0x65, PT ;  /* 0x000000651200780c */ /* 0x000fe20003f25070 */
[----:B------:R-:W1:Y:S01]  /*34f0*/  SHFL.DOWN PT, R23, R27, 0x10, R22 ;  /* 0x0a0000001b177989 */ /* 0x000e6200000e0016 */
[----:B------:R-:W-:Y:S02]  /*3500*/  ISETP.NE.AND P3, PT, R17, RZ, PT ;  /* 0x000000ff1100720c */ /* 0x000fe40003f65270 */
[----:B------:R-:W-:Y:S02]  /*3510*/  ISETP.NE.AND.EX P1, PT, R19, RZ, PT, P1 ;  /* 0x000000ff1300720c */ /* 0x000fe40003f25310 */
[----:B------:R-:W-:-:S05]  /*3520*/  LOP3.LUT R19, RZ, R36, RZ, 0x33, !PT ;  /* 0x00000024ff137212 */ /* 0x000fca00078e33ff */
[----:B------:R-:W-:-:S06]  /*3530*/  IMAD.IADD R0, R19, 0x1, R0 ;  /* 0x0000000113007824 */ /* 0x000fcc00078e0200 */
[----:B------:R-:W-:Y:S02]  /*3540*/  VOTE.ALL P4, P1 ;  /* 0x0000000000ff7806 */ /* 0x000fe40000880000 */
[----:B0-----:R-:W-:Y:S01]  /*3550*/  SEL R16, R16, RZ, !P0 ;  /* 0x000000ff10107207 */ /* 0x001fe20004000000 */
[----:B-1----:R-:W-:-:S04]  /*3560*/  FADD R18, R27, R23 ;  /* 0x000000171b127221 */ /* 0x002fc80000000000 */
[----:B------:R-:W-:Y:S01]  /*3570*/  IMAD.IADD R22, R17, 0x1, R16 ;  /* 0x0000000111167824 */ /* 0x000fe200078e0210 */
[----:B------:R-:W-:-:S05]  /*3580*/  @!P0 FSEL R27, R18, R27, !P3 ;  /* 0x0000001b121b8208 */ /* 0x000fca0005800000 */
[----:B------:R-:W-:-:S07]  /*3590*/  IMAD.MOV.U32 R20, RZ, RZ, R27 ;  /* 0x000000ffff147224 */ /* 0x000fce00078e001b */
.L_x_449:
[----:B------:R-:W-:Y:S05]  /*35a0*/  @!P4 BRA `(.L_x_381) ;  /* 0x000000040020c947 */ /* 0x000fea0003800000 */
.L_x_385:
[----:B------:R-:W-:Y:S02]  /*35b0*/  IMAD.MOV.U32 R27, RZ, RZ, R20 ;  /* 0x000000ffff1b7224 */ /* 0x000fe400078e0014 */
[----:B------:R-:W-:-:S07]  /*35c0*/  IMAD.WIDE R28, R0, 0x10, R40 ;  /* 0x00000010001c7825 */ /* 0x000fce00078e0228 */
.L_x_383:
[----:B------:R-:W2:Y:S01]  /*35d0*/  LD.E.128.STRONG.GPU R16, desc[UR12][R28.64+-0x200] ;  /* 0xfffe000c1c107980 */ /* 0x000ea2000c10fd00 */
[----:B------:R-:W-:Y:S05]  /*35e0*/  YIELD ;  /* 0x0000000000007946 */ /* 0x000fea0003800000 */
[----:B------:R-:W-:Y:S01]  /*35f0*/  UMOV UR5, 0xffffffff ;  /* 0xffffffff00057882 */ /* 0x000fe20000000000 */
[----:B--2---:R-:W-:-:S04]  /*3600*/  ISETP.NE.U32.AND P0, PT, R18, 0x63, PT ;  /* 0x000000631200780c */ /* 0x004fc80003f05070 */
[----:B------:R-:W-:Y:S01]  /*3610*/  ISETP.NE.AND.EX P0, PT, R19, RZ, PT, P0 ;  /* 0x000000ff1300720c */ /* 0x000fe20003f05300 */
[----:B------:R-:W-:-:S12]  /*3620*/  BRA.DIV UR5, `(.L_x_382) ;  /* 0x0000007a05a87947 */ /* 0x000fd8000b800000 */
[----:B------:R-:W-:-:S13]  /*3630*/  VOTE.ANY P0, !P0 ;  /* 0x0000000000ff7806 */ /* 0x000fda0004000100 */
.L_x_452:
[----:B------:R-:W-:Y:S05]  /*3640*/  @P0 BRA `(.L_x_383) ;  /* 0xfffffffc00e00947 */ /* 0x000fea000383ffff */
[----:B------:R-:W-:Y:S01]  /*3650*/  UMOV UR5, 0xffffffff ;  /* 0xffffffff00057882 */ /* 0x000fe20000000000 */
[----:B------:R-:W-:-:S04]  /*3660*/  ISETP.NE.U32.AND P0, PT, R18, 0x65, PT ;  /* 0x000000651200780c */ /* 0x000fc80003f05070 */
[----:B------:R-:W-:Y:S01]  /*3670*/  ISETP.NE.AND.EX P0, PT, R19, RZ, PT, P0 ;  /* 0x000000ff1300720c */ /* 0x000fe20003f05300 */
[----:B------:R-:W-:-:S12]  /*3680*/  BRA.DIV UR5, `(.L_x_384) ;  /* 0x0000007a05b07947 */ /* 0x000fd8000b800000 */
[----:B------:R-:W-:Y:S01]  /*3690*/  VOTE.ANY R20, PT, !P0 ;  /* 0x0000000000147806 */ /* 0x000fe200040e0100 */
[----:B------:R-:W-:Y:S01]  /*36a0*/  VIADD R0, R0, 0xffffffe0 ;  /* 0xffffffe000007836 */ /* 0x000fe20000000000 */
[----:B------:R-:W-:Y:S02]  /*36b0*/  ISETP.NE.AND P1, PT, R16, RZ, PT ;  /* 0x000000ff1000720c */ /* 0x000fe40003f25270 */
[----:B------:R-:W-:Y:S02]  /*36c0*/  LOP3.LUT R20, R20, 0x80000000, R26, 0xec, !PT ;  /* 0x8000000014147812 */ /* 0x000fe400078eec1a */
[----:B------:R-:W-:-:S03]  /*36d0*/  ISETP.NE.AND P5, PT, R22, RZ, PT ;  /* 0x000000ff1600720c */ /* 0x000fc60003fa5270 */
[----:B------:R-:W-:-:S05]  /*36e0*/  VIADD R21, R20, 0xffffffff ;  /* 0xffffffff14157836 */ /* 0x000fca0000000000 */
[----:B------:R-:W-:Y:S01]  /*36f0*/  LOP3.LUT R21, R20, R21, RZ, 0xc, !PT ;  /* 0x0000001514157212 */ /* 0x000fe200078e0cff */
[----:B------:R-:W-:-:S03]  /*3700*/  VIADD R20, R38, 0x2 ;  /* 0x0000000226147836 */ /* 0x000fc60000000000 */
[----:B------:R-:W0:Y:S02]  /*3710*/  POPC R29, R21 ;  /* 0x00000015001d7309 */ /* 0x000e240000000000 */
[----:B0-----:R-:W0:Y:S01]  /*3720*/  SHFL.DOWN PT, R23, R17, 0x1, R29 ;  /* 0x0820000011177989 */ /* 0x001e2200000e001d */
[----:B------:R-:W-:-:S03]  /*3730*/  ISETP.GE.AND P0, PT, R38, R29, PT ;  /* 0x0000001d2600720c */ /* 0x000fc60003f06270 */
[----:B------:R-:W1:Y:S01]  /*3740*/  SHFL.DOWN PT, R28, R16, 0x1, R29 ;  /* 0x08200000101c7989 */ /* 0x000e6200000e001d */
[----:B0-----:R-:W-:-:S05]  /*3750*/  FADD R23, R17, R23 ;  /* 0x0000001711177221 */ /* 0x001fca0000000000 */
[-C--:B------:R-:W-:Y:S02]  /*3760*/  FSEL R43, R23, R17.reuse, !P1 ;  /* 0x00000011172b7208 */ /* 0x080fe40004800000 */
[----:B-1----:R-:W-:Y:S02]  /*3770*/  SEL R23, R28, RZ, !P0 ;  /* 0x000000ff1c177207 */ /* 0x002fe40004000000 */
[----:B------:R-:W-:Y:S02]  /*3780*/  FSEL R28, R43, R17, !P0 ;  /* 0x000000112b1c7208 */ /* 0x000fe40004000000 */
[----:B------:R-:W-:Y:S02]  /*3790*/  IADD3 R42, PT, PT, R16, R23, RZ ;  /* 0x00000017102a7210 */ /* 0x000fe40007ffe0ff */
[----:B------:R-:W-:Y:S01]  /*37a0*/  ISETP.GT.AND P0, PT, R20, R29, PT ;  /* 0x0000001d1400720c */ /* 0x000fe20003f04270 */
[----:B------:R-:W0:Y:S01]  /*37b0*/  SHFL.DOWN PT, R43, R28, 0x2, R29 ;  /* 0x084000001c2b7989 */ /* 0x000e2200000e001d */
[----:B------:R-:W-:Y:S01]  /*37c0*/  ISETP.NE.AND P1, PT, R42, RZ, PT ;  /* 0x000000ff2a00720c */ /* 0x000fe20003f25270 */
[----:B------:R-:W-:-:S02]  /*37d0*/  VIADD R20, R38, 0x4 ;  /* 0x0000000426147836 */ /* 0x000fc40000000000 */
[----:B------:R-:W1:Y:S01]  /*37e0*/  SHFL.DOWN PT, R23, R42, 0x2, R29 ;  /* 0x084000002a177989 */ /* 0x000e6200000e001d */
[----:B0-----:R-:W-:Y:S01]  /*37f0*/  FADD R43, R28, R43 ;  /* 0x0000002b1c2b7221 */ /* 0x001fe20000000000 */
[----:B-1----:R-:W-:-:S06]  /*3800*/  SEL R23, R23, RZ, !P0 ;  /* 0x000000ff17177207 */ /* 0x002fcc0004000000 */
[----:B------:R-:W-:Y:S02]  /*3810*/  @!P0 FSEL R28, R43, R28, !P1 ;  /* 0x0000001c2b1c8208 */ /* 0x000fe40004800000 */
[----:B------:R-:W-:Y:S01]  /*3820*/  ISETP.GT.AND P0, PT, R20, R29, PT ;  /* 0x0000001d1400720c */ /* 0x000fe20003f04270 */
[----:B------:R-:W-:Y:S02]  /*3830*/  IMAD.IADD R16, R42, 0x1, R23 ;  /* 0x000000012a107824 */ /* 0x000fe400078e0217 */
[----:B------:R-:W0:Y:S01]  /*3840*/  SHFL.DOWN PT, R17, R28, 0x4, R29 ;  /* 0x088000001c117989 */ /* 0x000e2200000e001d */
[----:B------:R-:W-:Y:S02]  /*3850*/  VIADD R20, R38, 0x8 ;  /* 0x0000000826147836 */ /* 0x000fe40000000000 */
[----:B------:R-:W-:Y:S01]  /*3860*/  ISETP.NE.AND P1, PT, R16, RZ, PT ;  /* 0x000000ff1000720c */ /* 0x000fe20003f25270 */
[----:B------:R-:W1:Y:S01]  /*3870*/  SHFL.DOWN PT, R23, R16, 0x4, R29 ;  /* 0x0880000010177989 */ /* 0x000e6200000e001d */
[----:B0-----:R-:W-:Y:S01]  /*3880*/  FADD R17, R28, R17 ;  /* 0x000000111c117221 */ /* 0x001fe20000000000 */
[----:B-1----:R-:W-:-:S04]  /*3890*/  SEL R23, R23, RZ, !P0 ;  /* 0x000000ff17177207 */ /* 0x002fc80004000000 */
        /* <DEDUP_REMOVED lines=11> */
[----:B------:R-:W-:Y:S01]  /*3950*/  IMAD.IADD R17, R42, 0x1, R17 ;  /* 0x000000012a117824 */ /* 0x000fe200078e0211 */
[----:B------:R-:W-:Y:S01]  /*3960*/  ISETP.NE.U32.AND P1, PT, R18, 0x65, PT ;  /* 0x000000651200780c */ /* 0x000fe20003f25070 */
[----:B------:R-:W0:Y:S03]  /*3970*/  SHFL.DOWN PT, R23, R28, 0x10, R29 ;  /* 0x0a0000001c177989 */ /* 0x000e2600000e001d */
[----:B------:R-:W-:Y:S01]  /*3980*/  ISETP.NE.AND.EX P1, PT, R19, RZ, PT, P1 ;  /* 0x000000ff1300720c */ /* 0x000fe20003f25310 */
[----:B------:R-:W1:Y:S01]  /*3990*/  SHFL.DOWN PT, R16, R17, 0x10, R29 ;  /* 0x0a00000011107989 */ /* 0x000e6200000e001d */
[----:B------:R-:W-:-:S11]  /*39a0*/  ISETP.NE.AND P3, PT, R17, RZ, PT ;  /* 0x000000ff1100720c */ /* 0x000fd60003f65270 */
[----:B------:R-:W-:Y:S01]  /*39b0*/  VOTE.ALL P4, P1 ;  /* 0x0000000000ff7806 */ /* 0x000fe20000880000 */
[----:B0-----:R-:W-:Y:S01]  /*39c0*/  FADD R23, R28, R23 ;  /* 0x000000171c177221 */ /* 0x001fe20000000000 */
[----:B-1----:R-:W-:-:S04]  /*39d0*/  SEL R16, R16, RZ, !P0 ;  /* 0x000000ff10107207 */ /* 0x002fc80004000000 */
[----:B------:R-:W-:Y:S02]  /*39e0*/  @!P0 FSEL R28, R23, R28, !P3 ;  /* 0x0000001c171c8208 */ /* 0x000fe40005800000 */
[----:B------:R-:W-:-:S03]  /*39f0*/  IADD3 R22, PT, PT, R17, R16, R22 ;  /* 0x0000001011167210 */ /* 0x000fc60007ffe016 */
[----:B------:R-:W-:-:S04]  /*3a00*/  @!P5 FADD R27, R28, R27 ;  /* 0x0000001b1c1bd221 */ /* 0x000fc80000000000 */
[----:B------:R-:W-:-:S07]  /*3a10*/  IMAD.MOV.U32 R20, RZ, RZ, R27 ;  /* 0x000000ffff147224 */ /* 0x000fce00078e001b */
.L_x_466:
[----:B------:R-:W-:Y:S05]  /*3a20*/  @P4 BRA `(.L_x_385) ;  /* 0xfffffff800e04947 */ /* 0x000fea000383ffff */
.L_x_381:
[----:B------:R-:W-:Y:S01]  /*3a30*/  ISETP.NE.AND P1, PT, R38, RZ, PT ;  /* 0x000000ff2600720c */ /* 0x000fe20003f25270 */
[----:B------:R-:W-:Y:S01]  /*3a40*/  BSSY.RECONVERGENT B0, `(.L_x_386) ;  /* 0x0000014000007945 */ /* 0x000fe20003800200 */
[----:B------:R-:W-:-:S11]  /*3a50*/  IMAD.MOV.U32 R23, RZ, RZ, R20 ;  /* 0x000000ffff177224 */ /* 0x000fd600078e0014 */
[----:B------:R-:W0:Y:S01]  /*3a60*/  @!P1 S2R R17, SR_CgaCtaId ;  /* 0x0000000000119919 */ /* 0x000e220000008800 */
[----:B------:R-:W-:-:S04]  /*3a70*/  @!P1 MOV R0, 0x400 ;  /* 0x0000040000009802 */ /* 0x000fc80000000f00 */
[----:B0-----:R-:W-:Y:S01]  /*3a80*/  @!P1 LEA R26, R17, R0, 0x18 ;  /* 0x00000000111a9211 */ /* 0x001fe200078ec0ff */
[----:B------:R-:W-:Y:S06]  /*3a90*/  @P2 BRA `(.L_x_387) ;  /* 0x0000000000382947 */ /* 0x000fec0003800000 */
[----:B------:R-:W0:Y:S01]  /*3aa0*/  S2UR UR6, SR_CgaCtaId ;  /* 0x00000000000679c3 */ /* 0x000e220000008800 */
[----:B------:R-:W-:Y:S01]  /*3ab0*/  FADD R0, R31, R20 ;  /* 0x000000141f007221 */ /* 0x000fe20000000000 */
[----:B------:R-:W-:Y:S01]  /*3ac0*/  UMOV UR5, 0x400 ;  /* 0x0000040000057882 */ /* 0x000fe20000000000 */
[C---:B------:R-:W-:Y:S01]  /*3ad0*/  ISETP.NE.AND P0, PT, R30.reuse, RZ, PT ;  /* 0x000000ff1e00720c */ /* 0x040fe20003f05270 */
[----:B------:R-:W-:Y:S02]  /*3ae0*/  IMAD.IADD R21, R30, 0x1, R22 ;  /* 0x000000011e157824 */ /* 0x000fe400078e0216 */
[----:B------:R-:W-:Y:S01]  /*3af0*/  IMAD.MOV.U32 R18, RZ, RZ, 0x65 ;  /* 0x00000065ff127424 */ /* 0x000fe200078e00ff */
[----:B------:R-:W-:Y:S01]  /*3b00*/  FSEL R17, R0, R31, !P0 ;  /* 0x0000001f00117208 */ /* 0x000fe20004000000 */
[----:B------:R-:W-:Y:S02]  /*3b10*/  IMAD.MOV.U32 R19, RZ, RZ, 0x0 ;  /* 0x00000000ff137424 */ /* 0x000fe400078e00ff */
[----:B------:R-:W-:-:S05]  /*3b20*/  IMAD.MOV.U32 R16, RZ, RZ, R21 ;  /* 0x000000ffff107224 */ /* 0x000fca00078e0015 */
[----:B------:R1:W-:Y:S01]  /*3b30*/  ST.E.128.STRONG.GPU desc[UR12][R24.64+0x200], R16 ;  /* 0x0002001018007985 */ /* 0x0003e2000c10fd0c */
[----:B0-----:R-:W-:-:S09]  /*3b40*/  ULEA UR5, UR6, UR5, 0x18 ;  /* 0x0000000506057291 */ /* 0x001fd2000f8ec0ff */
[----:B------:R1:W-:Y:S04]  /*3b50*/  STS.64 [UR5+0x68], R20 ;  /* 0x00006814ff007988 */ /* 0x0003e80008000a05 */
[----:B------:R1:W-:Y:S04]  /*3b60*/  STS [UR5+0x70], R17 ;  /* 0x00007011ff007988 */ /* 0x0003e80008000805 */
[----:B------:R1:W-:Y:S02]  /*3b70*/  STS [UR5+0x64], R22 ;  /* 0x00006416ff007988 */ /* 0x0003e40008000805 */
.L_x_387:
[----:B------:R-:W-:Y:S05]  /*3b80*/  BSYNC.RECONVERGENT B0 ;  /* 0x0000000000007941 */ /* 0x000fea0003800200 */
.L_x_386:
[----:B------:R0:W-:Y:S01]  /*3b90*/  @!P1 STS.64 [R26+0x48], R22 ;  /* 0x000048161a009388 */ /* 0x0001e20000000a00 */
[----:B------:R-:W-:Y:S01]  /*3ba0*/  @!P1 MOV R39, R22 ;  /* 0x0000001600279202 */ /* 0x000fe20000000f00 */
[----:B------:R-:W-:-:S07]  /*3bb0*/  @!P1 IMAD.MOV.U32 R35, RZ, RZ, R20 ;  /* 0x000000ffff239224 */ /* 0x000fce00078e0014 */
.L_x_375:
[----:B------:R-:W-:Y:S05]  /*3bc0*/  WARPSYNC.ALL ;  /* 0x0000000000007948 */ /* 0x000fea0003800000 */
[----:B------:R-:W-:Y:S01]  /*3bd0*/  ISETP.NE.AND P1, PT, R36, RZ, PT ;  /* 0x000000ff2400720c */ /* 0x000fe20003f25270 */
[----:B------:R-:W2:Y:S08]  /*3be0*/  S2UR UR5, SR_CgaCtaId ;  /* 0x00000000000579c3 */ /* 0x000eb00000008800 */
[----:B------:R-:W-:Y:S01]  /*3bf0*/  BAR.SYNC.DEFER_BLOCKING 0x0 ;  /* 0x0000000000007b1d */ /* 0x000fe20000010000 */
[----:B------:R-:W-:-:S02]  /*3c00*/  ISETP.NE.OR P0, PT, R39, RZ, !P1 ;  /* 0x000000ff2700720c */ /* 0x000fc40004f05670 */
[----:B------:R-:W-:Y:S02]  /*3c10*/  ISETP.NE.AND P4, PT, R2, R4, PT ;  /* 0x000000040200720c */ /* 0x000fe40003f85270 */
[----:B------:R-:W-:Y:S01]  /*3c20*/  ISETP.NE.AND P5, PT, R34, R2, PT ;  /* 0x000000022200720c */ /* 0x000fe20003fa5270 */
[----:B------:R-:W-:Y:S01]  /*3c30*/  UMOV UR4, 0x400 ;  /* 0x0000040000047882 */ /* 0x000fe20000000000 */
[----:B------:R-:W-:Y:S02]  /*3c40*/  ISETP.NE.AND P3, PT, R4, R6, PT ;  /* 0x000000060400720c */ /* 0x000fe40003f65270 */
[----:B-1----:R-:W-:Y:S02]  /*3c50*/  SEL R20, RZ, 0x1, !P5 ;  /* 0x00000001ff147807 */ /* 0x002fe40006800000 */
[----:B------:R-:W-:-:S03]  /*3c60*/  ISETP.NE.AND P2, PT, R6, R8, PT ;  /* 0x000000080600720c */ /* 0x000fc60003f45270 */
[----:B------:R-:W-:Y:S02]  /*3c70*/  VIADD R0, R20, 0x1 ;  /* 0x0000000114007836 */ /* 0x000fe40000000000 */
[----:B------:R-:W-:Y:S01]  /*3c80*/  @!P4 IMAD.MOV R0, RZ, RZ, R20 ;  /* 0x000000ffff00c224 */ /* 0x000fe200078e0214 */
[----:B--2---:R-:W-:-:S09]  /*3c90*/  ULEA UR8, UR5, UR4, 0x18 ;  /* 0x0000000405087291 */ /* 0x004fd2000f8ec0ff */
[----:B------:R-:W1:Y:S04]  /*3ca0*/  @P1 LDS.64 R18, [UR8+0x48] ;  /* 0x00004808ff121984 */ /* 0x000e680008000a00 */
[----:B------:R-:W2:Y:S01]  /*3cb0*/  LDS R21, [UR8+0x74] ;  /* 0x00007408ff157984 */ /* 0x000ea20008000800 */
[----:B-1----:R-:W-:Y:S02]  /*3cc0*/  @P1 IMAD.IADD R18, R39, 0x1, R18 ;  /* 0x0000000127121824 */ /* 0x002fe400078e0212 */
[----:B------:R-:W-:Y:S01]  /*3cd0*/  @!P0 FADD R35, R35, R19 ;  /* 0x0000001323238221 */ /* 0x000fe20000000000 */
[----:B------:R-:W-:Y:S01]  /*3ce0*/  ISETP.NE.AND P0, PT, R8, R10, PT ;  /* 0x0000000a0800720c */ /* 0x000fe20003f05270 */
[----:B------:R-:W-:Y:S02]  /*3cf0*/  @P1 IMAD.MOV.U32 R39, RZ, RZ, R18 ;  /* 0x000000ffff271224 */ /* 0x000fe400078e0012 */
[----:B------:R-:W-:Y:S01]  /*3d00*/  @!P5 FADD R3, R3, R35 ;  /* 0x000000230303d221 */ /* 0x000fe20000000000 */
[----:B------:R-:W-:Y:S01]  /*3d10*/  ISETP.NE.AND P1, PT, R10, R12, PT ;  /* 0x0000000c0a00720c */ /* 0x000fe20003f25270 */
[----:B------:R-:W-:-:S02]  /*3d20*/  IMAD.IADD R41, R39, 0x1, R0 ;  /* 0x0000000127297824 */ /* 0x000fc400078e0200 */
[----:B------:R-:W-:Y:S01]  /*3d30*/  @!P4 FADD R5, R5, R3 ;  /* 0x000000030505c221 */ /* 0x000fe20000000000 */
[----:B------:R-:W-:Y:S01]  /*3d40*/  ISETP.NE.AND P4, PT, R12, R14, PT ;  /* 0x0000000e0c00720c */ /* 0x000fe20003f85270 */
[----:B------:R-:W-:Y:S02]  /*3d50*/  IMAD.IADD R43, R20, 0x1, R39 ;  /* 0x00000001142b7824 */ /* 0x000fe400078e0227 */
[----:B------:R-:W-:Y:S02]  /*3d60*/  VIADD R17, R41, 0x1 ;  /* 0x0000000129117836 */ /* 0x000fe40000000000 */
[----:B------:R-:W-:Y:S01]  /*3d70*/  @!P3 FADD R7, R7, R5 ;  /* 0x000000050707b221 */ /* 0x000fe20000000000 */
[----:B------:R-:W-:-:S03]  /*3d80*/  @!P3 IMAD.MOV R17, RZ, RZ, R41 ;  /* 0x000000ffff11b224 */ /* 0x000fc600078e0229 */
[----:B------:R-:W-:Y:S01]  /*3d90*/  @!P2 FADD R9, R9, R7 ;  /* 0x000000070909a221 */ /* 0x000fe20000000000 */
[----:B------:R-:W-:Y:S02]  /*3da0*/  VIADD R16, R17, 0x1 ;  /* 0x0000000111107836 */ /* 0x000fe40000000000 */
[----:B------:R-:W-:Y:S02]  /*3db0*/  @!P2 IMAD.MOV R16, RZ, RZ, R17 ;  /* 0x000000ffff10a224 */ /* 0x000fe400078e0211 */
[----:B------:R-:W-:Y:S01]  /*3dc0*/  @!P0 FADD R11, R11, R9 ;  /* 0x000000090b0b8221 */ /* 0x000fe20000000000 */
[----:B------:R-:W-:Y:S01]  /*3dd0*/  ISETP.NE.AND P2, PT, R14, R32, PT ;  /* 0x000000200e00720c */ /* 0x000fe20003f45270 */
[----:B------:R-:W-:Y:S02]  /*3de0*/  VIADD R38, R16, 0x1 ;  /* 0x0000000110267836 */ /* 0x000fe40000000000 */
[----:B------:R-:W-:Y:S01]  /*3df0*/  @!P1 FADD R13, R13, R11 ;  /* 0x0000000b0d0d9221 */ /* 0x000fe20000000000 */
[----:B------:R-:W-:Y:S01]  /*3e00*/  @!P0 IMAD.MOV R38, RZ, RZ, R16 ;  /* 0x000000ffff268224 */ /* 0x000fe200078e0210 */
[----:B--2---:R-:W-:-:S02]  /*3e10*/  ISETP.GE.AND P0, PT, R21, 0x101, PT ;  /* 0x000001011500780c */ /* 0x004fc40003f06270 */
[----:B------:R-:W-:Y:S01]  /*3e20*/  @!P4 FADD R15, R15, R13 ;  /* 0x0000000d0f0fc221 */ /* 0x000fe20000000000 */
[----:B------:R-:W-:Y:S02]  /*3e30*/  VIADD R19, R38, 0x1 ;  /* 0x0000000126137836 */ /* 0x000fe40000000000 */
[----:B------:R-:W-:-:S03]  /*3e40*/  @!P1 IMAD.MOV R19, RZ, RZ, R38 ;  /* 0x000000ffff139224 */ /* 0x000fc600078e0226 */
[----:B------:R-:W-:Y:S02]  /*3e50*/  @!P2 FADD R33, R33, R15 ;  /* 0x0000000f2121a221 */ /* 0x000fe40000000000 */
[----:B------:R-:W-:Y:S01]  /*3e60*/  IADD3 R18, PT, PT, R19, 0x1, RZ ;  /* 0x0000000113127810 */ /* 0x000fe20007ffe0ff */
[----:B------:R-:W-:-:S04]  /*3e70*/  @!P4 IMAD.MOV R18, RZ, RZ, R19 ;  /* 0x000000ffff12c224 */ /* 0x000fc800078e0213 */
[----:B------:R-:W-:Y:S02]  /*3e80*/  VIADD R0, R18, 0x1 ;  /* 0x0000000112007836 */ /* 0x000fe40000000000 */
[----:B------:R-:W-:Y:S01]  /*3e90*/  @!P2 IMAD.MOV R0, RZ, RZ, R18 ;  /* 0x000000ffff00a224 */ /* 0x000fe200078e0212 */
[----:B------:R-:W-:Y:S06]  /*3ea0*/  @!P0 BRA `(.L_x_388) ;  /* 0x0000000c00448947 */ /* 0x000fec0003800000 */
[----:B0-----:R-:W0:Y:S01]  /*3eb0*/  LDS R23, [UR8+0x64] ;  /* 0x00006408ff177984 */ /* 0x001e220008000800 */
        /* <DEDUP_REMOVED lines=28> */
[----:B------:R-:W-:Y:S01]  /*4080*/  ISETP.GE.AND P0, PT, R36, R21, PT ;  /* 0x000000152400720c */ /* 0x000fe20003f06270 */
[--C-:B------:R-:W-:Y:S02]  /*4090*/  @P2 IMAD.IADD R0, R0, 0x1, -R23.reuse ;  /* 0x0000000100002824 */ /* 0x100fe400078e0a17 */
[----:B------:R0:W-:Y:S02]  /*40a0*/  @P6 STS.64 [R16], R8 ;  /* 0x0000000810006388 */ /* 0x0001e40000000a00 */
[----:B------:R-:W-:Y:S01]  /*40b0*/  @P3 IMAD.IADD R18, R18, 0x1, -R23 ;  /* 0x0000000112123824 */ /* 0x000fe200078e0a17 */
[----:B------:R-:W-:Y:S01]  /*40c0*/  @P2 LEA R0, R0, UR8, 0x3 ;  /* 0x0000000800002c11 */ /* 0x000fe2000f8e18ff */
[----:B------:R0:W-:Y:S03]  /*40d0*/  @P5 STS.64 [R38], R10 ;  /* 0x0000000a26005388 */ /* 0x0001e60000000a00 */
[----:B------:R-:W-:Y:S01]  /*40e0*/  @P3 LEA R18, R18, UR8, 0x3 ;  /* 0x0000000812123c11 */ /* 0x000fe2000f8e18ff */
[----:B------:R0:W-:Y:S04]  /*40f0*/  @P4 STS.64 [R19], R12 ;  /* 0x0000000c13004388 */ /* 0x0001e80000000a00 */
[----:B------:R0:W-:Y:S04]  /*4100*/  @P3 STS.64 [R18], R14 ;  /* 0x0000000e12003388 */ /* 0x0001e80000000a00 */
[----:B------:R0:W-:Y:S01]  /*4110*/  @P2 STS.64 [R0], R32 ;  /* 0x0000002000002388 */ /* 0x0001e20000000a00 */
[----:B------:R-:W-:Y:S06]  /*4120*/  BAR.SYNC.DEFER_BLOCKING 0x0 ;  /* 0x0000000000007b1d */ /* 0x000fec0000010000 */
[----:B------:R-:W-:Y:S05]  /*4130*/  @P0 EXIT ;  /* 0x000000000000094d */ /* 0x000fea0003800000 */
[----:B0-----:R-:W-:Y:S01]  /*4140*/  LOP3.LUT R0, RZ, R36, RZ, 0x33, !PT ;  /* 0x00000024ff007212 */ /* 0x001fe200078e33ff */
[----:B------:R-:W-:Y:S04]  /*4150*/  BSSY.RECONVERGENT B0, `(.L_x_389) ;  /* 0x000001a000007945 */ /* 0x000fe80003800200 */
[----:B------:R-:W-:-:S05]  /*4160*/  IMAD.IADD R0, R0, 0x1, R21 ;  /* 0x0000000100007824 */ /* 0x000fca00078e0215 */
[C---:B------:R-:W-:Y:S02]  /*4170*/  LOP3.LUT R2, R0.reuse, 0x300, RZ, 0xc0, !PT ;  /* 0x0000030000027812 */ /* 0x040fe400078ec0ff */
[----:B------:R-:W-:Y:S02]  /*4180*/  ISETP.GE.U32.AND P1, PT, R0, 0x300, PT ;  /* 0x000003000000780c */ /* 0x000fe40003f26070 */
[----:B------:R-:W-:-:S13]  /*4190*/  ISETP.NE.AND P0, PT, R2, 0x300, PT ;  /* 0x000003000200780c */ /* 0x000fda0003f05270 */
[----:B------:R-:W-:Y:S05]  /*41a0*/  @!P0 BRA `(.L_x_390) ;  /* 0x0000000000508947 */ /* 0x000fea0003800000 */
[----:B------:R-:W0:Y:S01]  /*41b0*/  LDC.64 R8, c[0x0][0x390] ;  /* 0x0000e400ff087b82 */ /* 0x000e220000000a00 */
[----:B------:R-:W-:Y:S01]  /*41c0*/  LEA.HI R0, R0, 0x1, RZ, 0x18 ;  /* 0x0000000100007811 */ /* 0x000fe200078fc0ff */
[C---:B------:R-:W-:Y:S01]  /*41d0*/  IMAD.IADD R11, R36.reuse, 0x1, R23 ;  /* 0x00000001240b7824 */ /* 0x040fe200078e0217 */
[----:B------:R-:W-:Y:S02]  /*41e0*/  LEA R10, R36, UR8, 0x3 ;  /* 0x00000008240a7c11 */ /* 0x000fe4000f8e18ff */
[C---:B------:R-:W-:Y:S02]  /*41f0*/  SHF.L.U32 R2, R0.reuse, 0x8, RZ ;  /* 0x0000000800027819 */ /* 0x040fe400000006ff */
[----:B------:R-:W-:Y:S01]  /*4200*/  LOP3.LUT R0, R0, 0x3, RZ, 0xc0, !PT ;  /* 0x0000000300007812 */ /* 0x000fe200078ec0ff */
[----:B------:R-:W1:Y:S01]  /*4210*/  LDC.64 R6, c[0x0][0x398] ;  /* 0x0000e600ff067b82 */ /* 0x000e620000000a00 */
[----:B------:R-:W-:-:S03]  /*4220*/  LOP3.LUT R3, R2, 0x300, RZ, 0xc0, !PT ;  /* 0x0000030002037812 */ /* 0x000fc600078ec0ff */
[----:B------:R-:W-:Y:S02]  /*4230*/  IMAD.MOV R0, RZ, RZ, -R0 ;  /* 0x000000ffff007224 */ /* 0x000fe400078e0a00 */
[----:B------:R-:W-:-:S07]  /*4240*/  IMAD.IADD R36, R36, 0x1, R3 ;  /* 0x0000000124247824 */ /* 0x000fce00078e0203 */
.L_x_391:
[----:B--2---:R2:W3:Y:S01]  /*4250*/  LDS.64 R12, [R10] ;  /* 0x000000000a0c7984 */ /* 0x0044e20000000a00 */
[----:B0-----:R-:W-:-:S04]  /*4260*/  IMAD.WIDE R4, R11, 0x4, R8 ;  /* 0x000000040b047825 */ /* 0x001fc800078e0208 */
[----:B-1----:R-:W-:-:S04]  /*4270*/  IMAD.WIDE R2, R11, 0x4, R6 ;  /* 0x000000040b027825 */ /* 0x002fc800078e0206 */
[----:B------:R-:W-:Y:S02]  /*4280*/  VIADD R0, R0, 0x1 ;  /* 0x0000000100007836 */ /* 0x000fe40000000000 */
[----:B------:R-:W-:Y:S02]  /*4290*/  VIADD R11, R11, 0x100 ;  /* 0x000001000b0b7836 */ /* 0x000fe40000000000 */
[----:B--2---:R-:W-:Y:S01]  /*42a0*/  VIADD R10, R10, 0x800 ;  /* 0x000008000a0a7836 */ /* 0x004fe20000000000 */
[----:B------:R-:W-:Y:S01]  /*42b0*/  ISETP.NE.AND P0, PT, R0, RZ, PT ;  /* 0x000000ff0000720c */ /* 0x000fe20003f05270 */
[----:B---3--:R2:W-:Y:S04]  /*42c0*/  STG.E desc[UR12][R4.64], R12 ;  /* 0x0000000c04007986 */ /* 0x0085e8000c10190c */
[----:B------:R2:W-:Y:S08]  /*42d0*/  STG.E desc[UR12][R2.64], R13 ;  /* 0x0000000d02007986 */ /* 0x0005f0000c10190c */
[----:B------:R-:W-:Y:S05]  /*42e0*/  @P0 BRA `(.L_x_391) ;  /* 0xfffffffc00d80947 */ /* 0x000fea000383ffff */
.L_x_390:
[----:B------:R-:W-:Y:S05]  /*42f0*/  BSYNC.RECONVERGENT B0 ;  /* 0x0000000000007941 */ /* 0x000fea0003800200 */
.L_x_389:
[----:B------:R-:W-:Y:S05]  /*4300*/  @!P1 EXIT ;  /* 0x000000000000994d */ /* 0x000fea0003800000 */
[----:B------:R-:W0:Y:S01]  /*4310*/  LDCU.128 UR4, c[0x0][0x390] ;  /* 0x00007200ff0477ac */ /* 0x000e220008000c00 */
[----:B------:R-:W-:Y:S01]  /*4320*/  IMAD.IADD R0, R21, 0x1, -R36 ;  /* 0x0000000115007824 */ /* 0x000fe200078e0a24 */
[----:B------:R-:W-:Y:S01]  /*4330*/  BSSY.RECONVERGENT B0, `(.L_x_392) ;  /* 0x0000051000007945 */ /* 0x000fe20003800200 */
[----:B------:R-:W-:Y:S01]  /*4340*/  IMAD.IADD R37, R36, 0x1, R23 ;  /* 0x0000000124257824 */ /* 0x000fe200078e0217 */
[----:B------:R-:W-:Y:S02]  /*4350*/  PLOP3.LUT P0, PT, PT, PT, PT, 0x80, 0x8 ;  /* 0x000000000008781c */ /* 0x000fe40003f0f070 */
[----:B------:R-:W-:Y:S02]  /*4360*/  ISETP.GT.AND P1, PT, R0, 0xc00, PT ;  /* 0x00000c000000780c */ /* 0x000fe40003f24270 */
[----:B------:R-:W-:-:S05]  /*4370*/  LEA R0, R36, UR8, 0x3 ;  /* 0x0000000824007c11 */ /* 0x000fca000f8e18ff */
[----:B------:R-:W-:Y:S01]  /*4380*/  VIADD R0, R0, 0x1000 ;  /* 0x0000100000007836 */ /* 0x000fe20000000000 */
[----:B0-----:R-:W-:Y:S02]  /*4390*/  UIADD3 UR4, UP0, UPT, UR4, 0x800, URZ ;  /* 0x0000080004047890 */ /* 0x001fe4000ff1e0ff */
[----:B------:R-:W-:Y:S02]  /*43a0*/  UIADD3 UR6, UP1, UPT, UR6, 0x800, URZ ;  /* 0x0000080006067890 */ /* 0x000fe4000ff3e0ff */
[----:B------:R-:W-:Y:S02]  /*43b0*/  UIADD3.X UR5, UPT, UPT, URZ, UR5, URZ, UP0, !UPT ;  /* 0x00000005ff057290 */ /* 0x000fe400087fe4ff */
[----:B------:R-:W-:Y:S01]  /*43c0*/  UIADD3.X UR7, UPT, UPT, URZ, UR7, URZ, UP1, !UPT ;  /* 0x00000007ff077290 */ /* 0x000fe20008ffe4ff */
[----:B--2---:R-:W-:Y:S02]  /*43d0*/  IMAD.U32 R4, RZ, RZ, UR4 ;  /* 0x00000004ff047e24 */ /* 0x004fe4000f8e00ff */
[----:B------:R-:W-:-:S02]  /*43e0*/  IMAD.U32 R2, RZ, RZ, UR6 ;  /* 0x00000006ff027e24 */ /* 0x000fc4000f8e00ff */
[----:B------:R-:W-:Y:S02]  /*43f0*/  IMAD.U32 R5, RZ, RZ, UR5 ;  /* 0x00000005ff057e24 */ /* 0x000fe4000f8e00ff */
[----:B------:R-:W-:Y:S01]  /*4400*/  IMAD.U32 R3, RZ, RZ, UR7 ;  /* 0x00000007ff037e24 */ /* 0x000fe2000f8e00ff */
[----:B------:R-:W-:Y:S06]  /*4410*/  @!P1 BRA `(.L_x_393) ;  /* 0x0000000400089947 */ /* 0x000fec0003800000 */
[----:B------:R-:W-:Y:S01]  /*4420*/  PLOP3.LUT P0, PT, PT, PT, PT, 0x8, 0x80 ;  /* 0x000000000080781c */ /* 0x000fe20003f0e170 */
[----:B------:R-:W-:-:S12]  /*4430*/  VIADD R43, R21, 0xfffff400 ;  /* 0xfffff400152b7836 */ /* 0x000fd80000000000 */
.L_x_394:
[----:B-1----:R-:W0:Y:S01]  /*4440*/  LDS.64 R38, [R0+-0x1000] ;  /* 0xfff0000000267984 */ /* 0x002e220000000a00 */
[C---:B------:R-:W-:Y:S01]  /*4450*/  IMAD.WIDE R44, R37.reuse, 0x4, R4 ;  /* 0x00000004252c7825 */ /* 0x040fe200078e0204 */
[C---:B------:R-:W-:Y:S02]  /*4460*/  IADD3 R41, PT, PT, R37.reuse, 0x400, RZ ;  /* 0x0000040025297810 */ /* 0x040fe40007ffe0ff */
[----:B------:R-:W1:Y:S01]  /*4470*/  LDS.64 R48, [R0+-0x800] ;  /* 0xfff8000000307984 */ /* 0x000e620000000a00 */
[----:B------:R-:W-:-:S03]  /*4480*/  IMAD.WIDE R18, R37, 0x4, R2 ;  /* 0x0000000425127825 */ /* 0x000fc600078e0202 */
[----:B------:R-:W2:Y:S01]  /*4490*/  LDS.64 R46, [R0] ;  /* 0x00000000002e7984 */ /* 0x000ea20000000a00 */
[----:B------:R-:W-:-:S03]  /*44a0*/  VIADD R36, R36, 0x1000 ;  /* 0x0000100024247836 */ /* 0x000fc60000000000 */
[----:B------:R-:W3:Y:S02]  /*44b0*/  LDS.64 R6, [R0+0x800] ;  /* 0x0008000000067984 */ /* 0x000ee40000000a00 */
[----:B------:R-:W-:Y:S02]  /*44c0*/  ISETP.GE.AND P1, PT, R36, R43, PT ;  /* 0x0000002b2400720c */ /* 0x000fe40003f26270 */
[----:B------:R-:W4:Y:S04]  /*44d0*/  LDS.64 R8, [R0+0x1000] ;  /* 0x0010000000087984 */ /* 0x000f280000000a00 */
[----:B------:R-:W5:Y:S04]  /*44e0*/  LDS.64 R10, [R0+0x1800] ;  /* 0x00180000000a7984 */ /* 0x000f680000000a00 */
        /* <DEDUP_REMOVED lines=9> */
[----:B------:R1:W5:Y:S04]  /*4580*/  LDS.64 R34, [R0+0x6800] ;  /* 0x0068000000227984 */ /* 0x0003680000000a00 */
[----:B0-----:R-:W-:Y:S04]  /*4590*/  STG.E desc[UR12][R44.64+-0x800], R38 ;  /* 0xfff800262c007986 */ /* 0x001fe8000c10190c */
[----:B------:R0:W-:Y:S01]  /*45a0*/  STG.E desc[UR12][R18.64+-0x800], R39 ;  /* 0xfff8002712007986 */ /* 0x0001e2000c10190c */
[----:B-1----:R-:W-:-:S03]  /*45b0*/  VIADD R0, R0, 0x8000 ;  /* 0x0000800000007836 */ /* 0x002fc60000000000 */
[----:B------:R-:W-:Y:S04]  /*45c0*/  STG.E desc[UR12][R44.64+-0x400], R48 ;  /* 0xfffc00302c007986 */ /* 0x000fe8000c10190c */
[----:B------:R1:W-:Y:S01]  /*45d0*/  STG.E desc[UR12][R18.64+-0x400], R49 ;  /* 0xfffc003112007986 */ /* 0x0003e2000c10190c */
[----:B0-----:R-:W-:-:S03]  /*45e0*/  IMAD.WIDE R38, R41, 0x4, R4 ;  /* 0x0000000429267825 */ /* 0x001fc600078e0204 */
[----:B--2---:R-:W-:Y:S01]  /*45f0*/  STG.E desc[UR12][R44.64], R46 ;  /* 0x0000002e2c007986 */ /* 0x004fe2000c10190c */
[----:B------:R-:W-:-:S03]  /*4600*/  IMAD.WIDE R40, R41, 0x4, R2 ;  /* 0x0000000429287825 */ /* 0x000fc600078e0202 */
[----:B------:R0:W-:Y:S01]  /*4610*/  STG.E desc[UR12][R18.64], R47 ;  /* 0x0000002f12007986 */ /* 0x0001e2000c10190c */
[----:B-1----:R-:W-:-:S03]  /*4620*/  VIADD R49, R37, 0x800 ;  /* 0x0000080025317836 */ /* 0x002fc60000000000 */
[----:B---3--:R1:W-:Y:S04]  /*4630*/  STG.E desc[UR12][R44.64+0x400], R6 ;  /* 0x000400062c007986 */ /* 0x0083e8000c10190c */
[----:B------:R2:W-:Y:S04]  /*4640*/  STG.E desc[UR12][R18.64+0x400], R7 ;  /* 0x0004000712007986 */ /* 0x0005e8000c10190c */
[----:B----4-:R-:W-:Y:S01]  /*4650*/  STG.E desc[UR12][R38.64+-0x800], R8 ;  /* 0xfff8000826007986 */ /* 0x010fe2000c10190c */
[----:B0-----:R-:W-:-:S03]  /*4660*/  IMAD.WIDE R46, R49, 0x4, R4 ;  /* 0x00000004312e7825 */ /* 0x001fc600078e0204 */
[----:B------:R0:W-:Y:S01]  /*4670*/  STG.E desc[UR12][R40.64+-0x800], R9 ;  /* 0xfff8000928007986 */ /* 0x0001e2000c10190c */
[----:B-1----:R-:W-:-:S03]  /*4680*/  IMAD.WIDE R44, R49, 0x4, R2 ;  /* 0x00000004312c7825 */ /* 0x002fc600078e0202 */
[----:B-----5:R1:W-:Y:S01]  /*4690*/  STG.E desc[UR12][R38.64+-0x400], R10 ;  /* 0xfffc000a26007986 */ /* 0x0203e2000c10190c */
[C---:B--2---:R-:W-:Y:S02]  /*46a0*/  VIADD R19, R37.reuse, 0xc00 ;  /* 0x00000c0025137836 */ /* 0x044fe40000000000 */
[----:B------:R-:W-:Y:S01]  /*46b0*/  VIADD R37, R37, 0x1000 ;  /* 0x0000100025257836 */ /* 0x000fe20000000000 */
[----:B------:R1:W-:Y:S01]  /*46c0*/  STG.E desc[UR12][R40.64+-0x400], R11 ;  /* 0xfffc000b28007986 */ /* 0x0003e2000c10190c */
[----:B------:R-:W-:-:S03]  /*46d0*/  IMAD.WIDE R6, R19, 0x4, R4 ;  /* 0x0000000413067825 */ /* 0x000fc600078e0204 */
[----:B------:R1:W-:Y:S01]  /*46e0*/  STG.E desc[UR12][R38.64], R12 ;  /* 0x0000000c26007986 */ /* 0x0003e2000c10190c */
[----:B0-----:R-:W-:-:S03]  /*46f0*/  IMAD.WIDE R8, R19, 0x4, R2 ;  /* 0x0000000413087825 */ /* 0x001fc600078e0202 */
[----:B------:R1:W-:Y:S04]  /*4700*/  STG.E desc[UR12][R40.64], R13 ;  /* 0x0000000d28007986 */ /* 0x0003e8000c10190c */
        /* <DEDUP_REMOVED lines=17> */
[----:B------:R1:W-:Y:S01]  /*4820*/  STG.E desc[UR12][R8.64+0x400], R35 ;  /* 0x0004002308007986 */ /* 0x0003e2000c10190c */
[----:B------:R-:W-:Y:S05]  /*4830*/  @!P1 BRA `(.L_x_394) ;  /* 0xfffffffc00009947 */ /* 0x000fea000383ffff */
.L_x_393:
[----:B------:R-:W-:Y:S05]  /*4840*/  BSYNC.RECONVERGENT B0 ;  /* 0x0000000000007941 */ /* 0x000fea0003800200 */
.L_x_392:
[----:B-1----:R-:W-:Y:S01]  /*4850*/  IMAD.IADD R6, R21, 0x1, -R36 ;  /* 0x0000000115067824 */ /* 0x002fe200078e0a24 */
[----:B------:R-:W-:Y:S04]  /*4860*/  BSSY.RECONVERGENT B0, `(.L_x_395) ;  /* 0x0000024000007945 */ /* 0x000fe80003800200 */
[----:B------:R-:W-:-:S13]  /*4870*/  ISETP.GT.AND P1, PT, R6, 0x400, PT ;  /* 0x000004000600780c */ /* 0x000fda0003f24270 */
[----:B------:R-:W-:Y:S05]  /*4880*/  @!P1 BRA `(.L_x_396) ;  /* 0x0000000000849947 */ /* 0x000fea0003800000 */
[----:B------:R-:W0:Y:S01]  /*4890*/  LDS.64 R14, [R0+-0x1000] ;  /* 0xfff00000000e7984 */ /* 0x000e220000000a00 */
[C---:B------:R-:W-:Y:S01]  /*48a0*/  IMAD.WIDE R6, R37.reuse, 0x4, R4 ;  /* 0x0000000425067825 */ /* 0x040fe200078e0204 */
[----:B------:R-:W-:Y:S02]  /*48b0*/  PLOP3.LUT P0, PT, PT, PT, PT, 0x8, 0x80 ;  /* 0x000000000080781c */ /* 0x000fe40003f0e170 */
[----:B------:R-:W1:Y:S01]  /*48c0*/  LDS.64 R16, [R0+-0x800] ;  /* 0xfff8000000107984 */ /* 0x000e620000000a00 */
[----:B------:R-:W-:-:S03]  /*48d0*/  IMAD.WIDE R8, R37, 0x4, R2 ;  /* 0x0000000425087825 */ /* 0x000fc600078e0202 */
[----:B------:R-:W2:Y:S01]  /*48e0*/  LDS.64 R18, [R0] ;  /* 0x0000000000127984 */ /* 0x000ea20000000a00 */
[----:B------:R-:W-:Y:S02]  /*48f0*/  VIADD R13, R37, 0x400 ;  /* 0x00000400250d7836 */ /* 0x000fe40000000000 */
[----:B------:R-:W-:Y:S01]  /*4900*/  VIADD R36, R36, 0x800 ;  /* 0x0000080024247836 */ /* 0x000fe20000000000 */
[----:B------:R-:W3:Y:S01]  /*4910*/  LDS.64 R22, [R0+0x800] ;  /* 0x0008000000167984 */ /* 0x000ee20000000a00 */
[----:B------:R-:W-:-:S03]  /*4920*/  IMAD.WIDE R10, R13, 0x4, R4 ;  /* 0x000000040d0a7825 */ /* 0x000fc600078e0204 */
[----:B------:R-:W4:Y:S01]  /*4930*/  LDS.64 R24, [R0+0x1000] ;  /* 0x0010000000187984 */ /* 0x000f220000000a00 */
[----:B------:R-:W-:-:S03]  /*4940*/  IMAD.WIDE R12, R13, 0x4, R2 ;  /* 0x000000040d0c7825 */ /* 0x000fc600078e0202 */
[----:B------:R-:W5:Y:S01]  /*4950*/  LDS.64 R26, [R0+0x1800] ;  /* 0x00180000001a7984 */ /* 0x000f620000000a00 */
[----:B------:R-:W-:-:S03]  /*4960*/  VIADD R37, R37, 0x800 ;  /* 0x0000080025257836 */ /* 0x000fc60000000000 */
[----:B------:R-:W5:Y:S04]  /*4970*/  LDS.64 R28, [R0+0x2000] ;  /* 0x00200000001c7984 */ /* 0x000f680000000a00 */
[----:B------:R0:W5:Y:S02]  /*4980*/  LDS.64 R30, [R0+0x2800] ;  /* 0x00280000001e7984 */ /* 0x0001640000000a00 */
[----:B0-----:R-:W-:Y:S02]  /*4990*/  VIADD R0, R0, 0x4000 ;  /* 0x0000400000007836 */ /* 0x001fe40000000000 */
[----:B------:R0:W-:Y:S04]  /*49a0*/  STG.E desc[UR12][R6.64+-0x800], R14 ;  /* 0xfff8000e06007986 */ /* 0x0001e8000c10190c */
[----:B------:R0:W-:Y:S04]  /*49b0*/  STG.E desc[UR12][R8.64+-0x800], R15 ;  /* 0xfff8000f08007986 */ /* 0x0001e8000c10190c */
[----:B-1----:R0:W-:Y:S04]  /*49c0*/  STG.E desc[UR12][R6.64+-0x400], R16 ;  /* 0xfffc001006007986 */ /* 0x0021e8000c10190c */
[----:B------:R0:W-:Y:S04]  /*49d0*/  STG.E desc[UR12][R8.64+-0x400], R17 ;  /* 0xfffc001108007986 */ /* 0x0001e8000c10190c */
[----:B--2---:R0:W-:Y:S04]  /*49e0*/  STG.E desc[UR12][R6.64], R18 ;  /* 0x0000001206007986 */ /* 0x0041e8000c10190c */
[----:B------:R0:W-:Y:S04]  /*49f0*/  STG.E desc[UR12][R8.64], R19 ;  /* 0x0000001308007986 */ /* 0x0001e8000c10190c */
[----:B---3--:R0:W-:Y:S04]  /*4a00*/  STG.E desc[UR12][R6.64+0x400], R22 ;  /* 0x0004001606007986 */ /* 0x0081e8000c10190c */
[----:B------:R0:W-:Y:S04]  /*4a10*/  STG.E desc[UR12][R8.64+0x400], R23 ;  /* 0x0004001708007986 */ /* 0x0001e8000c10190c */
[----:B----4-:R0:W-:Y:S04]  /*4a20*/  STG.E desc[UR12][R10.64+-0x800], R24 ;  /* 0xfff800180a007986 */ /* 0x0101e8000c10190c */
[----:B------:R0:W-:Y:S04]  /*4a30*/  STG.E desc[UR12][R12.64+-0x800], R25 ;  /* 0xfff800190c007986 */ /* 0x0001e8000c10190c */
[----:B-----5:R0:W-:Y:S04]  /*4a40*/  STG.E desc[UR12][R10.64+-0x400], R26 ;  /* 0xfffc001a0a007986 */ /* 0x0201e8000c10190c */
[----:B------:R0:W-:Y:S04]  /*4a50*/  STG.E desc[UR12][R12.64+-0x400], R27 ;  /* 0xfffc001b0c007986 */ /* 0x0001e8000c10190c */
[----:B------:R0:W-:Y:S04]  /*4a60*/  STG.E desc[UR12][R10.64], R28 ;  /* 0x0000001c0a007986 */ /* 0x0001e8000c10190c */
[----:B------:R0:W-:Y:S04]  /*4a70*/  STG.E desc[UR12][R12.64], R29 ;  /* 0x0000001d0c007986 */ /* 0x0001e8000c10190c */
[----:B------:R0:W-:Y:S04]  /*4a80*/  STG.E desc[UR12][R10.64+0x400], R30 ;  /* 0x0004001e0a007986 */ /* 0x0001e8000c10190c */
[----:B------:R0:W-:Y:S02]  /*4a90*/  STG.E desc[UR12][R12.64+0x400], R31 ;  /* 0x0004001f0c007986 */ /* 0x0001e4000c10190c */
.L_x_396:
[----:B------:R-:W-:Y:S05]  /*4aa0*/  BSYNC.RECONVERGENT B0 ;  /* 0x0000000000007941 */ /* 0x000fea0003800200 */
.L_x_395:
[----:B------:R-:W-:-:S13]  /*4ab0*/  ISETP.LT.OR P0, PT, R36, R21, P0 ;  /* 0x000000152400720c */ /* 0x000fda0000701670 */
[----:B------:R-:W-:Y:S05]  /*4ac0*/  @!P0 EXIT ;  /* 0x000000000000894d */ /* 0x000fea0003800000 */
[----:B0-----:R-:W0:Y:S01]  /*4ad0*/  LDS.64 R6, [R0+-0x1000] ;  /* 0xfff0000000067984 */ /* 0x001e220000000a00 */
[----:B------:R-:W-:-:S03]  /*4ae0*/  IMAD.WIDE R4, R37, 0x4, R4 ;  /* 0x0000000425047825 */ /* 0x000fc600078e0204 */
[----:B------:R-:W1:Y:S01]  /*4af0*/  LDS.64 R8, [R0+-0x800] ;  /* 0xfff8000000087984 */ /* 0x000e620000000a00 */
[----:B------:R-:W-:-:S03]  /*4b00*/  IMAD.WIDE R2, R37, 0x4, R2 ;  /* 0x0000000425027825 */ /* 0x000fc600078e0202 */
[----:B------:R-:W2:Y:S04]  /*4b10*/  LDS.64 R10, [R0] ;  /* 0x00000000000a7984 */ /* 0x000ea80000000a00 */
[----:B------:R-:W3:Y:S04]  /*4b20*/  LDS.64 R12, [R0+0x800] ;  /* 0x00080000000c7984 */ /* 0x000ee80000000a00 */
[----:B0-----:R-:W-:Y:S04]  /*4b30*/  STG.E desc[UR12][R4.64+-0x800], R6 ;  /* 0xfff8000604007986 */ /* 0x001fe8000c10190c */
[----:B------:R-:W-:Y:S04]  /*4b40*/  STG.E desc[UR12][R2.64+-0x800], R7 ;  /* 0xfff8000702007986 */ /* 0x000fe8000c10190c */
[----:B-1----:R-:W-:Y:S04]  /*4b50*/  STG.E desc[UR12][R4.64+-0x400], R8 ;  /* 0xfffc000804007986 */ /* 0x002fe8000c10190c */
[----:B------:R-:W-:Y:S04]  /*4b60*/  STG.E desc[UR12][R2.64+-0x400], R9 ;  /* 0xfffc000902007986 */ /* 0x000fe8000c10190c */
[----:B--2---:R-:W-:Y:S04]  /*4b70*/  STG.E desc[UR12][R4.64], R10 ;  /* 0x0000000a04007986 */ /* 0x004fe8000c10190c */
[----:B------:R-:W-:Y:S04]  /*4b80*/  STG.E desc[UR12][R2.64], R11 ;  /* 0x0000000b02007986 */ /* 0x000fe8000c10190c */
[----:B---3--:R-:W-:Y:S04]  /*4b90*/  STG.E desc[UR12][R4.64+0x400], R12 ;  /* 0x0004000c04007986 */ /* 0x008fe8000c10190c */
[----:B------:R-:W-:Y:S01]  /*4ba0*/  STG.E desc[UR12][R2.64+0x400], R13 ;  /* 0x0004000d02007986 */ /* 0x000fe2000c10190c */
[----:B------:R-:W-:Y:S05]  /*4bb0*/  EXIT ;  /* 0x000000000000794d */ /* 0x000fea0003800000 */
.L_x_388:
[----:B------:R-:W1:Y:S01]  /*4bc0*/  LDC.64 R30, c[0x0][0x390] ;  /* 0x0000e400ff1e7b82 */ /* 0x000e620000000a00 */
[----:B------:R-:W-:Y:S02]  /*4bd0*/  ISETP.NE.AND P0, PT, R34, R2, PT ;  /* 0x000000022200720c */ /* 0x000fe40003f05270 */
[----:B------:R-:W-:Y:S02]  /*4be0*/  ISETP.NE.AND P2, PT, R4, R6, PT ;  /* 0x000000060400720c */ /* 0x000fe40003f45270 */
[----:B------:R-:W-:Y:S02]  /*4bf0*/  ISETP.NE.AND P1, PT, R2, R4, PT ;  /* 0x000000040200720c */ /* 0x000fe40003f25270 */
[----:B------:R-:W-:Y:S01]  /*4c00*/  ISETP.NE.AND P3, PT, R12, R14, PT ;  /* 0x0000000e0c00720c */ /* 0x000fe20003f65270 */
[----:B------:R-:W2:Y:S01]  /*4c10*/  LDC.64 R28, c[0x0][0x398] ;  /* 0x0000e600ff1c7b82 */ /* 0x000ea20000000a00 */
[----:B------:R-:W-:Y:S02]  /*4c20*/  ISETP.NE.AND P4, PT, R14, R32, PT ;  /* 0x000000200e00720c */ /* 0x000fe40003f85270 */
[----:B------:R-:W-:-:S05]  /*4c30*/  ISETP.NE.AND P5, PT, R32, R37, PT ;  /* 0x000000252000720c */ /* 0x000fca0003fa5270 */
[----:B0-----:R-:W0:Y:S08]  /*4c40*/  LDC.64 R22, c[0x0][0x398] ;  /* 0x0000e600ff167b82 */ /* 0x001e300000000a00 */
[----:B------:R-:W3:Y:S01]  /*4c50*/  LDC.64 R26, c[0x0][0x390] ;  /* 0x0000e400ff1a7b82 */ /* 0x000ee20000000a00 */
[----:B-1----:R-:W-:-:S05]  /*4c60*/  @P0 IMAD.WIDE R30, R39, 0x4, R30 ;  /* 0x00000004271e0825 */ /* 0x002fca00078e021e */
[----:B------:R-:W-:Y:S02]  /*4c70*/  @P0 STG.E desc[UR12][R30.64], R34 ;  /* 0x000000221e000986 */ /* 0x000fe4000c10190c */
[----:B------:R-:W1:Y:S01]  /*4c80*/  LDC.64 R20, c[0x0][0x390] ;  /* 0x0000e400ff147b82 */ /* 0x000e620000000a00 */
[----:B--2---:R-:W-:-:S05]  /*4c90*/  @P0 IMAD.WIDE R28, R39, 0x4, R28 ;  /* 0x00000004271c0825 */ /* 0x004fca00078e021c */
[----:B------:R-:W-:Y:S01]  /*4ca0*/  @P0 STG.E desc[UR12][R28.64], R35 ;  /* 0x000000231c000986 */ /* 0x000fe2000c10190c */
[----:B------:R-:W-:Y:S01]  /*4cb0*/  ISETP.NE.AND P0, PT, R6, R8, PT ;  /* 0x000000080600720c */ /* 0x000fe20003f05270 */
[----:B------:R-:W2:Y:S01]  /*4cc0*/  LDC.64 R24, c[0x0][0x398] ;  /* 0x0000e600ff187b82 */ /* 0x000ea20000000a00 */
[----:B0-----:R-:W-:-:S04]  /*4cd0*/  @P2 IMAD.WIDE R50, R41, 0x4, R22 ;  /* 0x0000000429322825 */ /* 0x001fc800078e0216 */
[----:B---3--:R-:W-:-:S03]  /*4ce0*/  @P1 IMAD.WIDE R26, R43, 0x4, R26 ;  /* 0x000000042b1a1825 */ /* 0x008fc600078e021a */
[----:B------:R-:W0:Y:S02]  /*4cf0*/  LDC.64 R22, c[0x0][0x390] ;  /* 0x0000e400ff167b82 */ /* 0x000e240000000a00 */
[----:B------:R3:W-:Y:S01]  /*4d00*/  @P1 STG.E desc[UR12][R26.64], R2 ;  /* 0x000000021a001986 */ /* 0x0007e2000c10190c */
[----:B-1----:R-:W-:-:S05]  /*4d10*/  @P2 IMAD.WIDE R20, R41, 0x4, R20 ;  /* 0x0000000429142825 */ /* 0x002fca00078e0214 */
[----:B------:R-:W1:Y:S01]  /*4d20*/  LDC.64 R46, c[0x0][0x390] ;  /* 0x0000e400ff2e7b82 */ /* 0x000e620000000a00 */
[----:B--2---:R-:W-:-:S07]  /*4d30*/  @P1 IMAD.WIDE R24, R43, 0x4, R24 ;  /* 0x000000042b181825 */ /* 0x004fce00078e0218 */
[----:B------:R-:W2:Y:S01]  /*4d40*/  LDC.64 R40, c[0x0][0x398] ;  /* 0x0000e600ff287b82 */ /* 0x000ea20000000a00 */
[----:B------:R4:W-:Y:S01]  /*4d50*/  @P1 STG.E desc[UR12][R24.64], R3 ;  /* 0x0000000318001986 */ /* 0x0009e2000c10190c */
[----:B------:R-:W-:-:S06]  /*4d60*/  ISETP.NE.AND P1, PT, R8, R10, PT ;  /* 0x0000000a0800720c */ /* 0x000fcc0003f25270 */
[----:B------:R-:W5:Y:S01]  /*4d70*/  LDC.64 R44, c[0x0][0x398] ;  /* 0x0000e600ff2c7b82 */ /* 0x000f620000000a00 */
[----:B------:R4:W-:Y:S01]  /*4d80*/  @P2 STG.E desc[UR12][R20.64], R4 ;  /* 0x0000000414002986 */ /* 0x0009e2000c10190c */
[----:B0-----:R-:W-:-:S03]  /*4d90*/  @P0 IMAD.WIDE R22, R17, 0x4, R22 ;  /* 0x0000000411160825 */ /* 0x001fc600078e0216 */
[----:B------:R4:W-:Y:S01]  /*4da0*/  @P2 STG.E desc[UR12][R50.64], R5 ;  /* 0x0000000532002986 */ /* 0x0009e2000c10190c */
[----:B------:R-:W-:Y:S02]  /*4db0*/  ISETP.NE.AND P2, PT, R10, R12, PT ;  /* 0x0000000c0a00720c */ /* 0x000fe40003f45270 */
[----:B------:R-:W0:Y:S01]  /*4dc0*/  LDC.64 R42, c[0x0][0x390] ;  /* 0x0000e400ff2a7b82 */ /* 0x000e220000000a00 */
[----:B------:R4:W-:Y:S01]  /*4dd0*/  @P0 STG.E desc[UR12][R22.64], R6 ;  /* 0x0000000616000986 */ /* 0x0009e2000c10190c */
[----:B-1----:R-:W-:-:S06]  /*4de0*/  @P1 IMAD.WIDE R46, R16, 0x4, R46 ;  /* 0x00000004102e1825 */ /* 0x002fcc00078e022e */
[----:B------:R-:W1:Y:S01]  /*4df0*/  LDC.64 R48, c[0x0][0x398] ;  /* 0x0000e600ff307b82 */ /* 0x000e620000000a00 */
[----:B--2---:R-:W-:-:S05]  /*4e00*/  @P0 IMAD.WIDE R40, R17, 0x4, R40 ;  /* 0x0000000411280825 */ /* 0x004fca00078e0228 */
[----:B------:R4:W-:Y:S02]  /*4e10*/  @P0 STG.E desc[UR12][R40.64], R7 ;  /* 0x0000000728000986 */ /* 0x0009e4000c10190c */
[----:B---3--:R-:W2:Y:S01]  /*4e20*/  LDC.64 R26, c[0x0][0x390] ;  /* 0x0000e400ff1a7b82 */ /* 0x008ea20000000a00 */
[----:B-----5:R-:W-:Y:S01]  /*4e30*/  @P1 IMAD.WIDE R44, R16, 0x4, R44 ;  /* 0x00000004102c1825 */ /* 0x020fe200078e022c */
[----:B------:R4:W-:Y:S04]  /*4e40*/  @P1 STG.E desc[UR12][R46.64], R8 ;  /* 0x000000082e001986 */ /* 0x0009e8000c10190c */
[----:B------:R4:W-:Y:S02]  /*4e50*/  @P1 STG.E desc[UR12][R44.64], R9 ;  /* 0x000000092c001986 */ /* 0x0009e4000c10190c */
[----:B------:R-:W3:Y:S01]  /*4e60*/  LDC.64 R28, c[0x0][0x398] ;  /* 0x0000e600ff1c7b82 */ /* 0x000ee20000000a00 */
[----:B0-----:R-:W-:-:S05]  /*4e70*/  @P2 IMAD.WIDE R42, R38, 0x4, R42 ;  /* 0x00000004262a2825 */ /* 0x001fca00078e022a */
[----:B------:R4:W-:Y:S02]  /*4e80*/  @P2 STG.E desc[UR12][R42.64], R10 ;  /* 0x0000000a2a002986 */ /* 0x0009e4000c10190c */
[----:B------:R-:W0:Y:S01]  /*4e90*/  LDC.64 R30, c[0x0][0x390] ;  /* 0x0000e400ff1e7b82 */ /* 0x000e220000000a00 */
[----:B-1----:R-:W-:-:S05]  /*4ea0*/  @P2 IMAD.WIDE R48, R38, 0x4, R48 ;  /* 0x0000000426302825 */ /* 0x002fca00078e0230 */
[----:B------:R4:W-:Y:S02]  /*4eb0*/  @P2 STG.E desc[UR12][R48.64], R11 ;  /* 0x0000000b30002986 */ /* 0x0009e4000c10190c */
[----:B------:R-:W1:Y:S01]  /*4ec0*/  LDC.64 R34, c[0x0][0x398] ;  /* 0x0000e600ff227b82 */ /* 0x000e620000000a00 */
[----:B--2---:R-:W-:-:S05]  /*4ed0*/  @P3 IMAD.WIDE R26, R19, 0x4, R26 ;  /* 0x00000004131a3825 */ /* 0x004fca00078e021a */
[----:B------:R4:W-:Y:S01]  /*4ee0*/  @P3 STG.E desc[UR12][R26.64], R12 ;  /* 0x0000000c1a003986 */ /* 0x0009e2000c10190c */
[----:B---3--:R-:W-:-:S05]  /*4ef0*/  @P3 IMAD.WIDE R28, R19, 0x4, R28 ;  /* 0x00000004131c3825 */ /* 0x008fca00078e021c */
[----:B------:R4:W-:Y:S01]  /*4f00*/  @P3 STG.E desc[UR12][R28.64], R13 ;  /* 0x0000000d1c003986 */ /* 0x0009e2000c10190c */
[----:B0-----:R-:W-:-:S05]  /*4f10*/  @P4 IMAD.WIDE R30, R18, 0x4, R30 ;  /* 0x00000004121e4825 */ /* 0x001fca00078e021e */
[----:B------:R4:W-:Y:S01]  /*4f20*/  @P4 STG.E desc[UR12][R30.64], R14 ;  /* 0x0000000e1e004986 */ /* 0x0009e2000c10190c */
[----:B-1----:R-:W-:-:S05]  /*4f30*/  @P4 IMAD.WIDE R34, R18, 0x4, R34 ;  /* 0x0000000412224825 */ /* 0x002fca00078e0222 */
[----:B------:R4:W-:Y:S01]  /*4f40*/  @P4 STG.E desc[UR12][R34.64], R15 ;  /* 0x0000000f22004986 */ /* 0x0009e2000c10190c */
[----:B------:R-:W-:Y:S05]  /*4f50*/  @!P5 EXIT ;  /* 0x000000000000d94d */ /* 0x000fea0003800000 */
[----:B----4-:R-:W0:Y:S08]  /*4f60*/  LDC.64 R2, c[0x0][0x390] ;  /* 0x0000e400ff027b82 */ /* 0x010e300000000a00 */
[----:B------:R-:W1:Y:S01]  /*4f70*/  LDC.64 R4, c[0x0][0x398] ;  /* 0x0000e600ff047b82 */ /* 0x000e620000000a00 */
[----:B0-----:R-:W-:-:S05]  /*4f80*/  IMAD.WIDE R2, R0, 0x4, R2 ;  /* 0x0000000400027825 */ /* 0x001fca00078e0202 */
[----:B------:R-:W-:Y:S01]  /*4f90*/  STG.E desc[UR12][R2.64], R32 ;  /* 0x0000002002007986 */ /* 0x000fe2000c10190c */
[----:B-1----:R-:W-:-:S05]  /*4fa0*/  IMAD.WIDE R4, R0, 0x4, R4 ;  /* 0x0000000400047825 */ /* 0x002fca00078e0204 */
[----:B------:R-:W-:Y:S01]  /*4fb0*/  STG.E desc[UR12][R4.64], R33 ;  /* 0x0000002104007986 */ /* 0x000fe2000c10190c */
[----:B------:R-:W-:Y:S05]  /*4fc0*/  EXIT ;  /* 0x000000000000794d */ /* 0x000fea0003800000 */
.L_x_364:
[----:B------:R-:W-:-:S13]  /*4fd0*/  ISETP.GE.AND P0, PT, R38, 0x1, PT ;  /* 0x000000012600780c */ /* 0x000fda0003f06270 */
[----:B------:R-:W-:Y:S05]  /*4fe0*/  @!P0 EXIT ;  /* 0x000000000000894d */ /* 0x000fea0003800000 */
[----:B------:R-:W-:-:S13]  /*4ff0*/  ISETP.NE.AND P0, PT, R0, RZ, PT ;  /* 0x000000ff0000720c */ /* 0x000fda0003f05270 */
[----:B------:R-:W-:Y:S05]  /*5000*/  @P0 BRA `(.L_x_397) ;  /* 0x0000002400700947 */ /* 0x000fea0003800000 */
        /* <DEDUP_REMOVED lines=10> */
[C---:B------:R-:W-:Y:S01]  /*50b0*/  VIADD R13, R15.reuse, 0x60 ;  /* 0x000000600f0d7836 */ /* 0x040fe20000000000 */
[CC--:B------:R-:W-:Y:S01]  /*50c0*/  ISETP.GE.U32.AND P1, PT, R15.reuse, R38.reuse, PT ;  /* 0x000000260f00720c */ /* 0x0c0fe20003f26070 */
[C---:B------:R-:W-:Y:S02]  /*50d0*/  VIADD R3, R15.reuse, 0x20 ;  /* 0x000000200f037836 */ /* 0x040fe40000000000 */
[----:B------:R-:W-:Y:S01]  /*50e0*/  IMAD.SHL.U32 R17, R15, 0x4, RZ ;  /* 0x000000040f117824 */ /* 0x000fe200078e00ff */
[-C--:B------:R-:W-:Y:S01]  /*50f0*/  ISETP.GE.U32.AND P4, PT, R13, R38.reuse, PT ;  /* 0x000000260d00720c */ /* 0x080fe20003f86070 */
[----:B------:R-:W-:Y:S01]  /*5100*/  VIADD R11, R15, 0x40 ;  /* 0x000000400f0b7836 */ /* 0x000fe20000000000 */
[----:B------:R-:W-:Y:S01]  /*5110*/  ISETP.GE.U32.AND P5, PT, R3, R38, PT ;  /* 0x000000260300720c */ /* 0x000fe20003fa6070 */
[C---:B------:R-:W-:Y:S01]  /*5120*/  VIADD R13, R15.reuse, 0xa0 ;  /* 0x000000a00f0d7836 */ /* 0x040fe20000000000 */
[----:B------:R-:W-:Y:S02]  /*5130*/  IADD3 R3, PT, PT, R15, 0x80, RZ ;  /* 0x000000800f037810 */ /* 0x000fe40007ffe0ff */
[----:B------:R-:W-:-:S02]  /*5140*/  IADD3 R2, P6, PT, R8, R17, RZ ;  /* 0x0000001108027210 */ /* 0x000fc40007fde0ff */
[-C--:B------:R-:W-:Y:S01]  /*5150*/  ISETP.GE.U32.AND P0, PT, R11, R38.reuse, PT ;  /* 0x000000260b00720c */ /* 0x080fe20003f06070 */
[----:B------:R-:W-:Y:S01]  /*5160*/  @!P1 IMAD.WIDE.U32 R10, R15, 0x4, R8 ;  /* 0x000000040f0a9825 */ /* 0x000fe200078e0008 */
[-C--:B------:R-:W-:Y:S02]  /*5170*/  ISETP.GE.U32.AND P3, PT, R3, R38.reuse, PT ;  /* 0x000000260300720c */ /* 0x080fe40003f66070 */
[----:B------:R-:W-:Y:S01]  /*5180*/  ISETP.GE.U32.AND P2, PT, R13, R38, PT ;  /* 0x000000260d00720c */ /* 0x000fe20003f46070 */
[----:B------:R-:W-:Y:S02]  /*5190*/  IMAD.X R3, RZ, RZ, R9, P6 ;  /* 0x000000ffff037224 */ /* 0x000fe400030e0609 */
[----:B------:R-:W-:Y:S01]  /*51a0*/  @!P1 IMAD.WIDE.U32 R12, R15, 0x4, R6 ;  /* 0x000000040f0c9825 */ /* 0x000fe200078e0006 */
[----:B0-----:R-:W-:-:S03]  /*51b0*/  IADD3 R6, P6, PT, R17, R6, RZ ;  /* 0x0000000611067210 */ /* 0x001fc60007fde0ff */
[C---:B------:R-:W-:Y:S02]  /*51c0*/  VIADD R19, R15.reuse, 0xc0 ;  /* 0x000000c00f137836 */ /* 0x040fe40000000000 */
[C---:B------:R-:W-:Y:S02]  /*51d0*/  VIADD R21, R15.reuse, 0xe0 ;  /* 0x000000e00f157836 */ /* 0x040fe40000000000 */
[----:B------:R-:W-:Y:S02]  /*51e0*/  IMAD.X R7, RZ, RZ, R7, P6 ;  /* 0x000000ffff077224 */ /* 0x000fe400030e0607 */
[----:B------:R-:W-:Y:S01]  /*51f0*/  VIADD R15, R15, 0x100 ;  /* 0x000001000f0f7836 */ /* 0x000fe20000000000 */
[----:B------:R-:W-:Y:S01]  /*5200*/  ISETP.GE.U32.AND P6, PT, R21, R38, PT ;  /* 0x000000261500720c */ /* 0x000fe20003fc6070 */
[----:B--2---:R-:W-:Y:S02]  /*5210*/  IMAD.MOV.U32 R8, RZ, RZ, R4 ;  /* 0x000000ffff087224 */ /* 0x004fe400078e0004 */
[----:B------:R0:W2:Y:S02]  /*5220*/  @!P1 LDG.E.CONSTANT R4, desc[UR12][R10.64] ;  /* 0x0000000c0a049981 */ /* 0x0000a4000c1e9900 */
[----:B------:R-:W-:-:S02]  /*5230*/  IMAD.MOV.U32 R14, RZ, RZ, R8 ;  /* 0x000000ffff0e7224 */ /* 0x000fc400078e0008 */
[----:B---3--:R-:W-:Y:S02]  /*5240*/  IMAD.MOV.U32 R9, RZ, RZ, R5 ;  /* 0x000000ffff097224 */ /* 0x008fe400078e0005 */
[----:B------:R1:W3:Y:S01]  /*5250*/  @!P1 LDG.E.CONSTANT R5, desc[UR12][R12.64] ;  /* 0x0000000c0c059981 */ /* 0x0002e2000c1e9900 */
[-C--:B------:R-:W-:Y:S01]  /*5260*/  ISETP.GE.U32.AND P1, PT, R19, R38.reuse, PT ;  /* 0x000000261300720c */ /* 0x080fe20003f26070 */
[----:B------:R-:W-:Y:S02]  /*5270*/  IMAD.MOV.U32 R17, RZ, RZ, R9 ;  /* 0x000000ffff117224 */ /* 0x000fe400078e0009 */
[----:B------:R-:W4:Y:S04]  /*5280*/  @!P5 LDG.E.CONSTANT R14, desc[UR12][R2.64+0x80] ;  /* 0x0000800c020ed981 */ /* 0x000f28000c1e9900 */
[----:B------:R-:W5:Y:S01]  /*5290*/  @!P5 LDG.E.CONSTANT R17, desc[UR12][R6.64+0x80] ;  /* 0x0000800c0611d981 */ /* 0x000f62000c1e9900 */
[----:B------:R-:W-:Y:S01]  /*52a0*/  ISETP.GE.U32.AND P5, PT, R15, R38, PT ;  /* 0x000000260f00720c */ /* 0x000fe20003fa6070 */
[--C-:B0-----:R-:W-:Y:S01]  /*52b0*/  IMAD.MOV.U32 R10, RZ, RZ, R8.reuse ;  /* 0x000000ffff0a7224 */ /* 0x101fe200078e0008 */
[----:B------:R-:W-:Y:S01]  /*52c0*/  MOV R15, R8 ;  /* 0x00000008000f7202 */ /* 0x000fe20000000f00 */
[----:B------:R-:W-:-:S02]  /*52d0*/  IMAD.MOV.U32 R11, RZ, RZ, R8 ;  /* 0x000000ffff0b7224 */ /* 0x000fc400078e0008 */
[--C-:B-1----:R-:W-:Y:S02]  /*52e0*/  IMAD.MOV.U32 R12, RZ, RZ, R8.reuse ;  /* 0x000000ffff0c7224 */ /* 0x102fe400078e0008 */
[--C-:B------:R-:W-:Y:S01]  /*52f0*/  IMAD.MOV.U32 R13, RZ, RZ, R8.reuse ;  /* 0x000000ffff0d7224 */ /* 0x100fe200078e0008 */
[----:B------:R-:W3:Y:S01]  /*5300*/  @!P0 LDG.E.CONSTANT R10, desc[UR12][R2.64+0x100] ;  /* 0x0001000c020a8981 */ /* 0x000ee2000c1e9900 */
[----:B------:R-:W-:-:S03]  /*5310*/  IMAD.MOV.U32 R16, RZ, RZ, R8 ;  /* 0x000000ffff107224 */ /* 0x000fc600078e0008 */
        /* <DEDUP_REMOVED lines=19> */
[----:B------:R-:W0:Y:S01]  /*5450*/  S2R R37, SR_LANEID ;  /* 0x0000000000257919 */ /* 0x000e220000000000 */
[----:B------:R-:W1:Y:S01]  /*5460*/  S2UR UR5, SR_CgaCtaId ;  /* 0x00000000000579c3 */ /* 0x000e620000008800 */
[----:B------:R-:W-:Y:S01]  /*5470*/  SHF.R.U32.HI R44, RZ, 0x5, R0 ;  /* 0x00000005ff2c7819 */ /* 0x000fe20000011600 */
[----:B------:R-:W-:-:S02]  /*5480*/  UMOV UR4, 0x400 ;  /* 0x0000040000047882 */ /* 0x000fc40000000000 */
[----:B-1----:R-:W-:Y:S02]  /*5490*/  ULEA UR4, UR5, UR4, 0x18 ;  /* 0x0000000405047291 */ /* 0x002fe4000f8ec0ff */
[----:B0-----:R-:W-:-:S05]  /*54a0*/  IMAD R2, R44, 0x120, R37 ;  /* 0x000001202c027824 */ /* 0x001fca00078e0225 */
[----:B------:R-:W-:-:S05]  /*54b0*/  LEA R2, R2, UR4, 0x2 ;  /* 0x0000000402027c11 */ /* 0x000fca000f8e10ff */
[----:B------:R-:W-:Y:S01]  /*54c0*/  IMAD R39, R37, 0x20, R2 ;  /* 0x0000002025277824 */ /* 0x000fe200078e0202 */
[----:B------:R-:W-:Y:S01]  /*54d0*/  ISETP.NE.AND P3, PT, R0, RZ, PT ;  /* 0x000000ff0000720c */ /* 0x000fe20003f65270 */
[----:B--2---:R-:W-:Y:S04]  /*54e0*/  STS [R2], R4 ;  /* 0x0000000402007388 */ /* 0x004fe80000000800 */
[----:B----4-:R-:W-:Y:S04]  /*54f0*/  STS [R2+0x80], R14 ;  /* 0x0000800e02007388 */ /* 0x010fe80000000800 */
[----:B---3--:R-:W-:Y:S04]  /*5500*/  STS [R2+0x100], R10 ;  /* 0x0001000a02007388 */ /* 0x008fe80000000800 */
[----:B-----5:R-:W-:Y:S04]  /*5510*/  STS [R2+0x180], R11 ;  /* 0x0001800b02007388 */ /* 0x020fe80000000800 */
[----:B------:R0:W-:Y:S04]  /*5520*/  STS [R2+0x200], R12 ;  /* 0x0002000c02007388 */ /* 0x0001e80000000800 */
[----:B------:R-:W-:Y:S04]  /*5530*/  STS [R2+0x280], R13 ;  /* 0x0002800d02007388 */ /* 0x000fe80000000800 */
[----:B------:R-:W-:Y:S04]  /*5540*/  STS [R2+0x300], R15 ;  /* 0x0003000f02007388 */ /* 0x000fe80000000800 */
[----:B------:R-:W-:Y:S04]  /*5550*/  STS [R2+0x380], R16 ;  /* 0x0003801002007388 */ /* 0x000fe80000000800 */
[----:B------:R-:W-:Y:S01]  /*5560*/  STS [R2+0x400], R8 ;  /* 0x0004000802007388 */ /* 0x000fe20000000800 */
[----:B------:R-:W-:-:S03]  /*5570*/  NOP ;  /* 0x0000000000007918 */ /* 0x000fc60000000000 */
[----:B------:R-:W1:Y:S04]  /*5580*/  LDS R3, [R39+0x20] ;  /* 0x0000200027037984 */ /* 0x000e680000000800 */
[----:B------:R-:W-:Y:S04]  /*5590*/  LDS R4, [R39] ;  /* 0x0000000027047984 */ /* 0x000fe80000000800 */
[----:B------:R-:W2:Y:S04]  /*55a0*/  LDS R6, [R39+0x4] ;  /* 0x0000040027067984 */ /* 0x000ea80000000800 */
[----:B------:R-:W-:Y:S04]  /*55b0*/  LDS R24, [R39+0x8] ;  /* 0x0000080027187984 */ /* 0x000fe80000000800 */
[----:B------:R-:W-:Y:S04]  /*55c0*/  LDS R26, [R39+0xc] ;  /* 0x00000c00271a7984 */ /* 0x000fe80000000800 */
[----:B------:R-:W-:Y:S04]  /*55d0*/  LDS R28, [R39+0x10] ;  /* 0x00001000271c7984 */ /* 0x000fe80000000800 */
[----:B------:R-:W-:Y:S04]  /*55e0*/  LDS R30, [R39+0x14] ;  /* 0x00001400271e7984 */ /* 0x000fe80000000800 */
[----:B------:R-:W-:Y:S04]  /*55f0*/  LDS R32, [R39+0x18] ;  /* 0x0000180027207984 */ /* 0x000fe80000000800 */
[----:B------:R-:W-:Y:S01]  /*5600*/  LDS R34, [R39+0x1c] ;  /* 0x00001c0027227984 */ /* 0x000fe20000000800 */
[----:B------:R-:W-:Y:S01]  /*5610*/  BAR.SYNC.DEFER_BLOCKING 0x0 ;  /* 0x0000000000007b1d */ /* 0x000fe20000010000 */
[----:B0-----:R-:W-:-:S05]  /*5620*/  LEA R12, R0, UR4, 0x2 ;  /* 0x00000004000c7c11 */ /* 0x001fca000f8e10ff */
[----:B------:R-:W-:Y:S04]  /*5630*/  STS [R2], R5 ;  /* 0x0000000502007388 */ /* 0x000fe80000000800 */
[----:B------:R-:W-:Y:S04]  /*5640*/  STS [R2+0x80], R17 ;  /* 0x0000801102007388 */ /* 0x000fe80000000800 */
[----:B------:R-:W-:Y:S04]  /*5650*/  STS [R2+0x100], R18 ;  /* 0x0001001202007388 */ /* 0x000fe80000000800 */
[----:B------:R-:W-:Y:S04]  /*5660*/  STS [R2+0x180], R19 ;  /* 0x0001801302007388 */ /* 0x000fe80000000800 */
        /* <DEDUP_REMOVED lines=8> */
[----:B------:R-:W3:Y:S04]  /*56f0*/  LDS R7, [R39+0x4] ;  /* 0x0000040027077984 */ /* 0x000ee80000000800 */
[----:B------:R-:W4:Y:S04]  /*5700*/  LDS R25, [R39+0x8] ;  /* 0x0000080027197984 */ /* 0x000f280000000800 */
[----:B------:R-:W-:Y:S04]  /*5710*/  LDS R27, [R39+0xc] ;  /* 0x00000c00271b7984 */ /* 0x000fe80000000800 */
[----:B------:R-:W-:Y:S04]  /*5720*/  LDS R29, [R39+0x10] ;  /* 0x00001000271d7984 */ /* 0x000fe80000000800 */
[----:B------:R-:W-:Y:S04]  /*5730*/  LDS R31, [R39+0x14] ;  /* 0x00001400271f7984 */ /* 0x000fe80000000800 */
[----:B------:R-:W-:Y:S04]  /*5740*/  LDS R33, [R39+0x18] ;  /* 0x0000180027217984 */ /* 0x000fe80000000800 */
[----:B------:R-:W-:Y:S01]  /*5750*/  LDS R35, [R39+0x1c] ;  /* 0x00001c0027237984 */ /* 0x000fe20000000800 */
[----:B------:R-:W-:Y:S06]  /*5760*/  BAR.SYNC.DEFER_BLOCKING 0x0 ;  /* 0x0000000000007b1d */ /* 0x000fec0000010000 */
[----:B-1----:R-:W-:Y:S02]  /*5770*/  STS [R12+0x47c], R3 ;  /* 0x00047c030c007388 */ /* 0x002fe40000000800 */
[----:B------:R-:W-:Y:S06]  /*5780*/  BAR.SYNC.DEFER_BLOCKING 0x0 ;  /* 0x0000000000007b1d */ /* 0x000fec0000010000 */
[----:B------:R-:W1:Y:S01]  /*5790*/  @P3 LDS R36, [R12+0x478] ;  /* 0x000478000c243984 */ /* 0x000e620000000800 */
[----:B0-----:R-:W-:Y:S01]  /*57a0*/  IMAD R9, R0, 0x9, RZ ;  /* 0x0000000900097824 */ /* 0x001fe200078e02ff */
[----:B--2---:R-:W-:-:S03]  /*57b0*/  ISETP.NE.AND P0, PT, R4, R6, PT ;  /* 0x000000060400720c */ /* 0x004fc60003f05270 */
[----:B------:R-:W-:Y:S02]  /*57c0*/  VIADD R11, R9, 0x1 ;  /* 0x00000001090b7836 */ /* 0x000fe40000000000 */
[----:B---3--:R-:W-:-:S03]  /*57d0*/  FADD R10, R5, R7 ;  /* 0x00000007050a7221 */ /* 0x008fc60000000000 */
[-C--:B------:R-:W-:Y:S01]  /*57e0*/  ISETP.EQ.OR P0, PT, R11, R38.reuse, P0 ;  /* 0x000000260b00720c */ /* 0x080fe20000702670 */
[----:B------:R-:W-:Y:S01]  /*57f0*/  IMAD.MOV.U32 R11, RZ, RZ, 0x1 ;  /* 0x00000001ff0b7424 */ /* 0x000fe200078e00ff */
[C---:B------:R-:W-:Y:S01]  /*5800*/  ISETP.NE.AND P2, PT, R9.reuse, R38, PT ;  /* 0x000000260900720c */ /* 0x040fe20003f45270 */
[----:B------:R-:W-:Y:S01]  /*5810*/  VIADD R13, R9, 0x2 ;  /* 0x00000002090d7836 */ /* 0x000fe20000000000 */
[----:B------:R-:W-:Y:S02]  /*5820*/  FSEL R10, R7, R10, P0 ;  /* 0x0000000a070a7208 */ /* 0x000fe40000000000 */
[----:B------:R-:W-:-:S03]  /*5830*/  SEL R2, RZ, 0x1, P2 ;  /* 0x00000001ff027807 */ /* 0x000fc60001000000 */
[----:B----4-:R-:W-:Y:S01]  /*5840*/  FADD R10, R25, R10 ;  /* 0x0000000a190a7221 */ /* 0x010fe20000000000 */
[----:B-1----:R-:W-:-:S04]  /*5850*/  @P3 ISETP.NE.AND P1, PT, R36, R4, PT ;  /* 0x000000042400320c */ /* 0x002fc80003f25270 */
[----:B------:R-:W-:Y:S02]  /*5860*/  @P3 SEL R11, RZ, 0x1, !P1 ;  /* 0x00000001ff0b3807 */ /* 0x000fe40004800000 */
[----:B------:R-:W-:-:S04]  /*5870*/  ISETP.NE.AND P1, PT, R6, R24, PT ;  /* 0x000000180600720c */ /* 0x000fc80003f25270 */
[----:B------:R-:W-:Y:S02]  /*5880*/  ISETP.EQ.OR P1, PT, R13, R38, P1 ;  /* 0x000000260d00720c */ /* 0x000fe40000f22670 */
[----:B------:R-:W-:Y:S01]  /*5890*/  @P3 SEL R2, R2, R11, !P2 ;  /* 0x0000000b02023207 */ /* 0x000fe20005000000 */
[----:B------:R-:W-:Y:S01]  /*58a0*/  VIADD R11, R9, 0x3 ;  /* 0x00000003090b7836 */ /* 0x000fe20000000000 */
[----:B------:R-:W-:Y:S02]  /*58b0*/  FSEL R12, R25, R10, P1 ;  /* 0x0000000a190c7208 */ /* 0x000fe40000800000 */
[----:B------:R-:W-:-:S03]  /*58c0*/  ISETP.NE.AND P2, PT, R24, R26, PT ;  /* 0x0000001a1800720c */ /* 0x000fc60003f45270 */
[----:B------:R-:W-:Y:S01]  /*58d0*/  FADD R12, R27, R12 ;  /* 0x0000000c1b0c7221 */ /* 0x000fe20000000000 */
[----:B------:R-:W-:Y:S01]  /*58e0*/  ISETP.EQ.OR P2, PT, R11, R38, P2 ;  /* 0x000000260b00720c */ /* 0x000fe20001742670 */
[----:B------:R-:W-:Y:S01]  /*58f0*/  VIADD R11, R9, 0x4 ;  /* 0x00000004090b7836 */ /* 0x000fe20000000000 */
[----:B------:R-:W-:Y:S02]  /*5900*/  ISETP.NE.AND P3, PT, R26, R28, PT ;  /* 0x0000001c1a00720c */ /* 0x000fe40003f65270 */
[----:B------:R-:W-:Y:S02]  /*5910*/  FSEL R12, R27, R12, P2 ;  /* 0x0000000c1b0c7208 */ /* 0x000fe40001000000 */
[----:B------:R-:W-:-:S03]  /*5920*/  ISETP.EQ.OR P3, PT, R11, R38, P3 ;  /* 0x000000260b00720c */ /* 0x000fc60001f62670 */
[----:B------:R-:W-:Y:S01]  /*5930*/  FADD R12, R29, R12 ;  /* 0x0000000c1d0c7221 */ /* 0x000fe20000000000 */
[----:B------:R-:W-:Y:S01]  /*5940*/  VIADD R11, R9, 0x5 ;  /* 0x00000005090b7836 */ /* 0x000fe20000000000 */
[----:B------:R-:W-:Y:S01]  /*5950*/  ISETP.NE.AND P4, PT, R28, R30, PT ;  /* 0x0000001e1c00720c */ /* 0x000fe20003f85270 */
[C---:B------:R-:W-:Y:S02]  /*5960*/  VIADD R42, R2.reuse, 0x1 ;  /* 0x00000001022a7836 */ /* 0x040fe40000000000 */
[----:B------:R-:W-:Y:S02]  /*5970*/  FSEL R12, R29, R12, P3 ;  /* 0x0000000c1d0c7208 */ /* 0x000fe40001800000 */
[----:B------:R-:W-:Y:S01]  /*5980*/  IMAD.MOV.U32 R10, RZ, RZ, R42 ;  /* 0x000000ffff0a7224 */ /* 0x000fe200078e002a */
[----:B------:R-:W-:Y:S02]  /*5990*/  ISETP.EQ.OR P4, PT, R11, R38, P4 ;  /* 0x000000260b00720c */ /* 0x000fe40002782670 */
[----:B------:R-:W-:Y:S01]  /*59a0*/  FADD R12, R31, R12 ;  /* 0x0000000c1f0c7221 */ /* 0x000fe20000000000 */
[----:B------:R-:W-:Y:S01]  /*59b0*/  @!P0 IADD3 R10, PT, PT, R2, RZ, RZ ;  /* 0x000000ff020a8210 */ /* 0x000fe20007ffe0ff */
[----:B------:R-:W-:Y:S01]  /*59c0*/  VIADD R11, R9, 0x6 ;  /* 0x00000006090b7836 */ /* 0x000fe20000000000 */
[----:B------:R-:W-:-:S02]  /*59d0*/  ISETP.NE.AND P5, PT, R30, R32, PT ;  /* 0x000000201e00720c */ /* 0x000fc40003fa5270 */
[----:B------:R-:W-:Y:S01]  /*59e0*/  FSEL R12, R31, R12, P4 ;  /* 0x0000000c1f0c7208 */ /* 0x000fe20002000000 */
[----:B------:R-:W-:Y:S01]  /*59f0*/  VIADD R13, R10, 0x1 ;  /* 0x000000010a0d7836 */ /* 0x000fe20000000000 */
[----:B------:R-:W-:Y:S01]  /*5a00*/  P2R R14, PR, RZ, 0x1 ;  /* 0x00000001ff0e7803 */ /* 0x000fe20000000000 */
[----:B------:R-:W-:Y:S01]  /*5a10*/  @!P1 IMAD.MOV R13, RZ, RZ, R10 ;  /* 0x000000ffff0d9224 */ /* 0x000fe200078e020a */
[----:B------:R-:W-:Y:S01]  /*5a20*/  ISETP.EQ.OR P0, PT, R11, R38, P5 ;  /* 0x000000260b00720c */ /* 0x000fe20002f02670 */
[----:B------:R-:W-:Y:S01]  /*5a30*/  FADD R12, R33, R12 ;  /* 0x0000000c210c7221 */ /* 0x000fe20000000000 */
[----:B------:R-:W-:Y:S01]  /*5a40*/  VIADD R11, R9, 0x7 ;  /* 0x00000007090b7836 */ /* 0x000fe20000000000 */
[----:B------:R-:W-:Y:S01]  /*5a50*/  ISETP.NE.AND P6, PT, R34, R3, PT ;  /* 0x000000032200720c */ /* 0x000fe20003fc5270 */
[----:B------:R-:W-:Y:S02]  /*5a60*/  VIADD R10, R13, 0x1 ;  /* 0x000000010d0a7836 */ /* 0x000fe40000000000 */
[----:B------:R-:W-:-:S02]  /*5a70*/  VIADD R9, R9, 0x8 ;  /* 0x0000000809097836 */ /* 0x000fc40000000000 */
[----:B------:R-:W-:Y:S01]  /*5a80*/  @!P2 IMAD.MOV R10, RZ, RZ, R13 ;  /* 0x000000ffff0aa224 */ /* 0x000fe200078e020d */
[----:B------:R-:W-:Y:S02]  /*5a90*/  FSEL R12, R33, R12, P0 ;  /* 0x0000000c210c7208 */ /* 0x000fe40000000000 */
[----:B------:R-:W-:Y:S01]  /*5aa0*/  ISETP.NE.AND P5, PT, R32, R34, PT ;  /* 0x000000222000720c */ /* 0x000fe20003fa5270 */
[----:B------:R-:W-:Y:S01]  /*5ab0*/  VIADD R15, R10, 0x1 ;  /* 0x000000010a0f7836 */ /* 0x000fe20000000000 */
[-C--:B------:R-:W-:Y:S01]  /*5ac0*/  ISETP.EQ.OR P6, PT, R9, R38.reuse, P6 ;  /* 0x000000260900720c */ /* 0x080fe200037c2670 */
[----:B------:R-:W-:Y:S02]  /*5ad0*/  @!P3 IMAD.MOV R15, RZ, RZ, R10 ;  /* 0x000000ffff0fb224 */ /* 0x000fe400078e020a */
[----:B------:R-:W-:Y:S01]  /*5ae0*/  FADD R12, R35, R12 ;  /* 0x0000000c230c7221 */ /* 0x000fe20000000000 */
[----:B------:R-:W-:Y:S01]  /*5af0*/  ISETP.EQ.OR P5, PT, R11, R38, P5 ;  /* 0x000000260b00720c */ /* 0x000fe20002fa2670 */
[----:B------:R-:W-:-:S02]  /*5b00*/  VIADD R10, R15, 0x1 ;  /* 0x000000010f0a7836 */ /* 0x000fc40000000000 */
[----:B------:R-:W-:Y:S01]  /*5b10*/  @!P4 IMAD.MOV R10, RZ, RZ, R15 ;  /* 0x000000ffff0ac224 */ /* 0x000fe200078e020f */
[----:B------:R-:W-:-:S03]  /*5b20*/  FSEL R9, R35, R12, P5 ;  /* 0x0000000c23097208 */ /* 0x000fc60002800000 */
[C---:B------:R-:W-:Y:S01]  /*5b30*/  VIADD R11, R10.reuse, 0x1 ;  /* 0x000000010a0b7836 */ /* 0x040fe20000000000 */
[----:B------:R-:W-:Y:S01]  /*5b40*/  @!P0 IADD3 R11, PT, PT, R10, RZ, RZ ;  /* 0x000000ff0a0b8210 */ /* 0x000fe20007ffe0ff */
[----:B------:R-:W-:-:S04]  /*5b50*/  @!P6 FADD R8, R8, R9 ;  /* 0x000000090808e221 */ /* 0x000fc80000000000 */
[----:B------:R-:W-:Y:S02]  /*5b60*/  VIADD R10, R11, 0x1 ;  /* 0x000000010b0a7836 */ /* 0x000fe40000000000 */
[----:B------:R-:W-:Y:S02]  /*5b70*/  @!P5 IMAD.MOV R10, RZ, RZ, R11 ;  /* 0x000000ffff0ad224 */ /* 0x000fe400078e020b */
[----:B------:R-:W0:Y:S01]  /*5b80*/  SHFL.UP PT, R11, R8, 0x1, RZ ;  /* 0x04200000080b7989 */ /* 0x000e2200000e00ff */
[----:B------:R-:W-:Y:S02]  /*5b90*/  P2R R39, PR, RZ, 0x20 ;  /* 0x00000020ff277803 */ /* 0x000fe40000000000 */
[----:B------:R-:W-:Y:S01]  /*5ba0*/  ISETP.GE.AND P5, PT, R37, 0x1, PT ;  /* 0x000000012500780c */ /* 0x000fe20003fa6270 */
[----:B------:R-:W-:Y:S02]  /*5bb0*/  VIADD R9, R10, 0x1 ;  /* 0x000000010a097836 */ /* 0x000fe40000000000 */
[----:B------:R-:W-:-:S05]  /*5bc0*/  @!P6 IMAD.MOV R9, RZ, RZ, R10 ;  /* 0x000000ffff09e224 */ /* 0x000fca00078e020a */
[----:B------:R-:W-:Y:S01]  /*5bd0*/  ISETP.NE.AND P6, PT, R9, RZ, PT ;  /* 0x000000ff0900720c */ /* 0x000fe20003fc5270 */
[----:B------:R-:W1:Y:S01]  /*5be0*/  SHFL.UP PT, R10, R9, 0x1, RZ ;  /* 0x04200000090a7989 */ /* 0x000e6200000e00ff */
[----:B0-----:R-:W-:-:S05]  /*5bf0*/  FADD R11, R8, R11 ;  /* 0x0000000b080b7221 */ /* 0x001fca0000000000 */
[----:B------:R-:W-:-:S05]  /*5c00*/  @P5 FSEL R8, R11, R8, !P6 ;  /* 0x000000080b085208 */ /* 0x000fca0007000000 */
[----:B------:R-:W0:Y:S01]  /*5c10*/  SHFL.UP PT, R11, R8, 0x2, RZ ;  /* 0x04400000080b7989 */ /* 0x000e2200000e00ff */
[----:B-1----:R-:W-:Y:S02]  /*5c20*/  SEL R10, R10, RZ, P5 ;  /* 0x000000ff0a0a7207 */ /* 0x002fe40002800000 */
[----:B------:R-:W-:-:S03]  /*5c30*/  ISETP.GE.AND P5, PT, R37, 0x2, PT ;  /* 0x000000022500780c */ /* 0x000fc60003fa6270 */
[----:B------:R-:W-:-:S05]  /*5c40*/  IMAD.IADD R10, R10, 0x1, R9 ;  /* 0x000000010a0a7824 */ /* 0x000fca00078e0209 */
[----:B------:R-:W-:Y:S01]  /*5c50*/  ISETP.NE.AND P6, PT, R10, RZ, PT ;  /* 0x000000ff0a00720c */ /* 0x000fe20003fc5270 */
[----:B0-----:R-:W-:-:S05]  /*5c60*/  FADD R11, R8, R11 ;  /* 0x0000000b080b7221 */ /* 0x001fca0000000000 */
[----:B------:R-:W-:Y:S02]  /*5c70*/  @P5 FSEL R8, R11, R8, !P6 ;  /* 0x000000080b085208 */ /* 0x000fe40007000000 */
[----:B------:R-:W0:Y:S04]  /*5c80*/  SHFL.UP PT, R11, R10, 0x2, RZ ;  /* 0x044000000a0b7989 */ /* 0x000e2800000e00ff */
[----:B------:R-:W1:Y:S01]  /*5c90*/  SHFL.UP PT, R15, R8, 0x4, RZ ;  /* 0x04800000080f7989 */ /* 0x000e6200000e00ff */
[----:B0-----:R-:W-:-:S05]  /*5ca0*/  SEL R11, R11, RZ, P5 ;  /* 0x000000ff0b0b7207 */ /* 0x001fca0002800000 */
[----:B------:R-:W-:-:S05]  /*5cb0*/  IMAD.IADD R11, R10, 0x1, R11 ;  /* 0x000000010a0b7824 */ /* 0x000fca00078e020b */
[----:B------:R-:W0:Y:S01]  /*5cc0*/  SHFL.UP PT, R9, R11, 0x4, RZ ;  /* 0x048000000b097989 */ /* 0x000e2200000e00ff */
[----:B------:R-:W-:Y:S01]  /*5cd0*/  ISETP.GE.AND P5, PT, R37, 0x4, PT ;  /* 0x000000042500780c */ /* 0x000fe20003fa6270 */
[----:B-1----:R-:W-:Y:S01]  /*5ce0*/  FADD R15, R8, R15 ;  /* 0x0000000f080f7221 */ /* 0x002fe20000000000 */
[----:B------:R-:W-:-:S11]  /*5cf0*/  ISETP.NE.AND P6, PT, R11, RZ, PT ;  /* 0x000000ff0b00720c */ /* 0x000fd60003fc5270 */
        /* <DEDUP_REMOVED lines=8> */
[----:B------:R-:W0:Y:S01]  /*5d80*/  SHFL.UP PT, R9, R12, 0x8, RZ ;  /* 0x050000000c097989 */ /* 0x000e2200000e00ff */
[----:B------:R-:W-:-:S03]  /*5d90*/  P2R R13, PR, RZ, 0x1 ;  /* 0x00000001ff0d7803 */ /* 0x000fc60000000000 */
[----:B------:R-:W1:Y:S01]  /*5da0*/  SHFL.UP PT, R15, R8, 0x10, RZ ;  /* 0x06000000080f7989 */ /* 0x000e6200000e00ff */
[----:B0-----:R-:W-:Y:S02]  /*5db0*/  SEL R9, R9, RZ, P5 ;  /* 0x000000ff09097207 */ /* 0x001fe40002800000 */
[----:B------:R-:W-:-:S03]  /*5dc0*/  ISETP.NE.AND P5, PT, R13, RZ, PT ;  /* 0x000000ff0d00720c */ /* 0x000fc60003fa5270 */
[----:B------:R-:W-:-:S05]  /*5dd0*/  IMAD.IADD R13, R12, 0x1, R9 ;  /* 0x000000010c0d7824 */ /* 0x000fca00078e0209 */
[----:B------:R-:W0:Y:S01]  /*5de0*/  SHFL.UP PT, R9, R13, 0x10, RZ ;  /* 0x060000000d097989 */ /* 0x000e2200000e00ff */
[----:B-1----:R-:W-:Y:S01]  /*5df0*/  FADD R15, R8, R15 ;  /* 0x0000000f080f7221 */ /* 0x002fe20000000000 */
        /* <DEDUP_REMOVED lines=9> */
[----:B------:R-:W-:Y:S01]  /*5e90*/  BAR.SYNC.DEFER_BLOCKING 0x0 ;  /* 0x0000000000007b1d */ /* 0x000fe20000010000 */
[----:B------:R-:W-:-:S05]  /*5ea0*/  ISETP.NE.AND P0, PT, R14, RZ, PT ;  /* 0x000000ff0e00720c */ /* 0x000fca0003f05270 */
[----:B------:R-:W0:Y:S04]  /*5eb0*/  LDS.128 R8, [UR4] ;  /* 0x00000004ff087984 */ /* 0x000e280008000c00 */
[----:B------:R-:W1:Y:S01]  /*5ec0*/  LDS.128 R12, [UR4+0x10] ;  /* 0x00001004ff0c7984 */ /* 0x000e620008000c00 */
[----:B0-----:R-:W-:-:S13]  /*5ed0*/  ISETP.NE.AND P6, PT, R10, RZ, PT ;  /* 0x000000ff0a00720c */ /* 0x001fda0003fc5270 */
[----:B------:R-:W-:Y:S01]  /*5ee0*/  @!P6 FADD R11, R9, R11 ;  /* 0x0000000b090be221 */ /* 0x000fe20000000000 */
[----:B-1----:R-:W-:Y:S01]  /*5ef0*/  ISETP.NE.AND P6, PT, R12, RZ, PT ;  /* 0x000000ff0c00720c */ /* 0x002fe20003fc5270 */
[----:B------:R-:W-:-:S12]  /*5f00*/  IMAD.IADD R17, R8, 0x1, R10 ;  /* 0x0000000108117824 */ /* 0x000fd800078e020a */
[----:B------:R-:W-:Y:S01]  /*5f10*/  @!P6 FADD R13, R11, R13 ;  /* 0x0000000d0b0de221 */ /* 0x000fe20000000000 */
[----:B------:R-:W-:-:S04]  /*5f20*/  ISETP.NE.AND P6, PT, R44, 0x2, PT ;  /* 0x000000022c00780c */ /* 0x000fc80003fc5270 */
[----:B------:R-:W-:Y:S02]  /*5f30*/  FSEL R16, R11, R9, !P6 ;  /* 0x000000090b107208 */ /* 0x000fe40007000000 */
[C---:B------:R-:W-:Y:S02]  /*5f40*/  SEL R9, R17.reuse, R8, !P6 ;  /* 0x0000000811097207 */ /* 0x040fe40007000000 */
[----:B------:R-:W-:Y:S01]  /*5f50*/  ISETP.NE.AND P6, PT, R14, RZ, PT ;  /* 0x000000ff0e00720c */ /* 0x000fe20003fc5270 */
[----:B------:R-:W-:-:S12]  /*5f60*/  IMAD.IADD R11, R17, 0x1, R12 ;  /* 0x00000001110b7824 */ /* 0x000fd800078e020c */
        /* <DEDUP_REMOVED lines=9> */
[----:B------:R-:W-:Y:S02]  /*6000*/  FSEL R20, R15, R20, !P6 ;  /* 0x000000140f147208 */ /* 0x000fe40007000000 */
[----:B------:R-:W-:Y:S02]  /*6010*/  SEL R9, R11, R9, !P6 ;  /* 0x000000090b097207 */ /* 0x000fe40007000000 */
[----:B------:R-:W-:-:S13]  /*6020*/  ISETP.NE.AND P6, PT, R18, RZ, PT ;  /* 0x000000ff1200720c */ /* 0x000fda0003fc5270 */
[----:B------:R-:W-:Y:S01]  /*6030*/  @!P6 FADD R19, R19, R17 ;  /* 0x000000111313e221 */ /* 0x000fe20000000000 */
[----:B------:R-:W-:-:S04]  /*6040*/  ISETP.NE.AND P6, PT, R44, 0x5, PT ;  /* 0x000000052c00780c */ /* 0x000fc80003fc5270 */
[----:B------:R-:W-:Y:S02]  /*6050*/  FSEL R46, R17, R20, !P6 ;  /* 0x00000014112e7208 */ /* 0x000fe40007000000 */
[----:B------:R-:W0:Y:S01]  /*6060*/  LDS.128 R20, [UR4+0x30] ;  /* 0x00003004ff147984 */ /* 0x000e220008000c00 */
[----:B------:R-:W-:-:S05]  /*6070*/  IMAD.IADD R11, R11, 0x1, R16 ;  /* 0x000000010b0b7824 */ /* 0x000fca00078e0210 */
[----:B------:R-:W-:Y:S01]  /*6080*/  SEL R9, R11, R9, !P6 ;  /* 0x000000090b097207 */ /* 0x000fe20007000000 */
[----:B------:R-:W-:Y:S01]  /*6090*/  IMAD.IADD R11, R18, 0x1, R11 ;  /* 0x00000001120b7824 */ /* 0x000fe200078e020b */
[----:B------:R-:W1:Y:S01]  /*60a0*/  SHFL.UP PT, R40, R40, 0x1, RZ ;  /* 0x0420000028287989 */ /* 0x000e6200000e00ff */
[----:B0-----:R-:W-:-:S03]  /*60b0*/  ISETP.NE.AND P6, PT, R20, RZ, PT ;  /* 0x000000ff1400720c */ /* 0x001fc60003fc5270 */
[----:B------:R-:W-:-:S10]  /*60c0*/  IADD3 R41, PT, PT, R11, R20, RZ ;  /* 0x000000140b297210 */ /* 0x000fd40007ffe0ff */
[----:B------:R-:W-:Y:S01]  /*60d0*/  @!P6 FADD R21, R19, R21 ;  /* 0x000000151315e221 */ /* 0x000fe20000000000 */
[----:B------:R-:W-:-:S04]  /*60e0*/  ISETP.NE.AND P6, PT, R44, 0x6, PT ;  /* 0x000000062c00780c */ /* 0x000fc80003fc5270 */
[----:B------:R-:W-:Y:S02]  /*60f0*/  FSEL R48, R19, R46, !P6 ;  /* 0x0000002e13307208 */ /* 0x000fe40007000000 */
[----:B------:R-:W-:Y:S02]  /*6100*/  SEL R46, R11, R9, !P6 ;  /* 0x000000090b2e7207 */ /* 0x000fe40007000000 */
[----:B------:R-:W-:-:S04]  /*6110*/  ISETP.NE.AND P6, PT, R44, 0x7, PT ;  /* 0x000000072c00780c */ /* 0x000fc80003fc5270 */
[----:B------:R-:W-:Y:S02]  /*6120*/  SEL R46, R41, R46, !P6 ;  /* 0x0000002e292e7207 */ /* 0x000fe40007000000 */
[----:B------:R-:W-:Y:S02]  /*6130*/  FSEL R48, R21, R48, !P6 ;  /* 0x0000003015307208 */ /* 0x000fe40007000000 */
[----:B------:R-:W-:Y:S01]  /*6140*/  ISETP.NE.AND P6, PT, R46, RZ, PT ;  /* 0x000000ff2e00720c */ /* 0x000fe20003fc5270 */
[----:B------:R-:W0:-:S12]  /*6150*/  SHFL.UP PT, R9, R43, 0x1, RZ ;  /* 0x042000002b097989 */ /* 0x000e1800000e00ff */
[----:B------:R-:W-:Y:S01]  /*6160*/  @!P6 FADD R48, RZ, R48 ;  /* 0x00000030ff30e221 */ /* 0x000fe20000000000 */
[----:B------:R-:W-:-:S04]  /*6170*/  ISETP.GE.U32.AND P6, PT, R0, 0x20, PT ;  /* 0x000000200000780c */ /* 0x000fc80003fc6070 */
[----:B------:R-:W-:Y:S02]  /*6180*/  SEL R53, R46, RZ, P6 ;  /* 0x000000ff2e357207 */ /* 0x000fe40003000000 */
[----:B------:R-:W-:Y:S02]  /*6190*/  FSEL R48, R48, RZ, P6 ;  /* 0x000000ff30307208 */ /* 0x000fe40003000000 */
[----:B-1----:R-:W-:-:S13]  /*61a0*/  ISETP.NE.AND P6, PT, R40, RZ, PT ;  /* 0x000000ff2800720c */ /* 0x002fda0003fc5270 */
[----:B0-----:R-:W-:Y:S01]  /*61b0*/  @!P6 FADD R9, R9, R48 ;  /* 0x000000300909e221 */ /* 0x001fe20000000000 */
[----:B------:R-:W-:-:S04]  /*61c0*/  ISETP.NE.AND P6, PT, R37, RZ, PT ;  /* 0x000000ff2500720c */ /* 0x000fc80003fc5270 */
[----:B------:R-:W-:Y:S02]  /*61d0*/  SEL R44, R40, RZ, P6 ;  /* 0x000000ff282c7207 */ /* 0x000fe40003000000 */
[----:B------:R-:W-:Y:S02]  /*61e0*/  FSEL R37, R48, R9, !P6 ;  /* 0x0000000930257208 */ /* 0x000fe40007000000 */
[----:B------:R-:W-:Y:S01]  /*61f0*/  ISETP.NE.AND P6, PT, R22, RZ, PT ;  /* 0x000000ff1600720c */ /* 0x000fe20003fc5270 */
[----:B------:R-:W-:Y:S02]  /*6200*/  IMAD.IADD R53, R53, 0x1, R44 ;  /* 0x0000000135357824 */ /* 0x000fe400078e022c */
[----:B------:R-:W-:-:S10]  /*6210*/  @!P0 IMAD.MOV R42, RZ, RZ, R2 ;  /* 0x000000ffff2a8224 */ /* 0x000fd400078e0202 */
[----:B------:R-:W-:Y:S01]  /*6220*/  @!P6 FADD R23, R23, R21 ;  /* 0x000000151717e221 */ /* 0x000fe20000000000 */
[----:B------:R-:W-:Y:S01]  /*6230*/  ISETP.NE.AND P6, PT, R2, RZ, PT ;  /* 0x000000ff0200720c */ /* 0x000fe20003fc5270 */
[----:B------:R-:W-:-:S04]  /*6240*/  IMAD.IADD R19, R53, 0x1, R42 ;  /* 0x0000000135137824 */ /* 0x000fc800078e022a */
[----:B------:R-:W-:Y:S02]  /*6250*/  VIADD R17, R19, 0x1 ;  /* 0x0000000113117836 */ /* 0x000fe40000000000 */
[----:B------:R-:W-:-:S06]  /*6260*/  @!P1 IMAD.MOV R17, RZ, RZ, R19 ;  /* 0x000000ffff119224 */ /* 0x000fcc00078e0213 */
[----:B------:R-:W-:-:S04]  /*6270*/  @!P6 FADD R5, R5, R37 ;  /* 0x000000250505e221 */ /* 0x000fc80000000000 */
[----:B------:R-:W-:Y:S01]  /*6280*/  @!P0 FADD R7, R7, R5 ;  /* 0x0000000507078221 */ /* 0x000fe20000000000 */
[----:B------:R-:W-:Y:S02]  /*6290*/  VIADD R15, R17, 0x1 ;  /* 0x00000001110f7836 */ /* 0x000fe40000000000 */
[----:B------:R-:W-:Y:S02]  /*62a0*/  @!P2 IMAD.MOV R15, RZ, RZ, R17 ;  /* 0x000000ffff0fa224 */ /* 0x000fe400078e0211 */
[----:B------:R-:W-:Y:S02]  /*62b0*/  @!P1 FADD R25, R25, R7 ;  /* 0x0000000719199221 */ /* 0x000fe40000000000 */
[----:B------:R-:W-:Y:S02]  /*62c0*/  VIADD R13, R15, 0x1 ;  /* 0x000000010f0d7836 */ /* 0x000fe40000000000 */
[----:B------:R-:W-:Y:S01]  /*62d0*/  @!P2 FADD R27, R27, R25 ;  /* 0x000000191b1ba221 */ /* 0x000fe20000000000 */
[----:B------:R-:W-:-:S03]  /*62e0*/  @!P3 IMAD.MOV R13, RZ, RZ, R15 ;  /* 0x000000ffff0db224 */ /* 0x000fc600078e020f */
[----:B------:R-:W-:Y:S01]  /*62f0*/  @!P3 FADD R29, R29, R27 ;  /* 0x0000001b1d1db221 */ /* 0x000fe20000000000 */
[----:B------:R-:W-:Y:S02]  /*6300*/  VIADD R11, R13, 0x1 ;  /* 0x000000010d0b7836 */ /* 0x000fe40000000000 */
[----:B------:R-:W-:Y:S02]  /*6310*/  @!P4 IMAD.MOV R11, RZ, RZ, R13 ;  /* 0x000000ffff0bc224 */ /* 0x000fe400078e020d */
[----:B------:R-:W-:Y:S02]  /*6320*/  @!P4 FADD R31, R31, R29 ;  /* 0x0000001d1f1fc221 */ /* 0x000fe40000000000 */
[----:B------:R-:W-:Y:S02]  /*6330*/  VIADD R9, R11, 0x1 ;  /* 0x000000010b097836 */ /* 0x000fe40000000000 */
[----:B------:R-:W-:Y:S01]  /*6340*/  @!P5 FADD R33, R33, R31 ;  /* 0x0000001f2121d221 */ /* 0x000fe20000000000 */
[----:B------:R-:W-:Y:S01]  /*6350*/  @!P5 IMAD.MOV R9, RZ, RZ, R11 ;  /* 0x000000ffff09d224 */ /* 0x000fe200078e020b */
[----:B------:R-:W-:-:S02]  /*6360*/  ISETP.NE.AND P5, PT, R39, RZ, PT ;  /* 0x000000ff2700720c */ /* 0x000fc40003fa5270 */
[----:B------:R-:W-:Y:S01]  /*6370*/  IADD3 R39, PT, PT, R22, R41, RZ ;  /* 0x0000002916277210 */ /* 0x000fe20007ffe0ff */
[----:B------:R-:W-:-:S10]  /*6380*/  VIADD R44, R9, 0x1 ;  /* 0x00000001092c7836 */ /* 0x000fd40000000000 */
[----:B------:R-:W-:Y:S02]  /*6390*/  @!P5 IMAD.MOV R44, RZ, RZ, R9 ;  /* 0x000000ffff2cd224 */ /* 0x000fe400078e0209 */
[----:B------:R-:W-:Y:S01]  /*63a0*/  @!P5 FADD R35, R35, R33 ;  /* 0x000000212323d221 */ /* 0x000fe20000000000 */
[----:B------:R-:W-:Y:S01]  /*63b0*/  ISETP.GE.AND P5, PT, R39, 0x101, PT ;  /* 0x000001012700780c */ /* 0x000fe20003fa6270 */
[----:B------:R-:W-:Y:S01]  /*63c0*/  BSSY.RECONVERGENT B0, `(.L_x_398) ;  /* 0x0000113000007945 */ /* 0x000fe20003800200 */
[----:B------:R-:W-:-:S11]  /*63d0*/  IMAD.IADD R45, R2, 0x1, R53 ;  /* 0x00000001022d7824 */ /* 0x000fd600078e0235 */
[----:B------:R-:W-:Y:S05]  /*63e0*/  @!P5 BRA `(.L_x_399) ;  /* 0x0000000c0040d947 */ /* 0x000fea0003800000 */
[----:B------:R-:W-:Y:S01]  /*63f0*/  BAR.SYNC.DEFER_BLOCKING 0x0 ;  /* 0x0000000000007b1d */ /* 0x000fe20000010000 */
[----:B------:R-:W-:Y:S01]  /*6400*/  @P6 LEA R53, R53, UR4, 0x3 ;  /* 0x0000000435356c11 */ /* 0x000fe2000f8e18ff */
[----:B------:R-:W-:Y:S01]  /*6410*/  IMAD.MOV.U32 R43, RZ, RZ, 0x9 ;  /* 0x00000009ff2b7424 */ /* 0x000fe200078e00ff */
[----:B------:R-:W-:Y:S02]  /*6420*/  @P0 LEA R45, R45, UR4, 0x3 ;  /* 0x000000042d2d0c11 */ /* 0x000fe4000f8e18ff */
[----:B------:R-:W-:Y:S01]  /*6430*/  ISETP.NE.AND P5, PT, R30, R32, PT ;  /* 0x000000201e00720c */ /* 0x000fe20003fa5270 */
[CC--:B------:R-:W-:Y:S01]  /*6440*/  IMAD R21, R0.reuse, R43.reuse, 0x6 ;  /* 0x0000000600157424 */ /* 0x0c0fe200078e022b */
[----:B------:R-:W-:Y:S01]  /*6450*/  @P1 LEA R19, R19, UR4, 0x3 ;  /* 0x0000000413131c11 */ /* 0x000fe2000f8e18ff */
[CC--:B------:R-:W-:Y:S01]  /*6460*/  IMAD R41, R0.reuse, R43.reuse, 0x7 ;  /* 0x0000000700297424 */ /* 0x0c0fe200078e022b */
[----:B------:R-:W-:Y:S01]  /*6470*/  @P2 LEA R17, R17, UR4, 0x3 ;  /* 0x0000000411112c11 */ /* 0x000fe2000f8e18ff */
[----:B------:R-:W-:Y:S01]  /*6480*/  IMAD R43, R0, R43, 0x8 ;  /* 0x00000008002b7424 */ /* 0x000fe200078e022b */
[----:B------:R-:W-:-:S02]  /*6490*/  ISETP.NE.AND P5, PT, R21, R38, !P5 ;  /* 0x000000261500720c */ /* 0x000fc40006fa5270 */
[----:B------:R-:W-:Y:S02]  /*64a0*/  @P3 LEA R15, R15, UR4, 0x3 ;  /* 0x000000040f0f3c11 */ /* 0x000fe4000f8e18ff */
[----:B------:R-:W-:Y:S01]  /*64b0*/  @P4 LEA R13, R13, UR4, 0x3 ;  /* 0x000000040d0d4c11 */ /* 0x000fe2000f8e18ff */
[----:B------:R0:W-:Y:S01]  /*64c0*/  @P6 STS.64 [R53], R36 ;  /* 0x0000002435006388 */ /* 0x0001e20000000a00 */
[----:B------:R-:W-:-:S07]  /*64d0*/  ISETP.NE.AND P6, PT, R32, R34, PT ;  /* 0x000000222000720c */ /* 0x000fce0003fc5270 */
[----:B------:R-:W-:Y:S01]  /*64e0*/  @!P5 LEA R11, R11, UR4, 0x3 ;  /* 0x000000040b0bdc11 */ /* 0x000fe2000f8e18ff */
[----:B------:R0:W-:Y:S01]  /*64f0*/  @P0 STS.64 [R45], R4 ;  /* 0x000000042d000388 */ /* 0x0001e20000000a00 */
[----:B------:R-:W-:Y:S02]  /*6500*/  ISETP.NE.AND P0, PT, R34, R3, PT ;  /* 0x000000032200720c */ /* 0x000fe40003f05270 */
[-C--:B------:R-:W-:Y:S01]  /*6510*/  ISETP.NE.AND P6, PT, R41, R38.reuse, !P6 ;  /* 0x000000262900720c */ /* 0x080fe200077c5270 */
[----:B------:R0:W-:Y:S01]  /*6520*/  @P1 STS.64 [R19], R6 ;  /* 0x0000000613001388 */ /* 0x0001e20000000a00 */
[----:B------:R-:W-:-:S03]  /*6530*/  ISETP.NE.AND P0, PT, R43, R38, !P0 ;  /* 0x000000262b00720c */ /* 0x000fc60004705270 */
[----:B------:R0:W-:Y:S04]  /*6540*/  @P2 STS.64 [R17], R24 ;  /* 0x0000001811002388 */ /* 0x0001e80000000a00 */
[----:B------:R0:W-:Y:S04]  /*6550*/  @P3 STS.64 [R15], R26 ;  /* 0x0000001a0f003388 */ /* 0x0001e80000000a00 */
[----:B------:R-:W-:Y:S01]  /*6560*/  @!P6 LEA R9, R9, UR4, 0x3 ;  /* 0x000000040909ec11 */ /* 0x000fe2000f8e18ff */
[----:B------:R0:W-:Y:S01]  /*6570*/  @P4 STS.64 [R13], R28 ;  /* 0x0000001c0d004388 */ /* 0x0001e20000000a00 */
[----:B------:R-:W-:-:S03]  /*6580*/  @!P0 LEA R44, R44, UR4, 0x3 ;  /* 0x000000042c2c8c11 */ /* 0x000fc6000f8e18ff */
[----:B------:R0:W-:Y:S04]  /*6590*/  @!P5 STS.64 [R11], R30 ;  /* 0x0000001e0b00d388 */ /* 0x0001e80000000a00 */
[----:B------:R0:W-:Y:S04]  /*65a0*/  @!P6 STS.64 [R9], R32 ;  /* 0x000000200900e388 */ /* 0x0001e80000000a00 */
[----:B------:R0:W-:Y:S01]  /*65b0*/  @!P0 STS.64 [R44], R34 ;  /* 0x000000222c008388 */ /* 0x0001e20000000a00 */
[----:B------:R-:W-:Y:S01]  /*65c0*/  BAR.SYNC.DEFER_BLOCKING 0x0 ;  /* 0x0000000000007b1d */ /* 0x000fe20000010000 */
[----:B------:R-:W-:-:S13]  /*65d0*/  ISETP.GE.U32.AND P0, PT, R0, R39, PT ;  /* 0x000000270000720c */ /* 0x000fda0003f06070 */
[----:B0-----:R-:W-:Y:S05]  /*65e0*/  @P0 BRA `(.L_x_400) ;  /* 0x0000000c00c00947 */ /* 0x001fea0003800000 */
[----:B------:R-:W-:Y:S01]  /*65f0*/  IADD3 R5, PT, PT, R14, R10, R12 ;  /* 0x0000000a0e057210 */ /* 0x000fe20007ffe00c */
[----:B------:R-:W-:Y:S01]  /*6600*/  BSSY.RECONVERGENT B1, `(.L_x_401) ;  /* 0x0000028000017945 */ /* 0x000fe20003800200 */
[----:B------:R-:W-:Y:S02]  /*6610*/  LOP3.LUT R2, RZ, R0, RZ, 0x33, !PT ;  /* 0x00000000ff027212 */ /* 0x000fe400078e33ff */
[----:B------:R-:W-:-:S04]  /*6620*/  IADD3 R5, PT, PT, R18, R5, R16 ;  /* 0x0000000512057210 */ /* 0x000fc80007ffe010 */
[----:B------:R-:W-:-:S04]  /*6630*/  IADD3 R5, PT, PT, R22, R5, R20 ;  /* 0x0000000516057210 */ /* 0x000fc80007ffe014 */
[----:B------:R-:W-:-:S04]  /*6640*/  IADD3 R8, PT, PT, R2, R5, R8 ;  /* 0x0000000502087210 */ /* 0x000fc80007ffe008 */
[C---:B------:R-:W-:Y:S02]  /*6650*/  LOP3.LUT R2, R8.reuse, 0x300, RZ, 0xc0, !PT ;  /* 0x0000030008027812 */ /* 0x040fe400078ec0ff */
[----:B------:R-:W-:Y:S02]  /*6660*/  ISETP.GE.U32.AND P1, PT, R8, 0x300, PT ;  /* 0x000003000800780c */ /* 0x000fe40003f26070 */
[----:B------:R-:W-:Y:S01]  /*6670*/  ISETP.NE.AND P0, PT, R2, 0x300, PT ;  /* 0x000003000200780c */ /* 0x000fe20003f05270 */
[----:B------:R-:W-:-:S12]  /*6680*/  IMAD.MOV.U32 R2, RZ, RZ, R0 ;  /* 0x000000ffff027224 */ /* 0x000fd800078e0000 */
[----:B------:R-:W-:Y:S05]  /*6690*/  @!P0 BRA `(.L_x_402) ;  /* 0x0000000000788947 */ /* 0x000fea0003800000 */
[----:B------:R-:W0:Y:S01]  /*66a0*/  LDC.64 R4, c[0x0][0x398] ;  /* 0x0000e600ff047b82 */ /* 0x000e220000000a00 */
[----:B------:R-:W-:Y:S02]  /*66b0*/  LEA.HI R8, R8, 0x1, RZ, 0x18 ;  /* 0x0000000108087811 */ /* 0x000fe400078fc0ff */
[----:B------:R-:W-:-:S03]  /*66c0*/  LEA R9, R0, UR4, 0x3 ;  /* 0x0000000400097c11 */ /* 0x000fc6000f8e18ff */
[C---:B------:R-:W-:Y:S01]  /*66d0*/  IMAD.SHL.U32 R2, R8.reuse, 0x100, RZ ;  /* 0x0000010008027824 */ /* 0x040fe200078e00ff */
[----:B------:R-:W-:Y:S01]  /*66e0*/  LOP3.LUT R8, R8, 0x3, RZ, 0xc0, !PT ;  /* 0x0000000308087812 */ /* 0x000fe200078ec0ff */
[----:B------:R-:W1:Y:S04]  /*66f0*/  LDC.64 R6, c[0x0][0x390] ;  /* 0x0000e400ff067b82 */ /* 0x000e680000000a00 */
[----:B------:R-:W-:Y:S02]  /*6700*/  IMAD.MOV R8, RZ, RZ, -R8 ;  /* 0x000000ffff087224 */ /* 0x000fe400078e0a08 */
[----:B0-----:R-:W-:-:S04]  /*6710*/  IMAD.WIDE.U32 R4, R0, 0x4, R4 ;  /* 0x0000000400047825 */ /* 0x001fc800078e0004 */
[----:B------:R-:W-:Y:S01]  /*6720*/  IMAD.MOV.U32 R15, RZ, RZ, R5 ;  /* 0x000000ffff0f7224 */ /* 0x000fe200078e0005 */
[----:B------:R-:W-:Y:S01]  /*6730*/  LOP3.LUT R5, R2, 0x300, RZ, 0xc0, !PT ;  /* 0x0000030002057812 */ /* 0x000fe200078ec0ff */
[----:B------:R-:W-:Y:S02]  /*6740*/  IMAD.MOV.U32 R14, RZ, RZ, R4 ;  /* 0x000000ffff0e7224 */ /* 0x000fe400078e0004 */
[----:B-1----:R-:W-:-:S04]  /*6750*/  IMAD.WIDE.U32 R6, R0, 0x4, R6 ;  /* 0x0000000400067825 */ /* 0x002fc800078e0006 */
[----:B------:R-:W-:Y:S02]  /*6760*/  IMAD.MOV.U32 R12, RZ, RZ, R6 ;  /* 0x000000ffff0c7224 */ /* 0x000fe400078e0006 */
[----:B------:R-:W-:Y:S02]  /*6770*/  IMAD.MOV.U32 R13, RZ, RZ, R7 ;  /* 0x000000ffff0d7224 */ /* 0x000fe400078e0007 */
[----:B------:R-:W-:-:S07]  /*6780*/  IMAD.IADD R2, R5, 0x1, R0 ;  /* 0x0000000105027824 */ /* 0x000fce00078e0200 */
.L_x_403:
[----:B0-----:R0:W1:Y:S01]  /*6790*/  LDS.64 R10, [R9] ;  /* 0x00000000090a7984 */ /* 0x0010620000000a00 */
[----:B------:R-:W-:Y:S01]  /*67a0*/  IMAD.MOV.U32 R4, RZ, RZ, R12 ;  /* 0x000000ffff047224 */ /* 0x000fe200078e000c */
[----:B------:R-:W-:Y:S01]  /*67b0*/  MOV R7, R15 ;  /* 0x0000000f00077202 */ /* 0x000fe20000000f00 */
[----:B------:R-:W-:Y:S01]  /*67c0*/  IMAD.MOV.U32 R5, RZ, RZ, R13 ;  /* 0x000000ffff057224 */ /* 0x000fe200078e000d */
[----:B------:R-:W-:Y:S01]  /*67d0*/  IADD3 R12, P3, PT, R12, 0x400, RZ ;  /* 0x000004000c0c7810 */ /* 0x000fe20007f7e0ff */
[----:B------:R-:W-:Y:S01]  /*67e0*/  IMAD.MOV.U32 R6, RZ, RZ, R14 ;  /* 0x000000ffff067224 */ /* 0x000fe200078e000e */
[----:B------:R-:W-:Y:S01]  /*67f0*/  IADD3 R14, P2, PT, R14, 0x400, RZ ;  /* 0x000004000e0e7810 */ /* 0x000fe20007f5e0ff */
[----:B------:R-:W-:Y:S02]  /*6800*/  VIADD R8, R8, 0x1 ;  /* 0x0000000108087836 */ /* 0x000fe40000000000 */
[----:B0-----:R-:W-:Y:S02]  /*6810*/  VIADD R9, R9, 0x800 ;  /* 0x0000080009097836 */ /* 0x001fe40000000000 */
[----:B------:R-:W-:Y:S01]  /*6820*/  IMAD.X R15, RZ, RZ, R15, P2 ;  /* 0x000000ffff0f7224 */ /* 0x000fe200010e060f */
[----:B------:R-:W-:Y:S01]  /*6830*/  ISETP.NE.AND P0, PT, R8, RZ, PT ;  /* 0x000000ff0800720c */ /* 0x000fe20003f05270 */
[----:B------:R-:W-:Y:S01]  /*6840*/  IMAD.X R13, RZ, RZ, R13, P3 ;  /* 0x000000ffff0d7224 */ /* 0x000fe200018e060d */
[----:B-1----:R0:W-:Y:S04]  /*6850*/  STG.E desc[UR12][R4.64], R10 ;  /* 0x0000000a04007986 */ /* 0x0021e8000c10190c */
[----:B------:R0:W-:Y:S07]  /*6860*/  STG.E desc[UR12][R6.64], R11 ;  /* 0x0000000b06007986 */ /* 0x0001ee000c10190c */
[----:B------:R-:W-:Y:S05]  /*6870*/  @P0 BRA `(.L_x_403) ;  /* 0xfffffffc00c40947 */ /* 0x000fea000383ffff */
.L_x_402:
[----:B------:R-:W-:Y:S05]  /*6880*/  BSYNC.RECONVERGENT B1 ;  /* 0x0000000000017941 */ /* 0x000fea0003800200 */
.L_x_401:
[----:B------:R-:W-:Y:S05]  /*6890*/  @!P1 BRA `(.L_x_400) ;  /* 0x0000000c00149947 */ /* 0x000fea0003800000 */
[----:B------:R-:W1:Y:S01]  /*68a0*/  LDCU.128 UR8, c[0x0][0x390] ;  /* 0x00007200ff0877ac */ /* 0x000e620008000c00 */
[----:B0-----:R-:W-:Y:S01]  /*68b0*/  IMAD.IADD R7, R39, 0x1, -R2 ;  /* 0x0000000127077824 */ /* 0x001fe200078e0a02 */
[----:B------:R-:W-:Y:S01]  /*68c0*/  LEA R22, R2, UR4, 0x3 ;  /* 0x0000000402167c11 */ /* 0x000fe2000f8e18ff */
[----:B------:R-:W-:Y:S01]  /*68d0*/  IMAD.MOV.U32 R4, RZ, RZ, 0x800 ;  /* 0x00000800ff047424 */ /* 0x000fe200078e00ff */
[----:B------:R-:W-:Y:S01]  /*68e0*/  BSSY.RECONVERGENT B1, `(.L_x_404) ;  /* 0x0000049000017945 */ /* 0x000fe20003800200 */
[----:B------:R-:W-:Y:S01]  /*68f0*/  IMAD.MOV.U32 R5, RZ, RZ, 0x0 ;  /* 0x00000000ff057424 */ /* 0x000fe200078e00ff */
[----:B------:R-:W-:Y:S01]  /*6900*/  ISETP.GT.AND P1, PT, R7, 0xc00, PT ;  /* 0x00000c000700780c */ /* 0x000fe20003f24270 */
[----:B------:R-:W-:Y:S02]  /*6910*/  VIADD R22, R22, 0x1000 ;  /* 0x0000100016167836 */ /* 0x000fe40000000000 */
[----:B------:R-:W-:-:S03]  /*6920*/  IMAD.WIDE.U32 R4, R2, 0x4, R4 ;  /* 0x0000000402047825 */ /* 0x000fc600078e0004 */
[C---:B-1----:R-:W-:Y:S02]  /*6930*/  IADD3 R6, P0, PT, R4.reuse, UR8, RZ ;  /* 0x0000000804067c10 */ /* 0x042fe4000ff1e0ff */
[----:B------:R-:W-:Y:S02]  /*6940*/  IADD3 R8, P2, PT, R4, UR10, RZ ;  /* 0x0000000a04087c10 */ /* 0x000fe4000ff5e0ff */
[C---:B------:R-:W-:Y:S02]  /*6950*/  IADD3.X R7, PT, PT, R5.reuse, UR9, RZ, P0, !PT ;  /* 0x0000000905077c10 */ /* 0x040fe400087fe4ff */
[----:B------:R-:W-:Y:S02]  /*6960*/  IADD3.X R9, PT, PT, R5, UR11, RZ, P2, !PT ;  /* 0x0000000b05097c10 */ /* 0x000fe400097fe4ff */
[----:B------:R-:W-:Y:S01]  /*6970*/  PLOP3.LUT P0, PT, PT, PT, PT, 0x80, 0x8 ;  /* 0x000000000008781c */ /* 0x000fe20003f0f070 */
[----:B------:R-:W-:-:S12]  /*6980*/  @!P1 BRA `(.L_x_405) ;  /* 0x0000000000f89947 */ /* 0x000fd80003800000 */
[----:B------:R-:W-:Y:S01]  /*6990*/  PLOP3.LUT P0, PT, PT, PT, PT, 0x8, 0x80 ;  /* 0x000000000080781c */ /* 0x000fe20003f0e170 */
[----:B------:R-:W-:-:S12]  /*69a0*/  VIADD R45, R39, 0xfffff400 ;  /* 0xfffff400272d7836 */ /* 0x000fd80000000000 */
.L_x_406:
[----:B------:R-:W0:Y:S01]  /*69b0*/  LDS.64 R42, [R22+-0x1000] ;  /* 0xfff00000162a7984 */ /* 0x000e220000000a00 */
[----:B------:R-:W-:-:S03]  /*69c0*/  VIADD R2, R2, 0x1000 ;  /* 0x0000100002027836 */ /* 0x000fc60000000000 */
[----:B------:R-:W1:Y:S02]  /*69d0*/  LDS.64 R10, [R22+-0x800] ;  /* 0xfff80000160a7984 */ /* 0x000e640000000a00 */
[----:B------:R-:W-:Y:S02]  /*69e0*/  ISETP.GE.AND P1, PT, R2, R45, PT ;  /* 0x0000002d0200720c */ /* 0x000fe40003f26270 */
[----:B------:R-:W2:Y:S04]  /*69f0*/  LDS.64 R12, [R22] ;  /* 0x00000000160c7984 */ /* 0x000ea80000000a00 */
[----:B------:R-:W3:Y:S04]  /*6a00*/  LDS.64 R14, [R22+0x800] ;  /* 0x00080000160e7984 */ /* 0x000ee80000000a00 */
        /* <DEDUP_REMOVED lines=13> */
[----:B------:R-:W-:Y:S01]  /*6ae0*/  STG.E desc[UR12][R8.64+-0x800], R43 ;  /* 0xfff8002b08007986 */ /* 0x000fe2000c10190c */
[----:B-1----:R-:W-:-:S03]  /*6af0*/  VIADD R22, R22, 0x8000 ;  /* 0x0000800016167836 */ /* 0x002fc60000000000 */
[----:B------:R0:W-:Y:S04]  /*6b00*/  STG.E desc[UR12][R6.64+-0x400], R10 ;  /* 0xfffc000a06007986 */ /* 0x0001e8000c10190c */
[----:B------:R1:W-:Y:S04]  /*6b10*/  STG.E desc[UR12][R8.64+-0x400], R11 ;  /* 0xfffc000b08007986 */ /* 0x0003e8000c10190c */
[----:B--2---:R2:W-:Y:S04]  /*6b20*/  STG.E desc[UR12][R6.64], R12 ;  /* 0x0000000c06007986 */ /* 0x0045e8000c10190c */
[----:B------:R4:W-:Y:S01]  /*6b30*/  STG.E desc[UR12][R8.64], R13 ;  /* 0x0000000d08007986 */ /* 0x0009e2000c10190c */
[----:B0-----:R-:W-:-:S03]  /*6b40*/  IADD3 R10, P3, PT, R8, 0x4000, RZ ;  /* 0x00004000080a7810 */ /* 0x001fc60007f7e0ff */
[----:B---3--:R-:W-:Y:S02]  /*6b50*/  STG.E desc[UR12][R6.64+0x400], R14 ;  /* 0x0004000e06007986 */ /* 0x008fe4000c10190c */
[----:B-1----:R-:W-:Y:S02]  /*6b60*/  IMAD.X R11, RZ, RZ, R9, P3 ;  /* 0x000000ffff0b7224 */ /* 0x002fe400018e0609 */
[----:B------:R-:W-:Y:S01]  /*6b70*/  STG.E desc[UR12][R8.64+0x400], R15 ;  /* 0x0004000f08007986 */ /* 0x000fe2000c10190c */
[----:B--2---:R-:W-:-:S03]  /*6b80*/  IADD3 R12, P2, PT, R6, 0x4000, RZ ;  /* 0x00004000060c7810 */ /* 0x004fc60007f5e0ff */
[----:B----4-:R-:W-:Y:S02]  /*6b90*/  STG.E desc[UR12][R6.64+0x800], R16 ;  /* 0x0008001006007986 */ /* 0x010fe4000c10190c */
[----:B------:R-:W-:Y:S02]  /*6ba0*/  IMAD.X R13, RZ, RZ, R7, P2 ;  /* 0x000000ffff0d7224 */ /* 0x000fe400010e0607 */
[----:B------:R-:W-:Y:S04]  /*6bb0*/  STG.E desc[UR12][R8.64+0x800], R17 ;  /* 0x0008001108007986 */ /* 0x000fe8000c10190c */
[----:B-----5:R-:W-:Y:S04]  /*6bc0*/  STG.E desc[UR12][R6.64+0xc00], R18 ;  /* 0x000c001206007986 */ /* 0x020fe8000c10190c */
        /* <DEDUP_REMOVED lines=21> */
[----:B0-----:R-:W-:Y:S01]  /*6d20*/  IMAD.MOV.U32 R6, RZ, RZ, R12 ;  /* 0x000000ffff067224 */ /* 0x001fe200078e000c */
[----:B------:R-:W-:Y:S01]  /*6d30*/  MOV R7, R13 ;  /* 0x0000000d00077202 */ /* 0x000fe20000000f00 */
[----:B-1----:R-:W-:-:S02]  /*6d40*/  IMAD.MOV.U32 R8, RZ, RZ, R10 ;  /* 0x000000ffff087224 */ /* 0x002fc400078e000a */
[----:B------:R-:W-:Y:S01]  /*6d50*/  IMAD.MOV.U32 R9, RZ, RZ, R11 ;  /* 0x000000ffff097224 */ /* 0x000fe200078e000b */
[----:B------:R-:W-:Y:S06]  /*6d60*/  @!P1 BRA `(.L_x_406) ;  /* 0xfffffffc00109947 */ /* 0x000fec000383ffff */
.L_x_405:
[----:B------:R-:W-:Y:S05]  /*6d70*/  BSYNC.RECONVERGENT B1 ;  /* 0x0000000000017941 */ /* 0x000fea0003800200 */
.L_x_404:
[----:B------:R-:W-:Y:S01]  /*6d80*/  IMAD.IADD R4, R39, 0x1, -R2 ;  /* 0x0000000127047824 */ /* 0x000fe200078e0a02 */
[----:B------:R-:W-:Y:S04]  /*6d90*/  BSSY.RECONVERGENT B1, `(.L_x_407) ;  /* 0x0000026000017945 */ /* 0x000fe80003800200 */
[----:B------:R-:W-:-:S13]  /*6da0*/  ISETP.GT.AND P1, PT, R4, 0x400, PT ;  /* 0x000004000400780c */ /* 0x000fda0003f24270 */
[----:B------:R-:W-:Y:S05]  /*6db0*/  @!P1 BRA `(.L_x_408) ;  /* 0x00000000008c9947 */ /* 0x000fea0003800000 */
[----:B------:R-:W0:Y:S01]  /*6dc0*/  LDS.64 R4, [R22+-0x1000] ;  /* 0xfff0000016047984 */ /* 0x000e220000000a00 */
[----:B------:R-:W-:Y:S01]  /*6dd0*/  PLOP3.LUT P0, PT, PT, PT, PT, 0x8, 0x80 ;  /* 0x000000000080781c */ /* 0x000fe20003f0e170 */
[----:B------:R-:W-:Y:S02]  /*6de0*/  VIADD R2, R2, 0x800 ;  /* 0x0000080002027836 */ /* 0x000fe40000000000 */
[----:B------:R-:W1:Y:S04]  /*6df0*/  LDS.64 R10, [R22+-0x800] ;  /* 0xfff80000160a7984 */ /* 0x000e680000000a00 */
[----:B------:R-:W2:Y:S04]  /*6e00*/  LDS.64 R12, [R22] ;  /* 0x00000000160c7984 */ /* 0x000ea80000000a00 */
[----:B------:R-:W3:Y:S04]  /*6e10*/  LDS.64 R14, [R22+0x800] ;  /* 0x00080000160e7984 */ /* 0x000ee80000000a00 */
[----:B------:R-:W4:Y:S04]  /*6e20*/  LDS.64 R16, [R22+0x1000] ;  /* 0x0010000016107984 */ /* 0x000f280000000a00 */
[----:B------:R-:W5:Y:S04]  /*6e30*/  LDS.64 R18, [R22+0x1800] ;  /* 0x0018000016127984 */ /* 0x000f680000000a00 */
[----:B------:R-:W5:Y:S04]  /*6e40*/  LDS.64 R20, [R22+0x2000] ;  /* 0x0020000016147984 */ /* 0x000f680000000a00 */
[----:B------:R0:W5:Y:S02]  /*6e50*/  LDS.64 R24, [R22+0x2800] ;  /* 0x0028000016187984 */ /* 0x0001640000000a00 */
[----:B0-----:R-:W-:-:S02]  /*6e60*/  VIADD R22, R22, 0x4000 ;  /* 0x0000400016167836 */ /* 0x001fc40000000000 */
[----:B------:R0:W-:Y:S04]  /*6e70*/  STG.E desc[UR12][R6.64+-0x800], R4 ;  /* 0xfff8000406007986 */ /* 0x0001e8000c10190c */
[----:B------:R3:W-:Y:S04]  /*6e80*/  STG.E desc[UR12][R8.64+-0x800], R5 ;  /* 0xfff8000508007986 */ /* 0x0007e8000c10190c */
[----:B-1----:R1:W-:Y:S04]  /*6e90*/  STG.E desc[UR12][R6.64+-0x400], R10 ;  /* 0xfffc000a06007986 */ /* 0x0023e8000c10190c */
[----:B------:R4:W-:Y:S01]  /*6ea0*/  STG.E desc[UR12][R8.64+-0x400], R11 ;  /* 0xfffc000b08007986 */ /* 0x0009e2000c10190c */
[----:B0-----:R-:W-:-:S03]  /*6eb0*/  IADD3 R4, P2, PT, R8, 0x2000, RZ ;  /* 0x0000200008047810 */ /* 0x001fc60007f5e0ff */
[----:B--2---:R-:W-:Y:S02]  /*6ec0*/  STG.E desc[UR12][R6.64], R12 ;  /* 0x0000000c06007986 */ /* 0x004fe4000c10190c */
[----:B---3--:R-:W-:Y:S02]  /*6ed0*/  IMAD.X R5, RZ, RZ, R9, P2 ;  /* 0x000000ffff057224 */ /* 0x008fe400010e0609 */
[----:B------:R-:W-:Y:S01]  /*6ee0*/  STG.E desc[UR12][R8.64], R13 ;  /* 0x0000000d08007986 */ /* 0x000fe2000c10190c */
[----:B-1----:R-:W-:-:S03]  /*6ef0*/  IADD3 R10, P1, PT, R6, 0x2000, RZ ;  /* 0x00002000060a7810 */ /* 0x002fc60007f3e0ff */
[----:B------:R-:W-:Y:S02]  /*6f00*/  STG.E desc[UR12][R6.64+0x400], R14 ;  /* 0x0004000e06007986 */ /* 0x000fe4000c10190c */
[----:B----4-:R-:W-:Y:S02]  /*6f10*/  IMAD.X R11, RZ, RZ, R7, P1 ;  /* 0x000000ffff0b7224 */ /* 0x010fe400008e0607 */
[----:B------:R-:W-:Y:S04]  /*6f20*/  STG.E desc[UR12][R8.64+0x400], R15 ;  /* 0x0004000f08007986 */ /* 0x000fe8000c10190c */
[----:B------:R-:W-:Y:S04]  /*6f30*/  STG.E desc[UR12][R6.64+0x800], R16 ;  /* 0x0008001006007986 */ /* 0x000fe8000c10190c */
[----:B------:R-:W-:Y:S04]  /*6f40*/  STG.E desc[UR12][R8.64+0x800], R17 ;  /* 0x0008001108007986 */ /* 0x000fe8000c10190c */
[----:B-----5:R-:W-:Y:S04]  /*6f50*/  STG.E desc[UR12][R6.64+0xc00], R18 ;  /* 0x000c001206007986 */ /* 0x020fe8000c10190c */
        /* <DEDUP_REMOVED lines=9> */
.L_x_408:
[----:B------:R-:W-:Y:S05]  /*6ff0*/  BSYNC.RECONVERGENT B1 ;  /* 0x0000000000017941 */ /* 0x000fea0003800200 */
.L_x_407:
[----:B------:R-:W-:-:S13]  /*7000*/  ISETP.LT.OR P0, PT, R2, R39, P0 ;  /* 0x000000270200720c */ /* 0x000fda0000701670 */
[----:B------:R-:W-:Y:S05]  /*7010*/  @!P0 BRA `(.L_x_400) ;  /* 0x0000000400348947 */ /* 0x000fea0003800000 */
[----:B------:R-:W0:Y:S04]  /*7020*/  LDS.64 R4, [R22+-0x1000] ;  /* 0xfff0000016047984 */ /* 0x000e280000000a00 */
[----:B------:R-:W1:Y:S04]  /*7030*/  LDS.64 R10, [R22+-0x800] ;  /* 0xfff80000160a7984 */ /* 0x000e680000000a00 */
[----:B------:R-:W2:Y:S04]  /*7040*/  LDS.64 R12, [R22] ;  /* 0x00000000160c7984 */ /* 0x000ea80000000a00 */
[----:B------:R-:W3:Y:S04]  /*7050*/  LDS.64 R14, [R22+0x800] ;  /* 0x00080000160e7984 */ /* 0x000ee80000000a00 */
        /* <DEDUP_REMOVED lines=8> */
[----:B------:R-:W-:Y:S05]  /*70e0*/  BRA `(.L_x_400) ;  /* 0x0000000400007947 */ /* 0x000fea0003800000 */
.L_x_399:
[----:B------:R-:W0:Y:S08]  /*70f0*/  LDC.64 R54, c[0x0][0x390] ;  /* 0x0000e400ff367b82 */ /* 0x000e300000000a00 */
[----:B------:R-:W1:Y:S08]  /*7100*/  LDC.64 R20, c[0x0][0x398] ;  /* 0x0000e600ff147b82 */ /* 0x000e700000000a00 */
[----:B------:R-:W2:Y:S01]  /*7110*/  LDC.64 R46, c[0x0][0x390] ;  /* 0x0000e400ff2e7b82 */ /* 0x000ea20000000a00 */
[----:B0-----:R-:W-:-:S07]  /*7120*/  @P6 IMAD.WIDE R54, R53, 0x4, R54 ;  /* 0x0000000435366825 */ /* 0x001fce00078e0236 */
[----:B------:R-:W0:Y:S01]  /*7130*/  LDC.64 R48, c[0x0][0x398] ;  /* 0x0000e600ff307b82 */ /* 0x000e220000000a00 */
[----:B------:R-:W-:Y:S01]  /*7140*/  @P6 STG.E desc[UR12][R54.64], R36 ;  /* 0x0000002436006986 */ /* 0x000fe2000c10190c */
[----:B-1----:R-:W-:-:S06]  /*7150*/  @P6 IMAD.WIDE R52, R53, 0x4, R20 ;  /* 0x0000000435346825 */ /* 0x002fcc00078e0214 */
[----:B------:R-:W1:Y:S01]  /*7160*/  LDC.64 R40, c[0x0][0x390] ;  /* 0x0000e400ff287b82 */ /* 0x000e620000000a00 */
[----:B------:R0:W-:Y:S01]  /*7170*/  @P6 STG.E desc[UR12][R52.64], R37 ;  /* 0x0000002534006986 */ /* 0x0001e2000c10190c */
[----:B--2---:R-:W-:-:S06]  /*7180*/  @P0 IMAD.WIDE R46, R45, 0x4, R46 ;  /* 0x000000042d2e0825 */ /* 0x004fcc00078e022e */
[----:B------:R-:W2:Y:S01]  /*7190*/  LDC.64 R20, c[0x0][0x398] ;  /* 0x0000e600ff147b82 */ /* 0x000ea20000000a00 */
[----:B------:R-:W-:Y:S07]  /*71a0*/  @P0 STG.E desc[UR12][R46.64], R4 ;  /* 0x000000042e000986 */ /* 0x000fee000c10190c */
[----:B------:R-:W3:Y:S01]  /*71b0*/  LDC.64 R50, c[0x0][0x390] ;  /* 0x0000e400ff327b82 */ /* 0x000ee20000000a00 */
[----:B0-----:R-:W-:-:S07]  /*71c0*/  @P2 IMAD.WIDE R52, R17, 0x4, R48 ;  /* 0x0000000411342825 */ /* 0x001fce00078e0230 */
[----:B------:R-:W0:Y:S01]  /*71d0*/  LDC.64 R42, c[0x0][0x398] ;  /* 0x0000e600ff2a7b82 */ /* 0x000e220000000a00 */
[----:B-1----:R-:W-:-:S04]  /*71e0*/  @P1 IMAD.WIDE R40, R19, 0x4, R40 ;  /* 0x0000000413281825 */ /* 0x002fc800078e0228 */
[----:B--2---:R-:W-:-:S03]  /*71f0*/  @P0 IMAD.WIDE R56, R45, 0x4, R20 ;  /* 0x000000042d380825 */ /* 0x004fc600078e0214 */
[----:B------:R-:W1:Y:S01]  /*7200*/  LDC.64 R36, c[0x0][0x390] ;  /* 0x0000e400ff247b82 */ /* 0x000e620000000a00 */
[----:B------:R-:W-:Y:S01]  /*7210*/  IMAD.MOV.U32 R45, RZ, RZ, 0x9 ;  /* 0x00000009ff2d7424 */ /* 0x000fe200078e00ff */
[----:B------:R2:W-:Y:S01]  /*7220*/  @P0 STG.E desc[UR12][R56.64], R5 ;  /* 0x0000000538000986 */ /* 0x0005e2000c10190c */
[----:B------:R-:W-:Y:S02]  /*7230*/  ISETP.NE.AND P0, PT, R30, R32, PT ;  /* 0x000000201e00720c */ /* 0x000fe40003f05270 */
[----:B------:R-:W-:-:S03]  /*7240*/  IMAD R49, R0, R45, 0x6 ;  /* 0x0000000600317424 */ /* 0x000fc600078e022d */
[----:B------:R-:W4:Y:S01]  /*7250*/  LDC.64 R20, c[0x0][0x390] ;  /* 0x0000e400ff147b82 */ /* 0x000f220000000a00 */
[----:B---3--:R-:W-:Y:S01]  /*7260*/  @P2 IMAD.WIDE R50, R17, 0x4, R50 ;  /* 0x0000000411322825 */ /* 0x008fe200078e0232 */
[----:B------:R-:W-:Y:S01]  /*7270*/  @P1 STG.E desc[UR12][R40.64], R6 ;  /* 0x0000000628001986 */ /* 0x000fe2000c10190c */
[----:B------:R-:W-:Y:S02]  /*7280*/  ISETP.NE.AND P0, PT, R49, R38, !P0 ;  /* 0x000000263100720c */ /* 0x000fe40004705270 */
[CC--:B------:R-:W-:Y:S02]  /*7290*/  IMAD R55, R0.reuse, R45.reuse, 0x7 ;  /* 0x0000000700377424 */ /* 0x0c0fe400078e022d */
[----:B0-----:R-:W-:Y:S01]  /*72a0*/  @P1 IMAD.WIDE R42, R19, 0x4, R42 ;  /* 0x00000004132a1825 */ /* 0x001fe200078e022a */
[----:B------:R-:W0:Y:S03]  /*72b0*/  LDC.64 R16, c[0x0][0x398] ;  /* 0x0000e600ff107b82 */ /* 0x000e260000000a00 */
[----:B------:R-:W-:Y:S01]  /*72c0*/  IMAD R45, R0, R45, 0x8 ;  /* 0x00000008002d7424 */ /* 0x000fe200078e022d */
[----:B------:R3:W-:Y:S01]  /*72d0*/  @P1 STG.E desc[UR12][R42.64], R7 ;  /* 0x000000072a001986 */ /* 0x0007e2000c10190c */
[----:B------:R-:W-:-:S03]  /*72e0*/  ISETP.NE.AND P1, PT, R32, R34, PT ;  /* 0x000000222000720c */ /* 0x000fc60003f25270 */
[----:B------:R-:W5:Y:S01]  /*72f0*/  LDC.64 R18, c[0x0][0x398] ;  /* 0x0000e600ff127b82 */ /* 0x000f620000000a00 */
[----:B------:R0:W-:Y:S01]  /*7300*/  @P2 STG.E desc[UR12][R50.64], R24 ;  /* 0x0000001832002986 */ /* 0x0001e2000c10190c */
[-C--:B------:R-:W-:Y:S01]  /*7310*/  ISETP.NE.AND P1, PT, R55, R38.reuse, !P1 ;  /* 0x000000263700720c */ /* 0x080fe20004f25270 */
[----:B-1----:R-:W-:Y:S02]  /*7320*/  @P3 IMAD.WIDE R36, R15, 0x4, R36 ;  /* 0x000000040f243825 */ /* 0x002fe400078e0224 */
[----:B------:R1:W-:Y:S01]  /*7330*/  @P2 STG.E desc[UR12][R52.64], R25 ;  /* 0x0000001934002986 */ /* 0x0003e2000c10190c */
[----:B------:R-:W-:Y:S02]  /*7340*/  ISETP.NE.AND P2, PT, R34, R3, PT ;  /* 0x000000032200720c */ /* 0x000fe40003f45270 */
[----:B--2---:R-:W2:Y:S01]  /*7350*/  LDC.64 R4, c[0x0][0x390] ;  /* 0x0000e400ff047b82 */ /* 0x004ea20000000a00 */
[----:B----4-:R-:W-:Y:S01]  /*7360*/  @P4 IMAD.WIDE R20, R13, 0x4, R20 ;  /* 0x000000040d144825 */ /* 0x010fe200078e0214 */
[----:B------:R-:W-:Y:S01]  /*7370*/  ISETP.NE.AND P2, PT, R45, R38, !P2 ;  /* 0x000000262d00720c */ /* 0x000fe20005745270 */
[----:B------:R1:W-:Y:S05]  /*7380*/  @P3 STG.E desc[UR12][R36.64], R26 ;  /* 0x0000001a24003986 */ /* 0x0003ea000c10190c */
[----:B------:R-:W4:Y:S01]  /*7390*/  LDC.64 R48, c[0x0][0x398] ;  /* 0x0000e600ff307b82 */ /* 0x000f220000000a00 */
[----:B0-----:R-:W-:-:S05]  /*73a0*/  @P3 IMAD.WIDE R16, R15, 0x4, R16 ;  /* 0x000000040f103825 */ /* 0x001fca00078e0210 */
[----:B------:R1:W-:Y:S02]  /*73b0*/  @P3 STG.E desc[UR12][R16.64], R27 ;  /* 0x0000001b10003986 */ /* 0x0003e4000c10190c */
[----:B------:R-:W0:Y:S01]  /*73c0*/  LDC.64 R46, c[0x0][0x390] ;  /* 0x0000e400ff2e7b82 */ /* 0x000e220000000a00 */
[----:B-----5:R-:W-:Y:S01]  /*73d0*/  @P4 IMAD.WIDE R18, R13, 0x4, R18 ;  /* 0x000000040d124825 */ /* 0x020fe200078e0212 */
[----:B------:R1:W-:Y:S04]  /*73e0*/  @P4 STG.E desc[UR12][R20.64], R28 ;  /* 0x0000001c14004986 */ /* 0x0003e8000c10190c */
[----:B------:R1:W-:Y:S02]  /*73f0*/  @P4 STG.E desc[UR12][R18.64], R29 ;  /* 0x0000001d12004986 */ /* 0x0003e4000c10190c */
[----:B---3--:R-:W3:Y:S01]  /*7400*/  LDC.64 R42, c[0x0][0x398] ;  /* 0x0000e600ff2a7b82 */ /* 0x008ee20000000a00 */
[----:B--2---:R-:W-:-:S05]  /*7410*/  @!P0 IMAD.WIDE R4, R11, 0x4, R4 ;  /* 0x000000040b048825 */ /* 0x004fca00078e0204 */
[----:B------:R1:W-:Y:S02]  /*7420*/  @!P0 STG.E desc[UR12][R4.64], R30 ;  /* 0x0000001e04008986 */ /* 0x0003e4000c10190c */
[----:B------:R-:W2:Y:S01]  /*7430*/  LDC.64 R6, c[0x0][0x390] ;  /* 0x0000e400ff067b82 */ /* 0x000ea20000000a00 */
[----:B----4-:R-:W-:-:S05]  /*7440*/  @!P0 IMAD.WIDE R48, R11, 0x4, R48 ;  /* 0x000000040b308825 */ /* 0x010fca00078e0230 */
[----:B------:R1:W-:Y:S02]  /*7450*/  @!P0 STG.E desc[UR12][R48.64], R31 ;  /* 0x0000001f30008986 */ /* 0x0003e4000c10190c */
[----:B------:R-:W4:Y:S01]  /*7460*/  LDC.64 R40, c[0x0][0x398] ;  /* 0x0000e600ff287b82 */ /* 0x000f220000000a00 */
[----:B0-----:R-:W-:-:S05]  /*7470*/  @!P1 IMAD.WIDE R46, R9, 0x4, R46 ;  /* 0x00000004092e9825 */ /* 0x001fca00078e022e */
[----:B------:R1:W-:Y:S01]  /*7480*/  @!P1 STG.E desc[UR12][R46.64], R32 ;  /* 0x000000202e009986 */ /* 0x0003e2000c10190c */
[----:B---3--:R-:W-:-:S05]  /*7490*/  @!P1 IMAD.WIDE R42, R9, 0x4, R42 ;  /* 0x00000004092a9825 */ /* 0x008fca00078e022a */
[----:B------:R1:W-:Y:S01]  /*74a0*/  @!P1 STG.E desc[UR12][R42.64], R33 ;  /* 0x000000212a009986 */ /* 0x0003e2000c10190c */
[----:B--2---:R-:W-:-:S05]  /*74b0*/  @!P2 IMAD.WIDE R6, R44, 0x4, R6 ;  /* 0x000000042c06a825 */ /* 0x004fca00078e0206 */
[----:B------:R1:W-:Y:S01]  /*74c0*/  @!P2 STG.E desc[UR12][R6.64], R34 ;  /* 0x000000220600a986 */ /* 0x0003e2000c10190c */
[----:B----4-:R-:W-:-:S05]  /*74d0*/  @!P2 IMAD.WIDE R40, R44, 0x4, R40 ;  /* 0x000000042c28a825 */ /* 0x010fca00078e0228 */
[----:B------:R1:W-:Y:S02]  /*74e0*/  @!P2 STG.E desc[UR12][R40.64], R35 ;  /* 0x000000232800a986 */ /* 0x0003e4000c10190c */
.L_x_400:
[----:B------:R-:W-:Y:S05]  /*74f0*/  BSYNC.RECONVERGENT B0 ;  /* 0x0000000000007941 */ /* 0x000fea0003800200 */
.L_x_398:
[----:B------:R-:W-:-:S13]  /*7500*/  ISETP.NE.AND P0, PT, R0, 0xff, PT ;  /* 0x000000ff0000780c */ /* 0x000fda0003f05270 */
[----:B------:R-:W-:Y:S05]  /*7510*/  @P0 EXIT ;  /* 0x000000000000094d */ /* 0x000fea0003800000 */
[----:B01--4-:R-:W0:Y:S01]  /*7520*/  LDC.64 R4, c[0x0][0x390] ;  /* 0x0000e400ff047b82 */ /* 0x013e220000000a00 */
[----:B------:R-:W-:-:S07]  /*7530*/  ISETP.NE.AND P0, PT, R38, 0x900, PT ;  /* 0x000009002600780c */ /* 0x000fce0003f05270 */
[----:B------:R-:W1:Y:S08]  /*7540*/  LDC.64 R6, c[0x0][0x398] ;  /* 0x0000e600ff067b82 */ /* 0x000e700000000a00 */
[----:B------:R-:W2:Y:S01]  /*7550*/  LDC.64 R8, c[0x0][0x3a0] ;  /* 0x0000e800ff087b82 */ /* 0x000ea20000000a00 */
[----:B0-----:R-:W-:-:S05]  /*7560*/  @!P0 IMAD.WIDE R4, R39, 0x4, R4 ;  /* 0x0000000427048825 */ /* 0x001fca00078e0204 */
[----:B------:R-:W-:Y:S01]  /*7570*/  @!P0 STG.E desc[UR12][R4.64], R3 ;  /* 0x0000000304008986 */ /* 0x000fe2000c10190c */
[----:B-1----:R-:W-:-:S04]  /*7580*/  @!P0 IMAD.WIDE R6, R39, 0x4, R6 ;  /* 0x0000000427068825 */ /* 0x002fc800078e0206 */
[----:B------:R-:W-:Y:S01]  /*7590*/  @!P0 VIADD R39, R39, 0x1 ;  /* 0x0000000127278836 */ /* 0x000fe20000000000 */
[----:B------:R-:W-:Y:S04]  /*75a0*/  @!P0 STG.E desc[UR12][R6.64], R23 ;  /* 0x0000001706008986 */ /* 0x000fe8000c10190c */
[----:B--2---:R-:W-:Y:S01]  /*75b0*/  STG.E desc[UR12][R8.64], R39 ;  /* 0x0000002708007986 */ /* 0x004fe2000c10190c */
[----:B------:R-:W-:Y:S05]  /*75c0*/  EXIT ;  /* 0x000000000000794d */ /* 0x000fea0003800000 */
.L_x_397:
        /* <DEDUP_REMOVED lines=12> */
[C---:B------:R-:W-:Y:S01]  /*7690*/  VIADD R15, R17.reuse, 0x60 ;  /* 0x00000060110f7836 */ /* 0x040fe20000000000 */
[C---:B------:R-:W-:Y:S01]  /*76a0*/  IADD3 R9, PT, PT, R17.reuse, 0x40, RZ ;  /* 0x0000004011097810 */ /* 0x040fe20007ffe0ff */
[----:B------:R-:W-:Y:S01]  /*76b0*/  VIADD R21, R17, 0x80 ;  /* 0x0000008011157836 */ /* 0x000fe20000000000 */
[-C--:B------:R-:W-:Y:S02]  /*76c0*/  ISETP.GE.U32.AND P0, PT, R7, R38.reuse, PT ;  /* 0x000000260700720c */ /* 0x080fe40003f06070 */
[-C--:B------:R-:W-:Y:S01]  /*76d0*/  ISETP.GE.U32.AND P1, PT, R9, R38.reuse, PT ;  /* 0x000000260900720c */ /* 0x080fe20003f26070 */
[----:B------:R-:W-:Y:S01]  /*76e0*/  VIADD R9, R17, 0xa0 ;  /* 0x000000a011097836 */ /* 0x000fe20000000000 */
[-C--:B------:R-:W-:Y:S01]  /*76f0*/  ISETP.GE.U32.AND P2, PT, R15, R38.reuse, PT ;  /* 0x000000260f00720c */ /* 0x080fe20003f46070 */
[----:B------:R-:W-:Y:S01]  /*7700*/  VIADD R23, R17, 0xe0 ;  /* 0x000000e011177836 */ /* 0x000fe20000000000 */
[----:B------:R-:W-:-:S02]  /*7710*/  ISETP.GE.U32.AND P3, PT, R21, R38, PT ;  /* 0x000000261500720c */ /* 0x000fc40003f66070 */
[----:B------:R-:W-:Y:S01]  /*7720*/  ISETP.GE.U32.AND P4, PT, R9, R38, PT ;  /* 0x000000260900720c */ /* 0x000fe20003f86070 */
[C-C-:B------:R-:W-:Y:S02]  /*7730*/  @!P6 IMAD.IADD R7, R6.reuse, 0x1, R17.reuse ;  /* 0x000000010607e824 */ /* 0x140fe400078e0211 */
[----:B------:R-:W-:Y:S02]  /*7740*/  @!P6 IMAD.IADD R15, R6, 0x1, R17 ;  /* 0x00000001060fe824 */ /* 0x000fe400078e0211 */
[----:B------:R-:W-:-:S04]  /*7750*/  @!P6 IMAD.WIDE.U32 R18, R7, 0x4, R18 ;  /* 0x000000040712e825 */ /* 0x000fc800078e0012 */
[----:B------:R-:W-:-:S05]  /*7760*/  IMAD.SHL.U32 R7, R17, 0x4, RZ ;  /* 0x0000000411077824 */ /* 0x000fca00078e00ff */
[----:B------:R-:W-:Y:S01]  /*7770*/  IADD3 R8, P5, PT, R2, R7, RZ ;  /* 0x0000000702087210 */ /* 0x000fe20007fbe0ff */
[----:B------:R-:W-:-:S04]  /*7780*/  @!P6 IMAD.WIDE.U32 R12, R15, 0x4, R12 ;  /* 0x000000040f0ce825 */ /* 0x000fc800078e000c */
[----:B------:R-:W-:Y:S01]  /*7790*/  IMAD.X R9, RZ, RZ, R3, P5 ;  /* 0x000000ffff097224 */ /* 0x000fe200028e0603 */
[----:B------:R-:W-:Y:S01]  /*77a0*/  IADD3 R6, P5, PT, R7, R10, RZ ;  /* 0x0000000a07067210 */ /* 0x000fe20007fbe0ff */
[C---:B------:R-:W-:Y:S01]  /*77b0*/  VIADD R21, R17.reuse, 0xc0 ;  /* 0x000000c011157836 */ /* 0x040fe20000000000 */
[----:B------:R-:W-:-:S03]  /*77c0*/  IADD3 R17, PT, PT, R17, 0x100, RZ ;  /* 0x0000010011117810 */ /* 0x000fc60007ffe0ff */
[----:B------:R-:W-:Y:S01]  /*77d0*/  IMAD.X R7, RZ, RZ, R11, P5 ;  /* 0x000000ffff077224 */ /* 0x000fe200028e060b */
[----:B------:R-:W-:Y:S01]  /*77e0*/  ISETP.GE.U32.AND P5, PT, R23, R38, PT ;  /* 0x000000261700720c */ /* 0x000fe20003fa6070 */
[----:B------:R-:W-:Y:S02]  /*77f0*/  IMAD.MOV.U32 R34, RZ, RZ, RZ ;  /* 0x000000ffff227224 */ /* 0x000fe400078e00ff */
[----:B--2---:R-:W-:Y:S02]  /*7800*/  IMAD.MOV.U32 R16, RZ, RZ, R4 ;  /* 0x000000ffff107224 */ /* 0x004fe400078e0004 */
[----:B------:R1:W2:Y:S02]  /*7810*/  @!P6 LDG.E.CONSTANT R4, desc[UR12][R18.64] ;  /* 0x0000000c1204e981 */ /* 0x0002a4000c1e9900 */
[----:B0-----:R-:W-:Y:S02]  /*7820*/  IMAD.MOV.U32 R10, RZ, RZ, R16 ;  /* 0x000000ffff0a7224 */ /* 0x001fe400078e0010 */
[----:B---3--:R-:W-:-:S02]  /*7830*/  IMAD.MOV.U32 R15, RZ, RZ, R5 ;  /* 0x000000ffff0f7224 */ /* 0x008fc400078e0005 */
[----:B------:R0:W3:Y:S01]  /*7840*/  @!P6 LDG.E.CONSTANT R5, desc[UR12][R12.64] ;  /* 0x0000000c0c05e981 */ /* 0x0000e2000c1e9900 */
[-C--:B------:R-:W-:Y:S01]  /*7850*/  ISETP.GE.U32.AND P6, PT, R21, R38.reuse, PT ;  /* 0x000000261500720c */ /* 0x080fe20003fc6070 */
[----:B-1----:R-:W-:Y:S02]  /*7860*/  IMAD.MOV.U32 R19, RZ, RZ, R15 ;  /* 0x000000ffff137224 */ /* 0x002fe400078e000f */
[----:B------:R-:W4:Y:S04]  /*7870*/  @!P0 LDG.E.CONSTANT R10, desc[UR12][R8.64+0x80] ;  /* 0x0000800c080a8981 */ /* 0x000f28000c1e9900 */
[----:B------:R-:W5:Y:S01]  /*7880*/  @!P0 LDG.E.CONSTANT R19, desc[UR12][R6.64+0x80] ;  /* 0x0000800c06138981 */ /* 0x000f62000c1e9900 */
[----:B------:R-:W-:Y:S01]  /*7890*/  ISETP.GE.U32.AND P0, PT, R17, R38, PT ;  /* 0x000000261100720c */ /* 0x000fe20003f06070 */
[----:B------:R-:W-:-:S02]  /*78a0*/  IMAD.MOV.U32 R11, RZ, RZ, R16 ;  /* 0x000000ffff0b7224 */ /* 0x000fc400078e0010 */
[--C-:B0-----:R-:W-:Y:S02]  /*78b0*/  IMAD.MOV.U32 R12, RZ, RZ, R16.reuse ;  /* 0x000000ffff0c7224 */ /* 0x101fe400078e0010 */
        /* <DEDUP_REMOVED lines=24> */
[----:B------:R-:W-:-:S13]  /*7a40*/  ISETP.NE.AND P6, PT, R36, RZ, PT ;  /* 0x000000ff2400720c */ /* 0x000fda0003fc5270 */
[----:B------:R1:W5:Y:S01]  /*7a50*/  @!P6 LDG.E.CONSTANT R34, desc[UR12][R2.64+-0x4] ;  /* 0xfffffc0c0222e981 */ /* 0x000362000c1e9900 */
[----:B------:R-:W1:Y:S01]  /*7a60*/  S2R R39, SR_LANEID ;  /* 0x0000000000277919 */ /* 0x000e620000000000 */
[----:B------:R-:W1:Y:S01]  /*7a70*/  S2UR UR5, SR_CgaCtaId ;  /* 0x00000000000579c3 */ /* 0x000e620000008800 */
[----:B------:R-:W-:Y:S01]  /*7a80*/  SHF.R.U32.HI R42, RZ, 0x5, R36 ;  /* 0x00000005ff2a7819 */ /* 0x000fe20000011624 */
[----:B------:R-:W-:Y:S01]  /*7a90*/  UMOV UR4, 0x400 ;  /* 0x0000040000047882 */ /* 0x000fe20000000000 */
[----:B0-----:R-:W-:Y:S01]  /*7aa0*/  P2R R6, PR, RZ, 0x40 ;  /* 0x00000040ff067803 */ /* 0x001fe20000000000 */
[----:B-1----:R-:W-:Y:S02]  /*7ab0*/  ULEA UR4, UR5, UR4, 0x18 ;  /* 0x0000000405047291 */ /* 0x002fe4000f8ec0ff */
[----:B------:R-:W-:-:S05]  /*7ac0*/  IMAD R8, R42, 0x120, R39 ;  /* 0x000001202a087824 */ /* 0x000fca00078e0227 */
[----:B------:R-:W-:-:S05]  /*7ad0*/  LEA R26, R8, UR4, 0x2 ;  /* 0x00000004081a7c11 */ /* 0x000fca000f8e10ff */
[----:B------:R-:W-:Y:S01]  /*7ae0*/  IMAD R27, R39, 0x20, R26 ;  /* 0x00000020271b7824 */ /* 0x000fe200078e021a */
        /* <DEDUP_REMOVED lines=8> */
[----:B------:R0:W-:Y:S04]  /*7b70*/  STS [R26+0x380], R18 ;  /* 0x000380121a007388 */ /* 0x0001e80000000800 */
        /* <DEDUP_REMOVED lines=26> */
[----:B------:R-:W3:Y:S04]  /*7d20*/  LDS R7, [R27+0x8] ;  /* 0x000008001b077984 */ /* 0x000ee80000000800 */
        /* <DEDUP_REMOVED lines=9> */
[----:B------:R-:W-:Y:S01]  /*7dc0*/  IMAD R17, R36, 0x9, RZ ;  /* 0x0000000924117824 */ /* 0x000fe200078e02ff */
[----:B--2---:R-:W-:Y:S01]  /*7dd0*/  ISETP.NE.AND P1, PT, R2, R4, PT ;  /* 0x000000040200720c */ /* 0x004fe20003f25270 */
[----:B0-----:R-:W-:-:S03]  /*7de0*/  FADD R16, R3, R5 ;  /* 0x0000000503107221 */ /* 0x001fc60000000000 */
[----:B------:R-:W-:-:S04]  /*7df0*/  IADD3 R19, PT, PT, R17, 0x1, RZ ;  /* 0x0000000111137810 */ /* 0x000fc80007ffe0ff */
[----:B------:R-:W-:Y:S01]  /*7e00*/  ISETP.EQ.OR P1, PT, R19, R38, P1 ;  /* 0x000000261300720c */ /* 0x000fe20000f22670 */
[----:B------:R-:W-:Y:S01]  /*7e10*/  VIADD R19, R17, 0x2 ;  /* 0x0000000211137836 */ /* 0x000fe20000000000 */
[----:B------:R-:W-:Y:S02]  /*7e20*/  ISETP.NE.AND P2, PT, R4, R6, PT ;  /* 0x000000060400720c */ /* 0x000fe40003f45270 */
[----:B------:R-:W-:-:S05]  /*7e30*/  FSEL R16, R5, R16, P1 ;  /* 0x0000001005107208 */ /* 0x000fca0000800000 */
[----:B---3--:R-:W-:Y:S01]  /*7e40*/  FADD R16, R7, R16 ;  /* 0x0000001007107221 */ /* 0x008fe20000000000 */
[----:B------:R-:W-:Y:S01]  /*7e50*/  IMAD.MOV.U32 R20, RZ, RZ, 0x2 ;  /* 0x00000002ff147424 */ /* 0x000fe200078e00ff */
[----:B-1----:R-:W-:-:S04]  /*7e60*/  ISETP.NE.AND P0, PT, R34, R2, PT ;  /* 0x000000022200720c */ /* 0x002fc80003f05270 */
[-C--:B------:R-:W-:Y:S02]  /*7e70*/  ISETP.EQ.OR P3, PT, R17, R38.reuse, P0 ;  /* 0x000000261100720c */ /* 0x080fe40000762670 */
[----:B------:R-:W-:Y:S01]  /*7e80*/  ISETP.EQ.OR P0, PT, R19, R38, P2 ;  /* 0x000000261300720c */ /* 0x000fe20001702670 */
[----:B------:R-:W-:Y:S01]  /*7e90*/  VIADD R19, R17, 0x3 ;  /* 0x0000000311137836 */ /* 0x000fe20000000000 */
[----:B------:R-:W-:Y:S02]  /*7ea0*/  ISETP.NE.AND P2, PT, R6, R8, PT ;  /* 0x000000080600720c */ /* 0x000fe40003f45270 */
[----:B------:R-:W-:Y:S02]  /*7eb0*/  FSEL R16, R7, R16, P0 ;  /* 0x0000001007107208 */ /* 0x000fe40000000000 */
[----:B------:R-:W-:-:S03]  /*7ec0*/  SEL R18, RZ, 0x1, !P3 ;  /* 0x00000001ff127807 */ /* 0x000fc60005800000 */
[----:B------:R-:W-:Y:S02]  /*7ed0*/  FADD R16, R9, R16 ;  /* 0x0000001009107221 */ /* 0x000fe40000000000 */
[----:B------:R-:W-:Y:S01]  /*7ee0*/  @!P3 IMAD.MOV R20, RZ, RZ, 0x1 ;  /* 0x00000001ff14b424 */ /* 0x000fe200078e02ff */
[----:B------:R-:W-:Y:S01]  /*7ef0*/  ISETP.EQ.OR P3, PT, R19, R38, P2 ;  /* 0x000000261300720c */ /* 0x000fe20001762670 */
[----:B------:R-:W-:Y:S01]  /*7f00*/  VIADD R19, R17, 0x4 ;  /* 0x0000000411137836 */ /* 0x000fe20000000000 */
[----:B------:R-:W-:Y:S02]  /*7f10*/  ISETP.NE.AND P2, PT, R8, R10, PT ;  /* 0x0000000a0800720c */ /* 0x000fe40003f45270 */
[----:B------:R-:W-:Y:S01]  /*7f20*/  FSEL R16, R9, R16, P3 ;  /* 0x0000001009107208 */ /* 0x000fe20001800000 */
[----:B------:R-:W-:Y:S01]  /*7f30*/  @!P1 IMAD.MOV R20, RZ, RZ, R18 ;  /* 0x000000ffff149224 */ /* 0x000fe200078e0212 */
[----:B------:R-:W-:-:S03]  /*7f40*/  ISETP.EQ.OR P2, PT, R19, R38, P2 ;  /* 0x000000261300720c */ /* 0x000fc60001742670 */
[C---:B------:R-:W-:Y:S01]  /*7f50*/  FADD R16, R11.reuse, R16 ;  /* 0x000000100b107221 */ /* 0x040fe20000000000 */
[----:B------:R-:W-:Y:S02]  /*7f60*/  VIADD R18, R20, 0x1 ;  /* 0x0000000114127836 */ /* 0x000fe40000000000 */
[----:B------:R-:W-:Y:S02]  /*7f70*/  @!P0 IMAD.MOV R18, RZ, RZ, R20 ;  /* 0x000000ffff128224 */ /* 0x000fe400078e0214 */
[----:B------:R-:W-:Y:S01]  /*7f80*/  FSEL R16, R11, R16, P2 ;  /* 0x000000100b107208 */ /* 0x000fe20001000000 */
[----:B------:R-:W-:Y:S01]  /*7f90*/  VIADD R19, R17, 0x5 ;  /* 0x0000000511137836 */ /* 0x000fe20000000000 */
[----:B------:R-:W-:Y:S01]  /*7fa0*/  ISETP.NE.AND P0, PT, R10, R12, PT ;  /* 0x0000000c0a00720c */ /* 0x000fe20003f05270 */
[----:B------:R-:W-:Y:S02]  /*7fb0*/  VIADD R20, R18, 0x1 ;  /* 0x0000000112147836 */ /* 0x000fe40000000000 */
[----:B------:R-:W-:Y:S01]  /*7fc0*/  FADD R16, R13, R16 ;  /* 0x000000100d107221 */ /* 0x000fe20000000000 */
[----:B------:R-:W-:Y:S01]  /*7fd0*/  @!P3 IMAD.MOV R20, RZ, RZ, R18 ;  /* 0x000000ffff14b224 */ /* 0x000fe200078e0212 */
[----:B------:R-:W-:Y:S01]  /*7fe0*/  ISETP.EQ.OR P0, PT, R19, R38, P0 ;  /* 0x000000261300720c */ /* 0x000fe20000702670 */
[----:B------:R-:W-:Y:S01]  /*7ff0*/  VIADD R19, R17, 0x6 ;  /* 0x0000000611137836 */ /* 0x000fe20000000000 */
[----:B------:R-:W-:Y:S01]  /*8000*/  ISETP.NE.AND P3, PT, R12, R14, PT ;  /* 0x0000000e0c00720c */ /* 0x000fe20003f65270 */
[----:B------:R-:W-:Y:S01]  /*8010*/  VIADD R18, R20, 0x1 ;  /* 0x0000000114127836 */ /* 0x000fe20000000000 */
[----:B------:R-:W-:Y:S01]  /*8020*/  FSEL R16, R13, R16, P0 ;  /* 0x000000100d107208 */ /* 0x000fe20000000000 */
[----:B------:R-:W-:Y:S01]  /*8030*/  @!P2 IMAD.MOV R18, RZ, RZ, R20 ;  /* 0x000000ffff12a224 */ /* 0x000fe200078e0214 */
[----:B------:R-:W-:-:S02]  /*8040*/  ISETP.EQ.OR P2, PT, R19, R38, P3 ;  /* 0x000000261300720c */ /* 0x000fc40001f42670 */
[----:B------:R-:W-:Y:S02]  /*8050*/  IADD3 R19, PT, PT, R17, 0x7, RZ ;  /* 0x0000000711137810 */ /* 0x000fe40007ffe0ff */
[----:B------:R-:W-:Y:S01]  /*8060*/  ISETP.NE.AND P3, PT, R14, R32, PT ;  /* 0x000000200e00720c */ /* 0x000fe20003f65270 */
[----:B------:R-:W-:Y:S01]  /*8070*/  FADD R16, R15, R16 ;  /* 0x000000100f107221 */ /* 0x000fe20000000000 */
[----:B------:R-:W-:Y:S01]  /*8080*/  VIADD R17, R17, 0x8 ;  /* 0x0000000811117836 */ /* 0x000fe20000000000 */
[----:B------:R-:W-:Y:S02]  /*8090*/  ISETP.NE.AND P4, PT, R32, R37, PT ;  /* 0x000000252000720c */ /* 0x000fe40003f85270 */
[----:B------:R-:W-:Y:S01]  /*80a0*/  ISETP.EQ.OR P3, PT, R19, R38, P3 ;  /* 0x000000261300720c */ /* 0x000fe20001f62670 */
[----:B------:R-:W-:Y:S01]  /*80b0*/  VIADD R20, R18, 0x1 ;  /* 0x0000000112147836 */ /* 0x000fe20000000000 */
[----:B------:R-:W-:Y:S01]  /*80c0*/  FSEL R16, R15, R16, P2 ;  /* 0x000000100f107208 */ /* 0x000fe20001000000 */
[----:B------:R-:W-:Y:S01]  /*80d0*/  @!P0 IMAD.MOV R20, RZ, RZ, R18 ;  /* 0x000000ffff148224 */ /* 0x000fe200078e0212 */
[----:B------:R-:W-:-:S03]  /*80e0*/  ISETP.EQ.OR P4, PT, R17, R38, P4 ;  /* 0x000000261100720c */ /* 0x000fc60002782670 */
[----:B------:R-:W-:Y:S02]  /*80f0*/  VIADD R18, R20, 0x1 ;  /* 0x0000000114127836 */ /* 0x000fe40000000000 */
[----:B------:R-:W-:Y:S01]  /*8100*/  FADD R16, R33, R16 ;  /* 0x0000001021107221 */ /* 0x000fe20000000000 */
[----:B------:R-:W-:-:S04]  /*8110*/  @!P2 IMAD.MOV R18, RZ, RZ, R20 ;  /* 0x000000ffff12a224 */ /* 0x000fc800078e0214 */
[----:B------:R-:W-:Y:S01]  /*8120*/  VIADD R20, R18, 0x1 ;  /* 0x0000000112147836 */ /* 0x000fe20000000000 */
[----:B------:R-:W-:Y:S01]  /*8130*/  FSEL R17, R33, R16, P3 ;  /* 0x0000001021117208 */ /* 0x000fe20001800000 */
[----:B------:R-:W-:-:S04]  /*8140*/  @!P3 IMAD.MOV R20, RZ, RZ, R18 ;  /* 0x000000ffff14b224 */ /* 0x000fc800078e0212 */
[----:B------:R-:W-:Y:S02]  /*8150*/  VIADD R16, R20, 0x1 ;  /* 0x0000000114107836 */ /* 0x000fe40000000000 */
[----:B------:R-:W-:Y:S01]  /*8160*/  @!P4 FADD R44, R44, R17 ;  /* 0x000000112c2cc221 */ /* 0x000fe20000000000 */
[----:B------:R-:W-:-:S04]  /*8170*/  @!P4 IMAD.MOV R16, RZ, RZ, R20 ;  /* 0x000000ffff10c224 */ /* 0x000fc800078e0214 */
[----:B------:R-:W0:Y:S04]  /*8180*/  SHFL.UP PT, R19, R44, 0x1, RZ ;  /* 0x042000002c137989 */ /* 0x000e2800000e00ff */
[----:B------:R-:W1:Y:S01]  /*8190*/  SHFL.UP PT, R17, R16, 0x1, RZ ;  /* 0x0420000010117989 */ /* 0x000e6200000e00ff */
[----:B------:R-:W-:Y:S02]  /*81a0*/  ISETP.GE.AND P4, PT, R39, 0x1, PT ;  /* 0x000000012700780c */ /* 0x000fe40003f86270 */
[----:B------:R-:W-:Y:S01]  /*81b0*/  ISETP.NE.AND P0, PT, R16, RZ, PT ;  /* 0x000000ff1000720c */ /* 0x000fe20003f05270 */
[----:B0-----:R-:W-:Y:S01]  /*81c0*/  FADD R19, R44, R19 ;  /* 0x000000132c137221 */ /* 0x001fe20000000000 */
[----:B-1----:R-:W-:-:S09]  /*81d0*/  SEL R17, R17, RZ, P4 ;  /* 0x000000ff11117207 */ /* 0x002fd20002000000 */
[----:B------:R-:W-:Y:S01]  /*81e0*/  @P4 FSEL R44, R19, R44, !P0 ;  /* 0x0000002c132c4208 */ /* 0x000fe20004000000 */
[----:B------:R-:W-:-:S04]  /*81f0*/  IMAD.IADD R17, R17, 0x1, R16 ;  /* 0x0000000111117824 */ /* 0x000fc800078e0210 */
        /* <DEDUP_REMOVED lines=26> */
[C---:B------:R-:W-:Y:S02]  /*83a0*/  ISETP.NE.AND P5, PT, R39.reuse, 0x1f, PT ;  /* 0x0000001f2700780c */ /* 0x040fe40003fa5270 */
[----:B------:R-:W-:Y:S02]  /*83b0*/  ISETP.GE.AND P4, PT, R39, 0x10, PT ;  /* 0x000000102700780c */ /* 0x000fe40003f86270 */
[----:B------:R-:W-:-:S09]  /*83c0*/  ISETP.NE.AND P0, PT, R16, RZ, PT ;  /* 0x000000ff1000720c */ /* 0x000fd20003f05270 */
[----:B------:R-:W-:Y:S01]  /*83d0*/  @!P5 LEA R45, R42, UR4, 0x3 ;  /* 0x000000042a2ddc11 */ /* 0x000fe2000f8e18ff */
[----:B0-----:R-:W-:Y:S01]  /*83e0*/  FADD R19, R44, R19 ;  /* 0x000000132c137221 */ /* 0x001fe20000000000 */
[----:B-1----:R-:W-:-:S04]  /*83f0*/  SEL R17, R18, RZ, P4 ;  /* 0x000000ff12117207 */ /* 0x002fc80002000000 */
[----:B------:R-:W-:Y:S01]  /*8400*/  FSEL R41, R19, R44, !P0 ;  /* 0x0000002c13297208 */ /* 0x000fe20004000000 */
[----:B------:R-:W-:-:S05]  /*8410*/  IMAD.IADD R40, R16, 0x1, R17 ;  /* 0x0000000110287824 */ /* 0x000fca00078e0211 */
[----:B------:R-:W-:Y:S01]  /*8420*/  @!P5 STS.64 [R45], R40 ;  /* 0x000000282d00d388 */ /* 0x000fe20000000a00 */
[----:B------:R-:W-:Y:S06]  /*8430*/  BAR.SYNC.DEFER_BLOCKING 0x0 ;  /* 0x0000000000007b1d */ /* 0x000fec0000010000 */
[----:B------:R-:W0:Y:S04]  /*8440*/  LDS.128 R16, [UR4] ;  /* 0x00000004ff107984 */ /* 0x000e280008000c00 */
[----:B------:R-:W1:Y:S04]  /*8450*/  LDS.128 R20, [UR4+0x10] ;  /* 0x00001004ff147984 */ /* 0x000e680008000c00 */
[----:B------:R-:W2:Y:S04]  /*8460*/  LDS.128 R24, [UR4+0x20] ;  /* 0x00002004ff187984 */ /* 0x000ea80008000c00 */
[----:B------:R-:W3:Y:S01]  /*8470*/  LDS.128 R28, [UR4+0x30] ;  /* 0x00003004ff1c7984 */ /* 0x000ee20008000c00 */
[----:B------:R-:W-:-:S02]  /*8480*/  FSEL R35, R44, R41, !P4 ;  /* 0x000000292c237208 */ /* 0x000fc40006000000 */
[----:B------:R-:W-:Y:S02]  /*8490*/  ISETP.NE.AND P4, PT, R42, 0x2, PT ;  /* 0x000000022a00780c */ /* 0x000fe40003f85270 */
[----:B0-----:R-:W-:Y:S02]  /*84a0*/  ISETP.NE.AND P0, PT, R18, RZ, PT ;  /* 0x000000ff1200720c */ /* 0x001fe40003f05270 */
[----:B-1----:R-:W-:Y:S02]  /*84b0*/  ISETP.NE.AND P5, PT, R20, RZ, PT ;  /* 0x000000ff1400720c */ /* 0x002fe40003fa5270 */
[----:B------:R-:W-:-:S09]  /*84c0*/  IADD3 R43, PT, PT, R16, R18, RZ ;  /* 0x00000012102b7210 */ /* 0x000fd20007ffe0ff */
[----:B------:R-:W-:Y:S01]  /*84d0*/  @!P0 FADD R19, R17, R19 ;  /* 0x0000001311138221 */ /* 0x000fe20000000000 */
[----:B------:R-:W-:Y:S02]  /*84e0*/  ISETP.NE.AND P0, PT, R22, RZ, PT ;  /* 0x000000ff1600720c */ /* 0x000fe40003f05270 */
[----:B------:R-:W-:Y:S01]  /*84f0*/  SEL R16, R43, R16, !P4 ;  /* 0x000000102b107207 */ /* 0x000fe20006000000 */
[----:B------:R-:W-:Y:S01]  /*8500*/  @!P5 FADD R21, R19, R21 ;  /* 0x000000151315d221 */ /* 0x000fe20000000000 */
[----:B--2---:R-:W-:Y:S01]  /*8510*/  ISETP.NE.AND P5, PT, R24, RZ, PT ;  /* 0x000000ff1800720c */ /* 0x004fe20003fa5270 */
[----:B------:R-:W-:Y:S01]  /*8520*/  IMAD.IADD R43, R43, 0x1, R20 ;  /* 0x000000012b2b7824 */ /* 0x000fe200078e0214 */
[----:B------:R-:W-:Y:S02]  /*8530*/  FSEL R18, R19, R17, !P4 ;  /* 0x0000001113127208 */ /* 0x000fe40006000000 */
[----:B------:R-:W-:Y:S01]  /*8540*/  ISETP.NE.AND P4, PT, R42, 0x3, PT ;  /* 0x000000032a00780c */ /* 0x000fe20003f85270 */
[----:B------:R-:W0:Y:S03]  /*8550*/  SHFL.UP PT, R41, R40, 0x1, RZ ;  /* 0x0420000028297989 */ /* 0x000e2600000e00ff */
[----:B------:R-:W-:Y:S01]  /*8560*/  SEL R16, R43, R16, !P4 ;  /* 0x000000102b107207 */ /* 0x000fe20006000000 */
[----:B------:R-:W-:Y:S01]  /*8570*/  IMAD.IADD R43, R22, 0x1, R43 ;  /* 0x00000001162b7824 */ /* 0x000fe200078e022b */
[----:B------:R-:W-:Y:S01]  /*8580*/  FSEL R18, R21, R18, !P4 ;  /* 0x0000001215127208 */ /* 0x000fe20006000000 */
[----:B------:R-:W-:Y:S01]  /*8590*/  @!P0 FADD R23, R23, R21 ;  /* 0x0000001517178221 */ /* 0x000fe20000000000 */
[----:B------:R-:W-:-:S02]  /*85a0*/  ISETP.NE.AND P4, PT, R42, 0x4, PT ;  /* 0x000000042a00780c */ /* 0x000fc40003f85270 */
[----:B------:R-:W-:Y:S01]  /*85b0*/  ISETP.NE.AND P0, PT, R26, RZ, PT ;  /* 0x000000ff1a00720c */ /* 0x000fe20003f05270 */
[----:B------:R-:W-:Y:S01]  /*85c0*/  @!P5 FADD R25, R23, R25 ;  /* 0x000000191719d221 */ /* 0x000fe20000000000 */
[C---:B------:R-:W-:Y:S01]  /*85d0*/  SEL R16, R43.reuse, R16, !P4 ;  /* 0x000000102b107207 */ /* 0x040fe20006000000 */
[----:B------:R-:W-:Y:S01]  /*85e0*/  IMAD.IADD R43, R43, 0x1, R24 ;  /* 0x000000012b2b7824 */ /* 0x000fe200078e0218 */
[----:B------:R-:W-:Y:S02]  /*85f0*/  FSEL R18, R23, R18, !P4 ;  /* 0x0000001217127208 */ /* 0x000fe40006000000 */
[----:B------:R-:W-:Y:S02]  /*8600*/  ISETP.NE.AND P4, PT, R42, 0x5, PT ;  /* 0x000000052a00780c */ /* 0x000fe40003f85270 */
[----:B---3--:R-:W-:Y:S02]  /*8610*/  ISETP.NE.AND P5, PT, R28, RZ, PT ;  /* 0x000000ff1c00720c */ /* 0x008fe40003fa5270 */
[----:B------:R-:W-:-:S02]  /*8620*/  SEL R16, R43, R16, !P4 ;  /* 0x000000102b107207 */ /* 0x000fc40006000000 */
[----:B------:R-:W-:Y:S02]  /*8630*/  FSEL R18, R25, R18, !P4 ;  /* 0x0000001219127208 */ /* 0x000fe40006000000 */
[----:B------:R-:W-:Y:S01]  /*8640*/  ISETP.GE.U32.AND P4, PT, R36, 0x20, PT ;  /* 0x000000202400780c */ /* 0x000fe20003f86070 */
[----:B------:R-:W-:Y:S02]  /*8650*/  IMAD.IADD R43, R26, 0x1, R43 ;  /* 0x000000011a2b7824 */ /* 0x000fe400078e022b */
[----:B------:R-:W-:Y:S01]  /*8660*/  @!P0 FADD R27, R27, R25 ;  /* 0x000000191b1b8221 */ /* 0x000fe20000000000 */
[C---:B------:R-:W-:Y:S01]  /*8670*/  ISETP.NE.AND P0, PT, R42.reuse, 0x6, PT ;  /* 0x000000062a00780c */ /* 0x040fe20003f05270 */
[----:B------:R-:W1:Y:S03]  /*8680*/  SHFL.UP PT, R35, R35, 0x1, RZ ;  /* 0x0420000023237989 */ /* 0x000e6600000e00ff */
[C---:B------:R-:W-:Y:S01]  /*8690*/  SEL R16, R43.reuse, R16, !P0 ;  /* 0x000000102b107207 */ /* 0x040fe20004000000 */
[----:B------:R-:W-:Y:S01]  /*86a0*/  IMAD.IADD R43, R43, 0x1, R28 ;  /* 0x000000012b2b7824 */ /* 0x000fe200078e021c */
[C---:B------:R-:W-:Y:S01]  /*86b0*/  FSEL R18, R27.reuse, R18, !P0 ;  /* 0x000000121b127208 */ /* 0x040fe20004000000 */
[----:B------:R-:W-:Y:S01]  /*86c0*/  @!P5 FADD R29, R27, R29 ;  /* 0x0000001d1b1dd221 */ /* 0x000fe20000000000 */
[----:B------:R-:W-:-:S02]  /*86d0*/  ISETP.NE.AND P0, PT, R42, 0x7, PT ;  /* 0x000000072a00780c */ /* 0x000fc40003f05270 */
[----:B0-----:R-:W-:Y:S02]  /*86e0*/  @P4 ISETP.NE.AND P5, PT, R41, RZ, PT ;  /* 0x000000ff2900420c */ /* 0x001fe40003fa5270 */
[----:B------:R-:W-:Y:S02]  /*86f0*/  SEL R16, R43, R16, !P0 ;  /* 0x000000102b107207 */ /* 0x000fe40004000000 */
[----:B------:R-:W-:Y:S02]  /*8700*/  FSEL R18, R29, R18, !P0 ;  /* 0x000000121d127208 */ /* 0x000fe40004000000 */
[----:B------:R-:W-:Y:S02]  /*8710*/  PLOP3.LUT P0, PT, PT, PT, PT, 0x80, 0x8 ;  /* 0x000000000008781c */ /* 0x000fe40003f0f070 */
[----:B------:R-:W-:Y:S02]  /*8720*/  @P4 PLOP3.LUT P0, PT, P5, PT, PT, 0x80, 0x8 ;  /* 0x000000000008481c */ /* 0x000fe40002f0f070 */
[C---:B------:R-:W-:Y:S01]  /*8730*/  ISETP.NE.AND P5, PT, R30.reuse, RZ, PT ;  /* 0x000000ff1e00720c */ /* 0x040fe20003fa5270 */
[----:B------:R-:W-:-:S10]  /*8740*/  IMAD.IADD R30, R30, 0x1, R43 ;  /* 0x000000011e1e7824 */ /* 0x000fd400078e022b */
[----:B-1----:R-:W-:Y:S01]  /*8750*/  @!P0 FADD R35, R35, R18 ;  /* 0x0000001223238221 */ /* 0x002fe20000000000 */
[----:B------:R-:W-:-:S04]  /*8760*/  @P4 ISETP.NE.AND P0, PT, R39, RZ, PT ;  /* 0x000000ff2700420c */ /* 0x000fc80003f05270 */
[----:B------:R-:W-:Y:S01]  /*8770*/  @P4 SEL R17, R41, RZ, P0 ;  /* 0x000000ff29114207 */ /* 0x000fe20000000000 */
[----:B------:R-:W-:Y:S01]  /*8780*/  @!P5 FADD R31, R31, R29 ;  /* 0x0000001d1f1fd221 */ /* 0x000fe20000000000 */
[----:B------:R-:W-:-:S03]  /*8790*/  @P4 FSEL R35, R18, R35, !P0 ;  /* 0x0000002312234208 */ /* 0x000fc60004000000 */
[----:B------:R-:W-:Y:S01]  /*87a0*/  @P4 IMAD.IADD R41, R16, 0x1, R17 ;  /* 0x0000000110294824 */ /* 0x000fe200078e0211 */
[----:B------:R-:W-:Y:S06]  /*87b0*/  @P4 BRA `(.L_x_409) ;  /* 0x0000000c00044947 */ /* 0x000fec0003800000 */
[----:B------:R-:W0:Y:S01]  /*87c0*/  LDC.64 R24, c[0x0][0x3a8] ;  /* 0x0000ea00ff187b82 */ /* 0x000e220000000a00 */
[----:B------:R-:W1:Y:S01]  /*87d0*/  LDCU UR5, c[0x0][0x370] ;  /* 0x00006e00ff0577ac */ /* 0x000e620008000800 */
        /* <DEDUP_REMOVED lines=12> */
.L_x_410:
[----:B------:R-:W-:Y:S05]  /*88a0*/  NANOSLEEP 0x1c2 ;  /* 0x000001c20000795d */ /* 0x000fea0003800000 */
[----:B------:R-:W-:Y:S01]  /*88b0*/  NOP ;  /* 0x0000000000007918 */ /* 0x000fe20000000000 */
.L_x_411:
[----:B--2---:R-:W-:-:S03]  /*88c0*/  IMAD.WIDE.U32 R16, R36, 0x10, RZ ;  /* 0x0000001024107825 */ /* 0x004fc600078e00ff */
[----:B------:R-:W-:Y:S02]  /*88d0*/  LOP3.LUT R23, R16, 0xfffffff0, RZ, 0x3c, !PT ;  /* 0xfffffff010177812 */ /* 0x000fe400078e3cff */
[----:B------:R-:W-:Y:S02]  /*88e0*/  LOP3.LUT R17, RZ, R17, RZ, 0x33, !PT ;  /* 0x00000011ff117212 */ /* 0x000fe400078e33ff */
[----:B------:R-:W-:-:S05]  /*88f0*/  IADD3 R22, P0, PT, R24, R23, RZ ;  /* 0x0000001718167210 */ /* 0x000fca0007f1e0ff */
[----:B------:R-:W-:-:S08]  /*8900*/  IMAD.X R23, R25, 0x1, R17, P0 ;  /* 0x0000000119177824 */ /* 0x000fd000000e0611 */
.L_x_413:
[----:B------:R-:W2:Y:S01]  /*8910*/  LD.E.128.STRONG.GPU R16, desc[UR12][R22.64+0x200] ;  /* 0x0002000c16107980 */ /* 0x000ea2000c10fd00 */
[----:B------:R-:W-:Y:S05]  /*8920*/  YIELD ;  /* 0x0000000000007946 */ /* 0x000fea0003800000 */
[----:B------:R-:W-:Y:S01]  /*8930*/  UMOV UR5, 0xffffffff ;  /* 0xffffffff00057882 */ /* 0x000fe20000000000 */
[----:B--2---:R-:W-:-:S04]  /*8940*/  ISETP.NE.U32.AND P0, PT, R18, 0x63, PT ;  /* 0x000000631200780c */ /* 0x004fc80003f05070 */
[----:B------:R-:W-:Y:S01]  /*8950*/  ISETP.NE.AND.EX P0, PT, R19, RZ, PT, P0 ;  /* 0x000000ff1300720c */ /* 0x000fe20003f05300 */
[----:B------:R-:W-:-:S12]  /*8960*/  BRA.DIV UR5, `(.L_x_412) ;  /* 0x0000002e05ac7947 */ /* 0x000fd8000b800000 */
[----:B------:R-:W-:-:S13]  /*8970*/  VOTE.ANY P0, !P0 ;  /* 0x0000000000ff7806 */ /* 0x000fda0004000100 */
.L_x_469:
[----:B------:R-:W-:Y:S05]  /*8980*/  @P0 BRA `(.L_x_413) ;  /* 0xfffffffc00e00947 */ /* 0x000fea000383ffff */
[----:B------:R-:W-:Y:S01]  /*8990*/  UMOV UR5, 0xffffffff ;  /* 0xffffffff00057882 */ /* 0x000fe20000000000 */
[----:B------:R-:W-:-:S04]  /*89a0*/  ISETP.NE.U32.AND P0, PT, R18, 0x65, PT ;  /* 0x000000651200780c */ /* 0x000fc80003f05070 */
[----:B------:R-:W-:Y:S01]  /*89b0*/  ISETP.NE.AND.EX P0, PT, R19, RZ, PT, P0 ;  /* 0x000000ff1300720c */ /* 0x000fe20003f05300 */
[----:B------:R-:W-:-:S12]  /*89c0*/  BRA.DIV UR5, `(.L_x_414) ;  /* 0x0000002e05b47947 */ /* 0x000fd8000b800000 */
[----:B------:R-:W0:Y:S01]  /*89d0*/  S2R R26, SR_GEMASK ;  /* 0x00000000001a7919 */ /* 0x000e220000003c00 */
[----:B------:R-:W-:Y:S02]  /*89e0*/  VOTE.ANY R20, PT, !P0 ;  /* 0x0000000000147806 */ /* 0x000fe400040e0100 */
[----:B------:R-:W-:Y:S02]  /*89f0*/  ISETP.NE.AND P4, PT, R16, RZ, PT ;  /* 0x000000ff1000720c */ /* 0x000fe40003f85270 */
[----:B0-----:R-:W-:-:S05]  /*8a00*/  LOP3.LUT R20, R20, 0x80000000, R26, 0xec, !PT ;  /* 0x8000000014147812 */ /* 0x001fca00078eec1a */
[----:B------:R-:W-:-:S05]  /*8a10*/  VIADD R21, R20, 0xffffffff ;  /* 0xffffffff14157836 */ /* 0x000fca0000000000 */
        /* <DEDUP_REMOVED lines=10> */
[----:B------:R-:W-:Y:S02]  /*8ac0*/  FSEL R27, R23, R17, !P0 ;  /* 0x00000011171b7208 */ /* 0x000fe40004000000 */
[----:B------:R-:W-:Y:S01]  /*8ad0*/  IADD3 R17, PT, PT, R39, 0x2, RZ ;  /* 0x0000000227117810 */ /* 0x000fe20007ffe0ff */
[----:B------:R-:W0:Y:S01]  /*8ae0*/  SHFL.DOWN PT, R23, R29, 0x2, R22 ;  /* 0x084000001d177989 */ /* 0x000e2200000e0016 */
[----:B------:R-:W-:Y:S02]  /*8af0*/  ISETP.NE.AND P4, PT, R29, RZ, PT ;  /* 0x000000ff1d00720c */ /* 0x000fe40003f85270 */
[----:B------:R-:W-:Y:S01]  /*8b00*/  ISETP.GT.AND P0, PT, R17, R22, PT ;  /* 0x000000161100720c */ /* 0x000fe20003f04270 */
[----:B------:R-:W1:Y:S03]  /*8b10*/  SHFL.DOWN PT, R28, R27, 0x2, R22 ;  /* 0x084000001b1c7989 */ /* 0x000e6600000e0016 */
        /* <DEDUP_REMOVED lines=20> */
[----:B------:R-:W-:Y:S02]  /*8c60*/  IMAD.IADD R29, R43, 0x1, R16 ;  /* 0x000000012b1d7824 */ /* 0x000fe400078e0210 */
[----:B------:R-:W0:Y:S02]  /*8c70*/  LDC.64 R16, c[0x0][0x3a8] ;  /* 0x0000ea00ff107b82 */ /* 0x000e240000000a00 */
[----:B------:R-:W-:Y:S02]  /*8c80*/  @!P0 FSEL R27, R28, R27, !P4 ;  /* 0x0000001b1c1b8208 */ /* 0x000fe40006000000 */
[----:B------:R-:W1:Y:S01]  /*8c90*/  SHFL.DOWN PT, R28, R29, 0x10, R22 ;  /* 0x0a0000001d1c7989 */ /* 0x000e6200000e0016 */
[----:B------:R-:W-:Y:S02]  /*8ca0*/  ISETP.GT.AND P0, PT, R21, R22, PT ;  /* 0x000000161500720c */ /* 0x000fe40003f04270 */
[----:B------:R-:W-:Y:S01]  /*8cb0*/  ISETP.NE.U32.AND P4, PT, R18, 0x65, PT ;  /* 0x000000651200780c */ /* 0x000fe20003f85070 */
[----:B------:R1:W2:Y:S01]  /*8cc0*/  SHFL.DOWN PT, R23, R27, 0x10, R22 ;  /* 0x0a0000001b177989 */ /* 0x0002a200000e0016 */
[----:B------:R-:W-:-:S02]  /*8cd0*/  ISETP.NE.AND P5, PT, R29, RZ, PT ;  /* 0x000000ff1d00720c */ /* 0x000fc40003fa5270 */
[----:B------:R-:W-:Y:S02]  /*8ce0*/  ISETP.NE.AND.EX P4, PT, R19, RZ, PT, P4 ;  /* 0x000000ff1300720c */ /* 0x000fe40003f85340 */
[----:B------:R-:W-:-:S05]  /*8cf0*/  LOP3.LUT R19, RZ, R36, RZ, 0x33, !PT ;  /* 0x00000024ff137212 */ /* 0x000fca00078e33ff */
[----:B------:R-:W-:-:S06]  /*8d00*/  IMAD.IADD R0, R19, 0x1, R0 ;  /* 0x0000000113007824 */ /* 0x000fcc00078e0200 */
[----:B------:R-:W-:Y:S02]  /*8d10*/  VOTE.ALL P4, P4 ;  /* 0x0000000000ff7806 */ /* 0x000fe40002080000 */
[----:B-1----:R-:W-:Y:S01]  /*8d20*/  SEL R22, R28, RZ, !P0 ;  /* 0x000000ff1c167207 */ /* 0x002fe20004000000 */
[----:B--2---:R-:W-:-:S04]  /*8d30*/  FADD R18, R27, R23 ;  /* 0x000000171b127221 */ /* 0x004fc80000000000 */
[----:B------:R-:W-:Y:S01]  /*8d40*/  IMAD.IADD R22, R29, 0x1, R22 ;  /* 0x000000011d167824 */ /* 0x000fe200078e0216 */
[----:B------:R-:W-:Y:S02]  /*8d50*/  @!P0 FSEL R27, R18, R27, !P5 ;  /* 0x0000001b121b8208 */ /* 0x000fe40006800000 */
[----:B0-----:R-:W-:-:S03]  /*8d60*/  IADD3 R40, P5, PT, R16, 0x200, RZ ;  /* 0x0000020010287810 */ /* 0x001fc60007fbe0ff */
[----:B------:R-:W-:Y:S02]  /*8d70*/  IMAD.MOV.U32 R20, RZ, RZ, R27 ;  /* 0x000000ffff147224 */ /* 0x000fe400078e001b */
[----:B------:R-:W-:-:S08]  /*8d80*/  IMAD.X R43, RZ, RZ, R17, P5 ;  /* 0x000000ffff2b7224 */ /* 0x000fd000028e0611 */
.L_x_483:
[----:B------:R-:W-:Y:S05]  /*8d90*/  @!P4 BRA `(.L_x_415) ;  /* 0x000000040024c947 */ /* 0x000fea0003800000 */
.L_x_419:
[----:B------:R-:W-:Y:S02]  /*8da0*/  IMAD.MOV.U32 R42, RZ, RZ, R40 ;  /* 0x000000ffff2a7224 */ /* 0x000fe400078e0028 */
[----:B------:R-:W-:Y:S02]  /*8db0*/  IMAD.MOV.U32 R27, RZ, RZ, R20 ;  /* 0x000000ffff1b7224 */ /* 0x000fe400078e0014 */
[----:B------:R-:W-:-:S07]  /*8dc0*/  IMAD.WIDE R28, R0, 0x10, R42 ;  /* 0x00000010001c7825 */ /* 0x000fce00078e022a */
.L_x_417:
[----:B------:R-:W2:Y:S01]  /*8dd0*/  LD.E.128.STRONG.GPU R16, desc[UR12][R28.64+-0x200] ;  /* 0xfffe000c1c107980 */ /* 0x000ea2000c10fd00 */
[----:B------:R-:W-:Y:S05]  /*8de0*/  YIELD ;  /* 0x0000000000007946 */ /* 0x000fea0003800000 */
[----:B------:R-:W-:Y:S01]  /*8df0*/  UMOV UR5, 0xffffffff ;  /* 0xffffffff00057882 */ /* 0x000fe20000000000 */
[----:B--2---:R-:W-:-:S04]  /*8e00*/  ISETP.NE.U32.AND P0, PT, R18, 0x63, PT ;  /* 0x000000631200780c */ /* 0x004fc80003f05070 */
[----:B------:R-:W-:Y:S01]  /*8e10*/  ISETP.NE.AND.EX P0, PT, R19, RZ, PT, P0 ;  /* 0x000000ff1300720c */ /* 0x000fe20003f05300 */
[----:B------:R-:W-:-:S12]  /*8e20*/  BRA.DIV UR5, `(.L_x_416) ;  /* 0x0000003205587947 */ /* 0x000fd8000b800000 */
[----:B------:R-:W-:-:S13]  /*8e30*/  VOTE.ANY P0, !P0 ;  /* 0x0000000000ff7806 */ /* 0x000fda0004000100 */
.L_x_486:
        /* <DEDUP_REMOVED lines=8> */
[----:B------:R-:W-:-:S05]  /*8ec0*/  LOP3.LUT R20, R20, 0x80000000, R26, 0xec, !PT ;  /* 0x8000000014147812 */ /* 0x000fca00078eec1a */
[----:B------:R-:W-:-:S05]  /*8ed0*/  VIADD R21, R20, 0xffffffff ;  /* 0xffffffff14157836 */ /* 0x000fca0000000000 */
[----:B------:R-:W-:Y:S02]  /*8ee0*/  LOP3.LUT R21, R20, R21, RZ, 0xc, !PT ;  /* 0x0000001514157212 */ /* 0x000fe400078e0cff */
[C---:B------:R-:W-:Y:S02]  /*8ef0*/  IADD3 R20, PT, PT, R39.reuse, 0x2, RZ ;  /* 0x0000000227147810 */ /* 0x040fe40007ffe0ff */
[----:B------:R-:W0:Y:S02]  /*8f00*/  POPC R29, R21 ;  /* 0x00000015001d7309 */ /* 0x000e240000000000 */
[----:B0-----:R-:W0:Y:S01]  /*8f10*/  SHFL.DOWN PT, R23, R17, 0x1, R29 ;  /* 0x0820000011177989 */ /* 0x001e2200000e001d */
[----:B------:R-:W-:-:S03]  /*8f20*/  ISETP.GE.AND P0, PT, R39, R29, PT ;  /* 0x0000001d2700720c */ /* 0x000fc60003f06270 */
[----:B------:R-:W1:Y:S01]  /*8f30*/  SHFL.DOWN PT, R42, R16, 0x1, R29 ;  /* 0x08200000102a7989 */ /* 0x000e6200000e001d */
[----:B0-----:R-:W-:Y:S01]  /*8f40*/  FADD R23, R17, R23 ;  /* 0x0000001711177221 */ /* 0x001fe20000000000 */
[----:B-1----:R-:W-:-:S04]  /*8f50*/  SEL R45, R42, RZ, !P0 ;  /* 0x000000ff2a2d7207 */ /* 0x002fc80004000000 */
[----:B------:R-:W-:Y:S01]  /*8f60*/  FSEL R23, R23, R17, !P4 ;  /* 0x0000001117177208 */ /* 0x000fe20006000000 */
[----:B------:R-:W-:-:S03]  /*8f70*/  IMAD.IADD R42, R16, 0x1, R45 ;  /* 0x00000001102a7824 */ /* 0x000fc600078e022d */
[----:B------:R-:W-:Y:S02]  /*8f80*/  FSEL R28, R23, R17, !P0 ;  /* 0x00000011171c7208 */ /* 0x000fe40004000000 */
[----:B------:R-:W-:Y:S01]  /*8f90*/  ISETP.GT.AND P0, PT, R20, R29, PT ;  /* 0x0000001d1400720c */ /* 0x000fe20003f04270 */
[----:B------:R-:W-:Y:S01]  /*8fa0*/  VIADD R20, R39, 0x4 ;  /* 0x0000000427147836 */ /* 0x000fe20000000000 */
[----:B------:R-:W0:Y:S01]  /*8fb0*/  SHFL.DOWN PT, R16, R42, 0x2, R29 ;  /* 0x084000002a107989 */ /* 0x000e2200000e001d */
[----:B------:R-:W-:-:S03]  /*8fc0*/  ISETP.NE.AND P4, PT, R42, RZ, PT ;  /* 0x000000ff2a00720c */ /* 0x000fc60003f85270 */
[----:B------:R-:W1:Y:S01]  /*8fd0*/  SHFL.DOWN PT, R23, R28, 0x2, R29 ;  /* 0x084000001c177989 */ /* 0x000e6200000e001d */
[----:B0-----:R-:W-:Y:S01]  /*8fe0*/  SEL R17, R16, RZ, !P0 ;  /* 0x000000ff10117207 */ /* 0x001fe20004000000 */
[----:B-1----:R-:W-:-:S04]  /*8ff0*/  FADD R23, R28, R23 ;  /* 0x000000171c177221 */ /* 0x002fc80000000000 */
[----:B------:R-:W-:Y:S01]  /*9000*/  IMAD.IADD R16, R42, 0x1, R17 ;  /* 0x000000012a107824 */ /* 0x000fe200078e0211 */
[----:B------:R-:W-:Y:S02]  /*9010*/  @!P0 FSEL R28, R23, R28, !P4 ;  /* 0x0000001c171c8208 */ /* 0x000fe40006000000 */
[----:B------:R-:W-:Y:S02]  /*9020*/  ISETP.GT.AND P0, PT, R20, R29, PT ;  /* 0x0000001d1400720c */ /* 0x000fe40003f04270 */
[----:B------:R-:W0:Y:S01]  /*9030*/  SHFL.DOWN PT, R23, R16, 0x4, R29 ;  /* 0x0880000010177989 */ /* 0x000e2200000e001d */
[----:B------:R-:W-:Y:S01]  /*9040*/  ISETP.NE.AND P4, PT, R16, RZ, PT ;  /* 0x000000ff1000720c */ /* 0x000fe20003f85270 */
[----:B------:R-:W-:Y:S02]  /*9050*/  VIADD R20, R39, 0x8 ;  /* 0x0000000827147836 */ /* 0x000fe40000000000 */
[----:B------:R-:W1:Y:S01]  /*9060*/  SHFL.DOWN PT, R45, R28, 0x4, R29 ;  /* 0x088000001c2d7989 */ /* 0x000e6200000e001d */
[----:B0-----:R-:W-:Y:S01]  /*9070*/  SEL R23, R23, RZ, !P0 ;  /* 0x000000ff17177207 */ /* 0x001fe20004000000 */
[----:B-1----:R-:W-:-:S04]  /*9080*/  FADD R45, R28, R45 ;  /* 0x0000002d1c2d7221 */ /* 0x002fc80000000000 */
[----:B------:R-:W-:Y:S01]  /*9090*/  IMAD.IADD R42, R16, 0x1, R23 ;  /* 0x00000001102a7824 */ /* 0x000fe200078e0217 */
[----:B------:R-:W-:-:S04]  /*90a0*/  @!P0 FSEL R28, R45, R28, !P4 ;  /* 0x0000001c2d1c8208 */ /* 0x000fc80006000000 */
[----:B------:R-:W0:Y:S01]  /*90b0*/  SHFL.DOWN PT, R23, R42, 0x8, R29 ;  /* 0x090000002a177989 */ /* 0x000e2200000e001d */
[-C--:B------:R-:W-:Y:S01]  /*90c0*/  ISETP.GT.AND P0, PT, R20, R29.reuse, PT ;  /* 0x0000001d1400720c */ /* 0x080fe20003f04270 */
[----:B------:R-:W-:Y:S01]  /*90d0*/  VIADD R20, R39, 0x10 ;  /* 0x0000001027147836 */ /* 0x000fe20000000000 */
[----:B------:R-:W-:Y:S01]  /*90e0*/  ISETP.NE.AND P4, PT, R42, RZ, PT ;  /* 0x000000ff2a00720c */ /* 0x000fe20003f85270 */
[----:B------:R-:W1:Y:S03]  /*90f0*/  SHFL.DOWN PT, R45, R28, 0x8, R29 ;  /* 0x090000001c2d7989 */ /* 0x000e6600000e001d */
[----:B------:R-:W-:Y:S02]  /*9100*/  ISETP.GT.AND P5, PT, R20, R29, PT ;  /* 0x0000001d1400720c */ /* 0x000fe40003fa4270 */
[----:B0-----:R-:W-:Y:S01]  /*9110*/  SEL R17, R23, RZ, !P0 ;  /* 0x000000ff17117207 */ /* 0x001fe20004000000 */
[----:B-1----:R-:W-:-:S04]  /*9120*/  FADD R45, R28, R45 ;  /* 0x0000002d1c2d7221 */ /* 0x002fc80000000000 */
[----:B------:R-:W-:Y:S01]  /*9130*/  IMAD.IADD R17, R42, 0x1, R17 ;  /* 0x000000012a117824 */ /* 0x000fe200078e0211 */
[----:B------:R-:W-:-:S04]  /*9140*/  @!P0 FSEL R28, R45, R28, !P4 ;  /* 0x0000001c2d1c8208 */ /* 0x000fc80006000000 */
[----:B------:R-:W0:Y:S01]  /*9150*/  SHFL.DOWN PT, R16, R17, 0x10, R29 ;  /* 0x0a00000011107989 */ /* 0x000e2200000e001d */
[----:B------:R-:W-:Y:S02]  /*9160*/  ISETP.NE.AND P0, PT, R17, RZ, PT ;  /* 0x000000ff1100720c */ /* 0x000fe40003f05270 */
[----:B------:R-:W-:Y:S01]  /*9170*/  ISETP.NE.U32.AND P4, PT, R18, 0x65, PT ;  /* 0x000000651200780c */ /* 0x000fe20003f85070 */
[----:B------:R-:W1:Y:S03]  /*9180*/  SHFL.DOWN PT, R45, R28, 0x10, R29 ;  /* 0x0a0000001c2d7989 */ /* 0x000e6600000e001d */
[----:B------:R-:W-:-:S13]  /*9190*/  ISETP.NE.AND.EX P4, PT, R19, RZ, PT, P4 ;  /* 0x000000ff1300720c */ /* 0x000fda0003f85340 */
[----:B------:R-:W-:Y:S02]  /*91a0*/  VOTE.ALL P4, P4 ;  /* 0x0000000000ff7806 */ /* 0x000fe40002080000 */
[----:B0-----:R-:W-:Y:S01]  /*91b0*/  SEL R16, R16, RZ, !P5 ;  /* 0x000000ff10107207 */ /* 0x001fe20006800000 */
[----:B-1----:R-:W-:-:S05]  /*91c0*/  FADD R45, R28, R45 ;  /* 0x0000002d1c2d7221 */ /* 0x002fca0000000000 */
[----:B------:R-:W-:Y:S02]  /*91d0*/  @!P5 FSEL R28, R45, R28, !P0 ;  /* 0x0000001c2d1cd208 */ /* 0x000fe40004000000 */
[----:B------:R-:W-:Y:S02]  /*91e0*/  ISETP.NE.AND P0, PT, R22, RZ, PT ;  /* 0x000000ff1600720c */ /* 0x000fe40003f05270 */
[----:B------:R-:W-:-:S11]  /*91f0*/  IADD3 R22, PT, PT, R17, R16, R22 ;  /* 0x0000001011167210 */ /* 0x000fd60007ffe016 */
[----:B------:R-:W-:-:S04]  /*9200*/  @!P0 FADD R27, R28, R27 ;  /* 0x0000001b1c1b8221 */ /* 0x000fc80000000000 */
[----:B------:R-:W-:-:S07]  /*9210*/  IMAD.MOV.U32 R20, RZ, RZ, R27 ;  /* 0x000000ffff147224 */ /* 0x000fce00078e001b */
.L_x_500:
[----:B------:R-:W-:Y:S05]  /*9220*/  @P4 BRA `(.L_x_419) ;  /* 0xfffffff800dc4947 */ /* 0x000fea000383ffff */
.L_x_415:
[----:B------:R-:W-:Y:S01]  /*9230*/  ISETP.NE.AND P4, PT, R39, RZ, PT ;  /* 0x000000ff2700720c */ /* 0x000fe20003f85270 */
[----:B------:R-:W-:Y:S01]  /*9240*/  BSSY.RECONVERGENT B0, `(.L_x_420) ;  /* 0x0000015000007945 */ /* 0x000fe20003800200 */
[----:B------:R-:W-:Y:S01]  /*9250*/  ISETP.NE.AND P0, PT, R36, RZ, PT ;  /* 0x000000ff2400720c */ /* 0x000fe20003f05270 */
[----:B------:R-:W-:-:S10]  /*9260*/  IMAD.MOV.U32 R23, RZ, RZ, R20 ;  /* 0x000000ffff177224 */ /* 0x000fd400078e0014 */
        /* <DEDUP_REMOVED lines=18> */
.L_x_421:
[----:B------:R-:W-:Y:S05]  /*9390*/  BSYNC.RECONVERGENT B0 ;  /* 0x0000000000007941 */ /* 0x000fea0003800200 */
.L_x_420:
[----:B------:R0:W-:Y:S01]  /*93a0*/  @!P4 STS.64 [R26+0x48], R22 ;  /* 0x000048161a00c388 */ /* 0x0001e20000000a00 */
[----:B------:R-:W-:Y:S01]  /*93b0*/  @!P4 IMAD.MOV.U32 R41, RZ, RZ, R22 ;  /* 0x000000ffff29c224 */ /* 0x000fe200078e0016 */
[----:B------:R-:W-:-:S07]  /*93c0*/  @!P4 MOV R35, R20 ;  /* 0x000000140023c202 */ /* 0x000fce0000000f00 */
.L_x_409:
[----:B------:R-:W-:Y:S05]  /*93d0*/  WARPSYNC.ALL ;  /* 0x0000000000007948 */ /* 0x000fea0003800000 */
[C---:B------:R-:W-:Y:S01]  /*93e0*/  ISETP.NE.AND P4, PT, R36.reuse, RZ, PT ;  /* 0x000000ff2400720c */ /* 0x040fe20003f85270 */
[----:B------:R-:W2:Y:S08]  /*93f0*/  S2UR UR5, SR_CgaCtaId ;  /* 0x00000000000579c3 */ /* 0x000eb00000008800 */
[----:B------:R-:W-:Y:S01]  /*9400*/  BAR.SYNC.DEFER_BLOCKING 0x0 ;  /* 0x0000000000007b1d */ /* 0x000fe20000010000 */
[----:B0-----:R-:W-:Y:S01]  /*9410*/  IMAD R23, R36, 0x9, RZ ;  /* 0x0000000924177824 */ /* 0x001fe200078e02ff */
[----:B------:R-:W-:-:S02]  /*9420*/  ISETP.NE.AND P0, PT, R34, R2, PT ;  /* 0x000000022200720c */ /* 0x000fc40003f05270 */
[----:B------:R-:W-:Y:S01]  /*9430*/  ISETP.NE.OR P5, PT, R41, RZ, !P4 ;  /* 0x000000ff2900720c */ /* 0x000fe200067a5670 */
[C---:B-1----:R-:W-:Y:S01]  /*9440*/  VIADD R19, R23.reuse, 0x2 ;  /* 0x0000000217137836 */ /* 0x042fe20000000000 */
[----:B------:R-:W-:Y:S01]  /*9450*/  UMOV UR4, 0x400 ;  /* 0x0000040000047882 */ /* 0x000fe20000000000 */
[----:B------:R-:W-:Y:S01]  /*9460*/  ISETP.EQ.OR P0, PT, R23, R38, P0 ;  /* 0x000000261700720c */ /* 0x000fe20000702670 */
[----:B------:R-:W-:Y:S01]  /*9470*/  BSSY.RECONVERGENT B0, `(.L_x_422) ;  /* 0x0000140000007945 */ /* 0x000fe20003800200 */
[----:B------:R-:W-:Y:S02]  /*9480*/  ISETP.NE.AND P6, PT, R4, R6, PT ;  /* 0x000000060400720c */ /* 0x000fe40003fc5270 */
[----:B------:R-:W-:Y:S02]  /*9490*/  SEL R42, RZ, 0x1, !P0 ;  /* 0x00000001ff2a7807 */ /* 0x000fe40004000000 */
[----:B------:R-:W-:Y:S01]  /*94a0*/  ISETP.EQ.OR P6, PT, R19, R38, P6 ;  /* 0x000000261300720c */ /* 0x000fe200037c2670 */
[----:B------:R-:W-:-:S02]  /*94b0*/  VIADD R19, R23, 0x5 ;  /* 0x0000000517137836 */ /* 0x000fc40000000000 */
[----:B------:R-:W-:Y:S02]  /*94c0*/  VIADD R0, R42, 0x1 ;  /* 0x000000012a007836 */ /* 0x000fe40000000000 */
[----:B------:R-:W-:Y:S01]  /*94d0*/  @!P1 IMAD.MOV R0, RZ, RZ, R42 ;  /* 0x000000ffff009224 */ /* 0x000fe200078e022a */
[----:B--2---:R-:W-:-:S09]  /*94e0*/  ULEA UR4, UR5, UR4, 0x18 ;  /* 0x0000000405047291 */ /* 0x004fd2000f8ec0ff */
[----:B------:R-:W0:Y:S04]  /*94f0*/  @P4 LDS.64 R16, [UR4+0x48] ;  /* 0x00004804ff104984 */ /* 0x000e280008000a00 */
[----:B------:R-:W1:Y:S01]  /*9500*/  LDS.64 R20, [UR4+0x70] ;  /* 0x00007004ff147984 */ /* 0x000e620008000a00 */
[----:B0-----:R-:W-:Y:S02]  /*9510*/  @P4 IMAD.IADD R16, R41, 0x1, R16 ;  /* 0x0000000129104824 */ /* 0x001fe400078e0210 */
[----:B------:R-:W-:Y:S01]  /*9520*/  @!P5 FADD R35, R35, R17 ;  /* 0x000000112323d221 */ /* 0x000fe20000000000 */
[----:B------:R-:W-:Y:S01]  /*9530*/  VIADD R17, R23, 0x3 ;  /* 0x0000000317117836 */ /* 0x000fe20000000000 */
[----:B------:R-:W-:Y:S01]  /*9540*/  ISETP.NE.AND P5, PT, R6, R8, PT ;  /* 0x000000080600720c */ /* 0x000fe20003fa5270 */
[----:B------:R-:W-:Y:S01]  /*9550*/  @P4 IMAD.MOV.U32 R41, RZ, RZ, R16 ;  /* 0x000000ffff294224 */ /* 0x000fe200078e0010 */
[----:B------:R-:W-:Y:S01]  /*9560*/  ISETP.NE.AND P4, PT, R8, R10, PT ;  /* 0x0000000a0800720c */ /* 0x000fe20003f85270 */
[----:B------:R-:W-:Y:S01]  /*9570*/  @!P0 FADD R3, R3, R35 ;  /* 0x0000002303038221 */ /* 0x000fe20000000000 */
[----:B------:R-:W-:Y:S01]  /*9580*/  ISETP.EQ.OR P5, PT, R17, R38, P5 ;  /* 0x000000261100720c */ /* 0x000fe20002fa2670 */
[----:B------:R-:W-:Y:S01]  /*9590*/  IMAD.IADD R45, R41, 0x1, R0 ;  /* 0x00000001292d7824 */ /* 0x000fe200078e0200 */
[----:B------:R-:W-:Y:S01]  /*95a0*/  ISETP.NE.AND P0, PT, R10, R12, PT ;  /* 0x0000000c0a00720c */ /* 0x000fe20003f05270 */
[----:B------:R-:W0:Y:S01]  /*95b0*/  LDS R0, [UR4+0x6c] ;  /* 0x00006c04ff007984 */ /* 0x000e220008000800 */
[----:B------:R-:W-:-:S02]  /*95c0*/  VIADD R17, R23, 0x4 ;  /* 0x0000000417117836 */ /* 0x000fc40000000000 */
[----:B------:R-:W-:Y:S01]  /*95d0*/  @!P1 FADD R5, R5, R3 ;  /* 0x0000000305059221 */ /* 0x000fe20000000000 */
[----:B------:R-:W-:Y:S01]  /*95e0*/  VIADD R43, R45, 0x1 ;  /* 0x000000012d2b7836 */ /* 0x000fe20000000000 */
[-C--:B------:R-:W-:Y:S01]  /*95f0*/  ISETP.EQ.OR P0, PT, R19, R38.reuse, P0 ;  /* 0x000000261300720c */ /* 0x080fe20000702670 */
[----:B------:R-:W-:Y:S01]  /*9600*/  @!P6 IMAD.MOV R43, RZ, RZ, R45 ;  /* 0x000000ffff2be224 */ /* 0x000fe200078e022d */
[----:B------:R-:W-:Y:S01]  /*9610*/  ISETP.EQ.OR P4, PT, R17, R38, P4 ;  /* 0x000000261100720c */ /* 0x000fe20002782670 */
[----:B------:R-:W-:Y:S01]  /*9620*/  @!P6 FADD R7, R7, R5 ;  /* 0x000000050707e221 */ /* 0x000fe20000000000 */
[----:B-1----:R-:W-:Y:S01]  /*9630*/  ISETP.GE.AND P6, PT, R21, 0x101, PT ;  /* 0x000001011500780c */ /* 0x002fe20003fc6270 */
[----:B------:R-:W-:Y:S02]  /*9640*/  VIADD R17, R43, 0x1 ;  /* 0x000000012b117836 */ /* 0x000fe40000000000 */
[----:B------:R-:W-:Y:S02]  /*9650*/  @!P5 IMAD.MOV R17, RZ, RZ, R43 ;  /* 0x000000ffff11d224 */ /* 0x000fe400078e022b */
[----:B------:R-:W-:Y:S01]  /*9660*/  @!P5 FADD R9, R9, R7 ;  /* 0x000000070909d221 */ /* 0x000fe20000000000 */
[----:B------:R-:W-:-:S02]  /*9670*/  IMAD.IADD R42, R42, 0x1, R41 ;  /* 0x000000012a2a7824 */ /* 0x000fc400078e0229 */
[----:B------:R-:W-:-:S03]  /*9680*/  VIADD R16, R17, 0x1 ;  /* 0x0000000111107836 */ /* 0x000fc60000000000 */
[----:B------:R-:W-:Y:S01]  /*9690*/  @!P4 IADD3 R16, PT, PT, R17, RZ, RZ ;  /* 0x000000ff1110c210 */ /* 0x000fe20007ffe0ff */
[----:B------:R-:W-:-:S04]  /*96a0*/  @!P4 FADD R11, R11, R9 ;  /* 0x000000090b0bc221 */ /* 0x000fc80000000000 */
        /* <DEDUP_REMOVED lines=8> */
[----:B------:R-:W-:Y:S01]  /*9730*/  @!P3 IMAD.MOV R18, RZ, RZ, R19 ;  /* 0x000000ffff12b224 */ /* 0x000fe200078e0213 */
[----:B0-----:R-:W-:Y:S06]  /*9740*/  @!P6 BRA `(.L_x_423) ;  /* 0x0000000c004ce947 */ /* 0x001fec0003800000 */
[----:B------:R-:W0:Y:S01]  /*9750*/  LDS R22, [UR4+0x64] ;  /* 0x00006404ff167984 */ /* 0x000e220008000800 */
[----:B------:R-:W-:Y:S01]  /*9760*/  BAR.SYNC.DEFER_BLOCKING 0x0 ;  /* 0x0000000000007b1d */ /* 0x000fe20000010000 */
[----:B------:R-:W-:-:S04]  /*9770*/  ISETP.NE.AND P6, PT, R34, R2, PT ;  /* 0x000000022200720c */ /* 0x000fc80003fc5270 */
[----:B------:R-:W-:Y:S01]  /*9780*/  ISETP.NE.AND P6, PT, R23, R38, !P6 ;  /* 0x000000261700720c */ /* 0x000fe200077c5270 */
[----:B------:R-:W-:-:S04]  /*9790*/  IMAD.MOV.U32 R23, RZ, RZ, 0x2 ;  /* 0x00000002ff177424 */ /* 0x000fc800078e00ff */
[----:B------:R-:W-:-:S08]  /*97a0*/  IMAD R23, R36, 0x9, R23 ;  /* 0x0000000924177824 */ /* 0x000fd000078e0217 */
[--C-:B0-----:R-:W-:Y:S01]  /*97b0*/  @!P6 IMAD.IADD R41, R41, 0x1, -R22.reuse ;  /* 0x000000012929e824 */ /* 0x101fe200078e0a16 */
[----:B------:R-:W-:Y:S01]  /*97c0*/  @P0 IADD3 R16, PT, PT, R16, -R22, RZ ;  /* 0x8000001610100210 */ /* 0x000fe20007ffe0ff */
        /* <DEDUP_REMOVED lines=8> */
[----:B------:R-:W-:Y:S01]  /*9850*/  ISETP.NE.AND P6, PT, R4, R6, PT ;  /* 0x000000060400720c */ /* 0x000fe20003fc5270 */
[----:B------:R-:W-:Y:S01]  /*9860*/  @P3 IMAD.IADD R19, R19, 0x1, -R22 ;  /* 0x0000000113133824 */ /* 0x000fe200078e0a16 */
[----:B------:R-:W-:Y:S01]  /*9870*/  @P4 LEA R17, R17, UR4, 0x3 ;  /* 0x0000000411114c11 */ /* 0x000fe2000f8e18ff */
[----:B------:R0:W-:Y:S01]  /*9880*/  @P1 STS.64 [R42], R2 ;  /* 0x000000022a001388 */ /* 0x0001e20000000a00 */
[----:B------:R-:W-:Y:S01]  /*9890*/  ISETP.NE.AND P6, PT, R23, R38, !P6 ;  /* 0x000000261700720c */ /* 0x000fe200077c5270 */
[----:B------:R-:W-:Y:S01]  /*98a0*/  IMAD.MOV.U32 R23, RZ, RZ, 0x9 ;  /* 0x00000009ff177424 */ /* 0x000fe200078e00ff */
[----:B------:R-:W-:-:S02]  /*98b0*/  ISETP.NE.AND P1, PT, R32, R37, PT ;  /* 0x000000252000720c */ /* 0x000fc40003f25270 */
[----:B------:R-:W-:Y:S01]  /*98c0*/  @P0 LEA R16, R16, UR4, 0x3 ;  /* 0x0000000410100c11 */ /* 0x000fe2000f8e18ff */
[----:B------:R-:W-:Y:S01]  /*98d0*/  IMAD R23, R36, R23, 0x8 ;  /* 0x0000000824177424 */ /* 0x000fe200078e0217 */
[----:B------:R-:W-:Y:S02]  /*98e0*/  @P2 LEA R39, R39, UR4, 0x3 ;  /* 0x0000000427272c11 */ /* 0x000fe4000f8e18ff */
[----:B------:R-:W-:Y:S02]  /*98f0*/  @P3 LEA R19, R19, UR4, 0x3 ;  /* 0x0000000413133c11 */ /* 0x000fe4000f8e18ff */
[----:B------:R-:W-:-:S03]  /*9900*/  ISETP.NE.AND P1, PT, R23, R38, !P1 ;  /* 0x000000261700720c */ /* 0x000fc60004f25270 */
[----:B------:R-:W-:-:S05]  /*9910*/  @!P6 IMAD.IADD R45, R45, 0x1, -R22 ;  /* 0x000000012d2de824 */ /* 0x000fca00078e0a16 */
[----:B------:R-:W-:-:S05]  /*9920*/  @!P6 LEA R45, R45, UR4, 0x3 ;  /* 0x000000042d2dec11 */ /* 0x000fca000f8e18ff */
[----:B------:R0:W-:Y:S01]  /*9930*/  @!P6 STS.64 [R45], R4 ;  /* 0x000000042d00e388 */ /* 0x0001e20000000a00 */
[----:B------:R-:W-:-:S03]  /*9940*/  @!P1 IMAD.IADD R18, R18, 0x1, -R22 ;  /* 0x0000000112129824 */ /* 0x000fc600078e0a16 */
[----:B------:R0:W-:Y:S02]  /*9950*/  @P5 STS.64 [R43], R6 ;  /* 0x000000062b005388 */ /* 0x0001e40000000a00 */
[----:B------:R-:W-:Y:S02]  /*9960*/  @!P1 LEA R18, R18, UR4, 0x3 ;  /* 0x0000000412129c11 */ /* 0x000fe4000f8e18ff */
[----:B------:R0:W-:Y:S04]  /*9970*/  @P4 STS.64 [R17], R8 ;  /* 0x0000000811004388 */ /* 0x0001e80000000a00 */
[----:B------:R0:W-:Y:S01]  /*9980*/  @P0 STS.64 [R16], R10 ;  /* 0x0000000a10000388 */ /* 0x0001e20000000a00 */
[----:B------:R-:W-:-:S03]  /*9990*/  ISETP.GE.AND P0, PT, R36, R21, PT ;  /* 0x000000152400720c */ /* 0x000fc60003f06270 */
[----:B------:R0:W-:Y:S04]  /*99a0*/  @P2 STS.64 [R39], R12 ;  /* 0x0000000c27002388 */ /* 0x0001e80000000a00 */
[----:B------:R0:W-:Y:S04]  /*99b0*/  @P3 STS.64 [R19], R14 ;  /* 0x0000000e13003388 */ /* 0x0001e80000000a00 */
[----:B------:R0:W-:Y:S01]  /*99c0*/  @!P1 STS.64 [R18], R32 ;  /* 0x0000002012009388 */ /* 0x0001e20000000a00 */
[----:B------:R-:W-:Y:S06]  /*99d0*/  BAR.SYNC.DEFER_BLOCKING 0x0 ;  /* 0x0000000000007b1d */ /* 0x000fec0000010000 */
[----:B------:R-:W-:Y:S05]  /*99e0*/  @P0 BRA `(.L_x_424) ;  /* 0x0000000c00a00947 */ /* 0x000fea0003800000 */
[----:B0-----:R-:W-:Y:S01]  /*99f0*/  LOP3.LUT R2, RZ, R36, RZ, 0x33, !PT ;  /* 0x00000024ff027212 */ /* 0x001fe200078e33ff */
[----:B------:R-:W-:Y:S01]  /*9a00*/  BSSY.RECONVERGENT B1, `(.L_x_425) ;  /* 0x000001b000017945 */ /* 0x000fe20003800200 */
[----:B------:R-:W-:-:S03]  /*9a10*/  IMAD.MOV.U32 R44, RZ, RZ, R36 ;  /* 0x000000ffff2c7224 */ /* 0x000fc600078e0024 */
        /* <DEDUP_REMOVED lines=8> */
[----:B------:R-:W-:-:S03]  /*9aa0*/  LEA R10, R36, UR4, 0x3 ;  /* 0x00000004240a7c11 */ /* 0x000fc6000f8e18ff */
[C---:B------:R-:W-:Y:S01]  /*9ab0*/  IMAD.SHL.U32 R3, R2.reuse, 0x100, RZ ;  /* 0x0000010002037824 */ /* 0x040fe200078e00ff */
[----:B------:R-:W-:Y:S01]  /*9ac0*/  LOP3.LUT R2, R2, 0x3, RZ, 0xc0, !PT ;  /* 0x0000000302027812 */ /* 0x000fe200078ec0ff */
[----:B------:R-:W1:Y:S03]  /*9ad0*/  LDC.64 R6, c[0x0][0x398] ;  /* 0x0000e600ff067b82 */ /* 0x000e660000000a00 */
[----:B------:R-:W-:Y:S01]  /*9ae0*/  LOP3.LUT R3, R3, 0x300, RZ, 0xc0, !PT ;  /* 0x0000030003037812 */ /* 0x000fe200078ec0ff */
[----:B------:R-:W-:-:S04]  /*9af0*/  IMAD.MOV R12, RZ, RZ, -R2 ;  /* 0x000000ffff0c7224 */ /* 0x000fc800078e0a02 */
[----:B------:R-:W-:-:S07]  /*9b00*/  IMAD.IADD R44, R3, 0x1, R36 ;  /* 0x00000001032c7824 */ /* 0x000fce00078e0224 */
.L_x_427:
        /* <DEDUP_REMOVED lines=10> */
.L_x_426:
[----:B------:R-:W-:Y:S05]  /*9bb0*/  BSYNC.RECONVERGENT B1 ;  /* 0x0000000000017941 */ /* 0x000fea0003800200 */
.L_x_425:
[----:B------:R-:W-:Y:S05]  /*9bc0*/  @!P1 BRA `(.L_x_424) ;  /* 0x0000000c00289947 */ /* 0x000fea0003800000 */
[----:B------:R-:W0:Y:S01]  /*9bd0*/  LDCU.128 UR8, c[0x0][0x390] ;  /* 0x00007200ff0877ac */ /* 0x000e220008000c00 */
[----:B--2---:R-:W-:Y:S01]  /*9be0*/  IMAD.IADD R2, R21, 0x1, -R44 ;  /* 0x0000000115027824 */ /* 0x004fe200078e0a2c */
[----:B------:R-:W-:Y:S01]  /*9bf0*/  LEA R3, R44, UR4, 0x3 ;  /* 0x000000042c037c11 */ /* 0x000fe2000f8e18ff */
[----:B------:R-:W-:Y:S01]  /*9c00*/  BSSY.RECONVERGENT B1, `(.L_x_428) ;  /* 0x0000050000017945 */ /* 0x000fe20003800200 */
[----:B------:R-:W-:Y:S02]  /*9c10*/  PLOP3.LUT P0, PT, PT, PT, PT, 0x80, 0x8 ;  /* 0x000000000008781c */ /* 0x000fe40003f0f070 */
[----:B------:R-:W-:Y:S01]  /*9c20*/  ISETP.GT.AND P1, PT, R2, 0xc00, PT ;  /* 0x00000c000200780c */ /* 0x000fe20003f24270 */
[----:B------:R-:W-:Y:S02]  /*9c30*/  IMAD.IADD R2, R44, 0x1, R22 ;  /* 0x000000012c027824 */ /* 0x000fe400078e0216 */
[----:B------:R-:W-:Y:S01]  /*9c40*/  VIADD R3, R3, 0x1000 ;  /* 0x0000100003037836 */ /* 0x000fe20000000000 */
[----:B0-----:R-:W-:-:S02]  /*9c50*/  UIADD3 UR8, UP0, UPT, UR8, 0x800, URZ ;  /* 0x0000080008087890 */ /* 0x001fc4000ff1e0ff */
[----:B------:R-:W-:Y:S02]  /*9c60*/  UIADD3 UR10, UP1, UPT, UR10, 0x800, URZ ;  /* 0x000008000a0a7890 */ /* 0x000fe4000ff3e0ff */
[----:B------:R-:W-:Y:S02]  /*9c70*/  UIADD3.X UR9, UPT, UPT, URZ, UR9, URZ, UP0, !UPT ;  /* 0x00000009ff097290 */ /* 0x000fe400087fe4ff */
[----:B------:R-:W-:Y:S01]  /*9c80*/  UIADD3.X UR11, UPT, UPT, URZ, UR11, URZ, UP1, !UPT ;  /* 0x0000000bff0b7290 */ /* 0x000fe20008ffe4ff */
[----:B------:R-:W-:Y:S01]  /*9c90*/  IMAD.U32 R6, RZ, RZ, UR8 ;  /* 0x00000008ff067e24 */ /* 0x000fe2000f8e00ff */
[----:B------:R-:W-:Y:S02]  /*9ca0*/  MOV R8, UR10 ;  /* 0x0000000a00087c02 */ /* 0x000fe40008000f00 */
[----:B------:R-:W-:Y:S02]  /*9cb0*/  IMAD.U32 R7, RZ, RZ, UR9 ;  /* 0x00000009ff077e24 */ /* 0x000fe4000f8e00ff */
[----:B------:R-:W-:Y:S01]  /*9cc0*/  IMAD.U32 R9, RZ, RZ, UR11 ;  /* 0x0000000bff097e24 */ /* 0x000fe2000f8e00ff */
[----:B------:R-:W-:Y:S06]  /*9cd0*/  @!P1 BRA `(.L_x_429) ;  /* 0x0000000400089947 */ /* 0x000fec0003800000 */
[----:B------:R-:W-:Y:S01]  /*9ce0*/  PLOP3.LUT P0, PT, PT, PT, PT, 0x8, 0x80 ;  /* 0x000000000080781c */ /* 0x000fe20003f0e170 */
[----:B------:R-:W-:-:S12]  /*9cf0*/  VIADD R4, R21, 0xfffff400 ;  /* 0xfffff40015047836 */ /* 0x000fd80000000000 */
.L_x_430:
[----:B---3--:R-:W0:Y:S01]  /*9d00*/  LDS.64 R40, [R3+-0x1000] ;  /* 0xfff0000003287984 */ /* 0x008e220000000a00 */
[----:B------:R-:W-:-:S03]  /*9d10*/  IMAD.WIDE R50, R2, 0x4, R6 ;  /* 0x0000000402327825 */ /* 0x000fc600078e0206 */
        /* <DEDUP_REMOVED lines=8> */
[----:B------:R-:W-:-:S03]  /*9da0*/  ISETP.GE.AND P1, PT, R44, R4, PT ;  /* 0x000000042c00720c */ /* 0x000fc60003f26270 */
        /* <DEDUP_REMOVED lines=8> */
[----:B0-----:R-:W-:Y:S04]  /*9e30*/  STG.E desc[UR12][R50.64+-0x800], R40 ;  /* 0xfff8002832007986 */ /* 0x001fe8000c10190c */
[----:B------:R-:W0:Y:S04]  /*9e40*/  LDS.64 R12, [R3+0x5800] ;  /* 0x00580000030c7984 */ /* 0x000e280000000a00 */
[----:B------:R-:W-:Y:S04]  /*9e50*/  STG.E desc[UR12][R34.64+-0x800], R41 ;  /* 0xfff8002922007986 */ /* 0x000fe8000c10190c */
[----:B------:R-:W0:Y:S04]  /*9e60*/  LDS.64 R40, [R3+0x6000] ;  /* 0x0060000003287984 */ /* 0x000e280000000a00 */
[----:B------:R2:W0:Y:S04]  /*9e70*/  LDS.64 R42, [R3+0x6800] ;  /* 0x00680000032a7984 */ /* 0x0004280000000a00 */
[----:B-1----:R-:W-:Y:S04]  /*9e80*/  STG.E desc[UR12][R50.64+-0x400], R48 ;  /* 0xfffc003032007986 */ /* 0x002fe8000c10190c */
[----:B------:R1:W-:Y:S01]  /*9e90*/  STG.E desc[UR12][R34.64+-0x400], R49 ;  /* 0xfffc003122007986 */ /* 0x0003e2000c10190c */
[----:B--2---:R-:W-:-:S03]  /*9ea0*/  VIADD R3, R3, 0x8000 ;  /* 0x0000800003037836 */ /* 0x004fc60000000000 */
[----:B------:R-:W-:Y:S04]  /*9eb0*/  STG.E desc[UR12][R50.64], R46 ;  /* 0x0000002e32007986 */ /* 0x000fe8000c10190c */
[----:B------:R-:W-:Y:S01]  /*9ec0*/  STG.E desc[UR12][R34.64], R47 ;  /* 0x0000002f22007986 */ /* 0x000fe2000c10190c */
[----:B-1----:R-:W-:-:S03]  /*9ed0*/  IMAD.WIDE R48, R5, 0x4, R8 ;  /* 0x0000000405307825 */ /* 0x002fc600078e0208 */
[----:B---3--:R-:W-:Y:S01]  /*9ee0*/  STG.E desc[UR12][R50.64+0x400], R32 ;  /* 0x0004002032007986 */ /* 0x008fe2000c10190c */
[----:B------:R-:W-:-:S03]  /*9ef0*/  VIADD R5, R2, 0x800 ;  /* 0x0000080002057836 */ /* 0x000fc60000000000 */
[----:B------:R1:W-:Y:S04]  /*9f00*/  STG.E desc[UR12][R34.64+0x400], R33 ;  /* 0x0004002122007986 */ /* 0x0003e8000c10190c */
[----:B----4-:R-:W-:Y:S04]  /*9f10*/  STG.E desc[UR12][R52.64+-0x800], R16 ;  /* 0xfff8001034007986 */ /* 0x010fe8000c10190c */
[----:B------:R2:W-:Y:S04]  /*9f20*/  STG.E desc[UR12][R48.64+-0x800], R17 ;  /* 0xfff8001130007986 */ /* 0x0005e8000c10190c */
[----:B-----5:R-:W-:Y:S01]  /*9f30*/  STG.E desc[UR12][R52.64+-0x400], R10 ;  /* 0xfffc000a34007986 */ /* 0x020fe2000c10190c */
[----:B-1----:R-:W-:-:S03]  /*9f40*/  IMAD.WIDE R32, R5, 0x4, R6 ;  /* 0x0000000405207825 */ /* 0x002fc600078e0206 */
[----:B------:R1:W-:Y:S01]  /*9f50*/  STG.E desc[UR12][R48.64+-0x400], R11 ;  /* 0xfffc000b30007986 */ /* 0x0003e2000c10190c */
[----:B------:R-:W-:-:S03]  /*9f60*/  IMAD.WIDE R34, R5, 0x4, R8 ;  /* 0x0000000405227825 */ /* 0x000fc600078e0208 */
[----:B------:R3:W-:Y:S01]  /*9f70*/  STG.E desc[UR12][R52.64], R22 ;  /* 0x0000001634007986 */ /* 0x0007e2000c10190c */
[C---:B--2---:R-:W-:Y:S02]  /*9f80*/  VIADD R17, R2.reuse, 0xc00 ;  /* 0x00000c0002117836 */ /* 0x044fe40000000000 */
[----:B------:R-:W-:Y:S01]  /*9f90*/  VIADD R2, R2, 0x1000 ;  /* 0x0000100002027836 */ /* 0x000fe20000000000 */
[----:B------:R3:W-:Y:S04]  /*9fa0*/  STG.E desc[UR12][R48.64], R23 ;  /* 0x0000001730007986 */ /* 0x0007e8000c10190c */
[----:B------:R3:W-:Y:S01]  /*9fb0*/  STG.E desc[UR12][R52.64+0x400], R30 ;  /* 0x0004001e34007986 */ /* 0x0007e2000c10190c */
[----:B-1----:R-:W-:-:S03]  /*9fc0*/  IMAD.WIDE R10, R17, 0x4, R6 ;  /* 0x00000004110a7825 */ /* 0x002fc600078e0206 */
[----:B------:R3:W-:Y:S01]  /*9fd0*/  STG.E desc[UR12][R48.64+0x400], R31 ;  /* 0x0004001f30007986 */ /* 0x0007e2000c10190c */
[----:B------:R-:W-:-:S03]  /*9fe0*/  IMAD.WIDE R16, R17, 0x4, R8 ;  /* 0x0000000411107825 */ /* 0x000fc600078e0208 */
        /* <DEDUP_REMOVED lines=10> */
[----:B0-----:R3:W-:Y:S04]  /*a090*/  STG.E desc[UR12][R10.64+-0x400], R12 ;  /* 0xfffc000c0a007986 */ /* 0x0017e8000c10190c */
[----:B------:R3:W-:Y:S04]  /*a0a0*/  STG.E desc[UR12][R16.64+-0x400], R13 ;  /* 0xfffc000d10007986 */ /* 0x0007e8000c10190c */
[----:B------:R3:W-:Y:S04]  /*a0b0*/  STG.E desc[UR12][R10.64], R40 ;  /* 0x000000280a007986 */ /* 0x0007e8000c10190c */
[----:B------:R3:W-:Y:S04]  /*a0c0*/  STG.E desc[UR12][R16.64], R41 ;  /* 0x0000002910007986 */ /* 0x0007e8000c10190c */
[----:B------:R3:W-:Y:S04]  /*a0d0*/  STG.E desc[UR12][R10.64+0x400], R42 ;  /* 0x0004002a0a007986 */ /* 0x0007e8000c10190c */
[----:B------:R3:W-:Y:S01]  /*a0e0*/  STG.E desc[UR12][R16.64+0x400], R43 ;  /* 0x0004002b10007986 */ /* 0x0007e2000c10190c */
[----:B------:R-:W-:Y:S05]  /*a0f0*/  @!P1 BRA `(.L_x_430) ;  /* 0xfffffffc00009947 */ /* 0x000fea000383ffff */
.L_x_429:
[----:B------:R-:W-:Y:S05]  /*a100*/  BSYNC.RECONVERGENT B1 ;  /* 0x0000000000017941 */ /* 0x000fea0003800200 */
.L_x_428:
[----:B------:R-:W-:Y:S01]  /*a110*/  IMAD.IADD R4, R21, 0x1, -R44 ;  /* 0x0000000115047824 */ /* 0x000fe200078e0a2c */
[----:B------:R-:W-:Y:S04]  /*a120*/  BSSY.RECONVERGENT B1, `(.L_x_431) ;  /* 0x0000024000017945 */ /* 0x000fe80003800200 */
[----:B------:R-:W-:-:S13]  /*a130*/  ISETP.GT.AND P1, PT, R4, 0x400, PT ;  /* 0x000004000400780c */ /* 0x000fda0003f24270 */
[----:B------:R-:W-:Y:S05]  /*a140*/  @!P1 BRA `(.L_x_432) ;  /* 0x0000000000849947 */ /* 0x000fea0003800000 */
[----:B---3--:R-:W0:Y:S01]  /*a150*/  LDS.64 R30, [R3+-0x1000] ;  /* 0xfff00000031e7984 */ /* 0x008e220000000a00 */
[C---:B------:R-:W-:Y:S01]  /*a160*/  IMAD.WIDE R22, R2.reuse, 0x4, R6 ;  /* 0x0000000402167825 */ /* 0x040fe200078e0206 */
[----:B------:R-:W-:Y:S02]  /*a170*/  PLOP3.LUT P0, PT, PT, PT, PT, 0x8, 0x80 ;  /* 0x000000000080781c */ /* 0x000fe40003f0e170 */
[----:B------:R-:W1:Y:S01]  /*a180*/  LDS.64 R32, [R3+-0x800] ;  /* 0xfff8000003207984 */ /* 0x000e620000000a00 */
[----:B------:R-:W-:-:S03]  /*a190*/  IMAD.WIDE R16, R2, 0x4, R8 ;  /* 0x0000000402107825 */ /* 0x000fc600078e0208 */
[----:B------:R-:W2:Y:S01]  /*a1a0*/  LDS.64 R24, [R3] ;  /* 0x0000000003187984 */ /* 0x000ea20000000a00 */
[C---:B------:R-:W-:Y:S01]  /*a1b0*/  VIADD R29, R2.reuse, 0x400 ;  /* 0x00000400021d7836 */ /* 0x040fe20000000000 */
[----:B------:R-:W-:Y:S01]  /*a1c0*/  IADD3 R2, PT, PT, R2, 0x800, RZ ;  /* 0x0000080002027810 */ /* 0x000fe20007ffe0ff */
[----:B------:R-:W-:Y:S01]  /*a1d0*/  VIADD R44, R44, 0x800 ;  /* 0x000008002c2c7836 */ /* 0x000fe20000000000 */
[----:B------:R-:W3:Y:S01]  /*a1e0*/  LDS.64 R18, [R3+0x800] ;  /* 0x0008000003127984 */ /* 0x000ee20000000a00 */
[----:B------:R-:W-:-:S03]  /*a1f0*/  IMAD.WIDE R26, R29, 0x4, R6 ;  /* 0x000000041d1a7825 */ /* 0x000fc600078e0206 */
[----:B------:R-:W4:Y:S01]  /*a200*/  LDS.64 R14, [R3+0x1000] ;  /* 0x00100000030e7984 */ /* 0x000f220000000a00 */
[----:B------:R-:W-:-:S03]  /*a210*/  IMAD.WIDE R28, R29, 0x4, R8 ;  /* 0x000000041d1c7825 */ /* 0x000fc600078e0208 */
[----:B------:R-:W5:Y:S04]  /*a220*/  LDS.64 R12, [R3+0x1800] ;  /* 0x00180000030c7984 */ /* 0x000f680000000a00 */
[----:B------:R-:W5:Y:S04]  /*a230*/  LDS.64 R10, [R3+0x2000] ;  /* 0x00200000030a7984 */ /* 0x000f680000000a00 */
[----:B------:R0:W5:Y:S02]  /*a240*/  LDS.64 R4, [R3+0x2800] ;  /* 0x0028000003047984 */ /* 0x0001640000000a00 */
[----:B0-----:R-:W-:-:S02]  /*a250*/  VIADD R3, R3, 0x4000 ;  /* 0x0000400003037836 */ /* 0x001fc40000000000 */
        /* <DEDUP_REMOVED lines=16> */
.L_x_432:
[----:B------:R-:W-:Y:S05]  /*a360*/  BSYNC.RECONVERGENT B1 ;  /* 0x0000000000017941 */ /* 0x000fea0003800200 */
.L_x_431:
[----:B------:R-:W-:-:S13]  /*a370*/  ISETP.LT.OR P0, PT, R44, R21, P0 ;  /* 0x000000152c00720c */ /* 0x000fda0000701670 */
[----:B------:R-:W-:Y:S05]  /*a380*/  @!P0 BRA `(.L_x_424) ;  /* 0x0000000400388947 */ /* 0x000fea0003800000 */
[----:B0-----:R-:W0:Y:S01]  /*a390*/  LDS.64 R4, [R3+-0x1000] ;  /* 0xfff0000003047984 */ /* 0x001e220000000a00 */
[----:B------:R-:W-:-:S03]  /*a3a0*/  IMAD.WIDE R6, R2, 0x4, R6 ;  /* 0x0000000402067825 */ /* 0x000fc600078e0206 */
[----:B---3--:R-:W1:Y:S01]  /*a3b0*/  LDS.64 R10, [R3+-0x800] ;  /* 0xfff80000030a7984 */ /* 0x008e620000000a00 */
[----:B------:R-:W-:-:S03]  /*a3c0*/  IMAD.WIDE R8, R2, 0x4, R8 ;  /* 0x0000000402087825 */ /* 0x000fc600078e0208 */
        /* <DEDUP_REMOVED lines=11> */
.L_x_423:
[----:B------:R-:W0:Y:S01]  /*a480*/  LDC.64 R46, c[0x0][0x390] ;  /* 0x0000e400ff2e7b82 */ /* 0x000e220000000a00 */
[----:B------:R-:W-:Y:S01]  /*a490*/  ISETP.NE.AND P6, PT, R34, R2, PT ;  /* 0x000000022200720c */ /* 0x000fe20003fc5270 */
[----:B------:R-:W-:-:S03]  /*a4a0*/  IMAD.MOV.U32 R21, RZ, RZ, 0x9 ;  /* 0x00000009ff157424 */ /* 0x000fc600078e00ff */
[----:B------:R-:W-:Y:S01]  /*a4b0*/  ISETP.NE.AND P6, PT, R23, R38, !P6 ;  /* 0x000000261700720c */ /* 0x000fe200077c5270 */
[CC--:B------:R-:W-:Y:S02]  /*a4c0*/  IMAD R29, R36.reuse, R21.reuse, 0x2 ;  /* 0x00000002241d7424 */ /* 0x0c0fe400078e0215 */
[----:B------:R-:W1:Y:S01]  /*a4d0*/  LDC.64 R48, c[0x0][0x398] ;  /* 0x0000e600ff307b82 */ /* 0x000e620000000a00 */
[----:B------:R-:W-:-:S07]  /*a4e0*/  IMAD R21, R36, R21, 0x8 ;  /* 0x0000000824157424 */ /* 0x000fce00078e0215 */
[----:B------:R-:W2:Y:S02]  /*a4f0*/  LDC.64 R22, c[0x0][0x390] ;  /* 0x0000e400ff167b82 */ /* 0x000ea40000000a00 */
[----:B0-----:R-:W-:-:S06]  /*a500*/  @!P6 IMAD.WIDE R46, R41, 0x4, R46 ;  /* 0x00000004292ee825 */ /* 0x001fcc00078e022e */
[----:B------:R-:W0:Y:S01]  /*a510*/  LDC.64 R24, c[0x0][0x398] ;  /* 0x0000e600ff187b82 */ /* 0x000e220000000a00 */
[----:B------:R0:W-:Y:S01]  /*a520*/  @!P6 STG.E desc[UR12][R46.64], R34 ;  /* 0x000000222e00e986 */ /* 0x0001e2000c10190c */
[----:B-1----:R-:W-:-:S06]  /*a530*/  @!P6 IMAD.WIDE R48, R41, 0x4, R48 ;  /* 0x000000042930e825 */ /* 0x002fcc00078e0230 */
[----:B------:R-:W1:Y:S01]  /*a540*/  LDC.64 R26, c[0x0][0x390] ;  /* 0x0000e400ff1a7b82 */ /* 0x000e620000000a00 */
[----:B------:R1:W-:Y:S01]  /*a550*/  @!P6 STG.E desc[UR12][R48.64], R35 ;  /* 0x000000233000e986 */ /* 0x0003e2000c10190c */
[----:B------:R-:W-:Y:S01]  /*a560*/  ISETP.NE.AND P6, PT, R4, R6, PT ;  /* 0x000000060400720c */ /* 0x000fe20003fc5270 */
[----:B--2---:R-:W-:-:S05]  /*a570*/  @P1 IMAD.WIDE R22, R42, 0x4, R22 ;  /* 0x000000042a161825 */ /* 0x004fca00078e0216 */
[----:B------:R-:W2:Y:S01]  /*a580*/  LDC.64 R40, c[0x0][0x398] ;  /* 0x0000e600ff287b82 */ /* 0x000ea20000000a00 */
[----:B------:R-:W-:Y:S01]  /*a590*/  ISETP.NE.AND P6, PT, R29, R38, !P6 ;  /* 0x000000261d00720c */ /* 0x000fe200077c5270 */
[----:B------:R3:W-:Y:S06]  /*a5a0*/  @P1 STG.E desc[UR12][R22.64], R2 ;  /* 0x0000000216001986 */ /* 0x0007ec000c10190c */
[----:B------:R-:W4:Y:S01]  /*a5b0*/  LDC.64 R28, c[0x0][0x398] ;  /* 0x0000e600ff1c7b82 */ /* 0x000f220000000a00 */
[----:B0-----:R-:W-:-:S05]  /*a5c0*/  @P1 IMAD.WIDE R46, R42, 0x4, R24 ;  /* 0x000000042a2e1825 */ /* 0x001fca00078e0218 */
[----:B------:R-:W-:Y:S01]  /*a5d0*/  @P1 STG.E desc[UR12][R46.64], R3 ;  /* 0x000000032e001986 */ /* 0x000fe2000c10190c */
[----:B------:R-:W-:Y:S01]  /*a5e0*/  ISETP.NE.AND P1, PT, R32, R37, PT ;  /* 0x000000252000720c */ /* 0x000fe20003f25270 */
[----:B------:R-:W0:Y:S01]  /*a5f0*/  LDC.64 R30, c[0x0][0x390] ;  /* 0x0000e400ff1e7b82 */ /* 0x000e220000000a00 */
[----:B-1----:R-:W-:Y:S02]  /*a600*/  @!P6 IMAD.WIDE R48, R45, 0x4, R26 ;  /* 0x000000042d30e825 */ /* 0x002fe400078e021a */
[----:B------:R-:W-:-:S03]  /*a610*/  ISETP.NE.AND P1, PT, R21, R38, !P1 ;  /* 0x000000261500720c */ /* 0x000fc60004f25270 */
[----:B------:R1:W-:Y:S01]  /*a620*/  @!P6 STG.E desc[UR12][R48.64], R4 ;  /* 0x000000043000e986 */ /* 0x0003e2000c10190c */
[----:B--2---:R-:W-:Y:S01]  /*a630*/  @P5 IMAD.WIDE R50, R43, 0x4, R40 ;  /* 0x000000042b325825 */ /* 0x004fe200078e0228 */
[----:B------:R-:W2:Y:S03]  /*a640*/  LDC.64 R34, c[0x0][0x398] ;  /* 0x0000e600ff227b82 */ /* 0x000ea60000000a00 */
[----:B----4-:R-:W-:-:S05]  /*a650*/  @!P6 IMAD.WIDE R28, R45, 0x4, R28 ;  /* 0x000000042d1ce825 */ /* 0x010fca00078e021c */
[----:B------:R-:W4:Y:S01]  /*a660*/  LDC.64 R40, c[0x0][0x390] ;  /* 0x0000e400ff287b82 */ /* 0x000f220000000a00 */
[----:B------:R0:W-:Y:S02]  /*a670*/  @!P6 STG.E desc[UR12][R28.64], R5 ;  /* 0x000000051c00e986 */ /* 0x0001e4000c10190c */
[----:B0-----:R-:W-:-:S05]  /*a680*/  @P5 IMAD.WIDE R30, R43, 0x4, R30 ;  /* 0x000000042b1e5825 */ /* 0x001fca00078e021e */
[----:B------:R-:W0:Y:S01]  /*a690*/  LDC.64 R26, c[0x0][0x390] ;  /* 0x0000e400ff1a7b82 */ /* 0x000e220000000a00 */
[----:B------:R0:W-:Y:S07]  /*a6a0*/  @P5 STG.E desc[UR12][R30.64], R6 ;  /* 0x000000061e005986 */ /* 0x0001ee000c10190c */
[----:B---3--:R-:W3:Y:S01]  /*a6b0*/  LDC.64 R22, c[0x0][0x398] ;  /* 0x0000e600ff167b82 */ /* 0x008ee20000000a00 */
[C---:B--2---:R-:W-:Y:S01]  /*a6c0*/  @P4 IMAD.WIDE R34, R17.reuse, 0x4, R34 ;  /* 0x0000000411224825 */ /* 0x044fe200078e0222 */
[----:B------:R2:W-:Y:S06]  /*a6d0*/  @P5 STG.E desc[UR12][R50.64], R7 ;  /* 0x0000000732005986 */ /* 0x0005ec000c10190c */
[----:B------:R-:W5:Y:S01]  /*a6e0*/  LDC.64 R24, c[0x0][0x390] ;  /* 0x0000e400ff187b82 */ /* 0x000f620000000a00 */
[----:B----4-:R-:W-:-:S05]  /*a6f0*/  @P4 IMAD.WIDE R40, R17, 0x4, R40 ;  /* 0x0000000411284825 */ /* 0x010fca00078e0228 */
[----:B------:R2:W-:Y:S02]  /*a700*/  @P4 STG.E desc[UR12][R40.64], R8 ;  /* 0x0000000828004986 */ /* 0x0005e4000c10190c */
[----:B-1----:R-:W1:Y:S01]  /*a710*/  LDC.64 R48, c[0x0][0x398] ;  /* 0x0000e600ff307b82 */ /* 0x002e620000000a00 */
[C---:B0-----:R-:W-:Y:S01]  /*a720*/  @P0 IMAD.WIDE R26, R16.reuse, 0x4, R26 ;  /* 0x00000004101a0825 */ /* 0x041fe200078e021a */
[----:B------:R2:W-:Y:S04]  /*a730*/  @P4 STG.E desc[UR12][R34.64], R9 ;  /* 0x0000000922004986 */ /* 0x0005e8000c10190c */
[----:B------:R2:W-:Y:S02]  /*a740*/  @P0 STG.E desc[UR12][R26.64], R10 ;  /* 0x0000000a1a000986 */ /* 0x0005e4000c10190c */
[----:B------:R-:W0:Y:S01]  /*a750*/  LDC.64 R46, c[0x0][0x390] ;  /* 0x0000e400ff2e7b82 */ /* 0x000e220000000a00 */
[----:B---3--:R-:W-:-:S05]  /*a760*/  @P0 IMAD.WIDE R22, R16, 0x4, R22 ;  /* 0x0000000410160825 */ /* 0x008fca00078e0216 */
[----:B------:R2:W-:Y:S02]  /*a770*/  @P0 STG.E desc[UR12][R22.64], R11 ;  /* 0x0000000b16000986 */ /* 0x0005e4000c10190c */
[----:B------:R-:W3:Y:S01]  /*a780*/  LDC.64 R44, c[0x0][0x398] ;  /* 0x0000e600ff2c7b82 */ /* 0x000ee20000000a00 */
[----:B-----5:R-:W-:-:S05]  /*a790*/  @P2 IMAD.WIDE R24, R39, 0x4, R24 ;  /* 0x0000000427182825 */ /* 0x020fca00078e0218 */
[----:B------:R2:W-:Y:S02]  /*a7a0*/  @P2 STG.E desc[UR12][R24.64], R12 ;  /* 0x0000000c18002986 */ /* 0x0005e4000c10190c */
[----:B------:R-:W4:Y:S01]  /*a7b0*/  LDC.64 R42, c[0x0][0x390] ;  /* 0x0000e400ff2a7b82 */ /* 0x000f220000000a00 */
[----:B-1----:R-:W-:-:S05]  /*a7c0*/  @P2 IMAD.WIDE R48, R39, 0x4, R48 ;  /* 0x0000000427302825 */ /* 0x002fca00078e0230 */
[----:B------:R2:W-:Y:S02]  /*a7d0*/  @P2 STG.E desc[UR12][R48.64], R13 ;  /* 0x0000000d30002986 */ /* 0x0005e4000c10190c */
[----:B------:R-:W1:Y:S01]  /*a7e0*/  LDC.64 R2, c[0x0][0x398] ;  /* 0x0000e600ff027b82 */ /* 0x000e620000000a00 */
[----:B0-----:R-:W-:-:S05]  /*a7f0*/  @P3 IMAD.WIDE R46, R19, 0x4, R46 ;  /* 0x00000004132e3825 */ /* 0x001fca00078e022e */
[----:B------:R2:W-:Y:S01]  /*a800*/  @P3 STG.E desc[UR12][R46.64], R14 ;  /* 0x0000000e2e003986 */ /* 0x0005e2000c10190c */
[----:B---3--:R-:W-:-:S05]  /*a810*/  @P3 IMAD.WIDE R44, R19, 0x4, R44 ;  /* 0x00000004132c3825 */ /* 0x008fca00078e022c */
[----:B------:R2:W-:Y:S01]  /*a820*/  @P3 STG.E desc[UR12][R44.64], R15 ;  /* 0x0000000f2c003986 */ /* 0x0005e2000c10190c */
[----:B----4-:R-:W-:-:S05]  /*a830*/  @!P1 IMAD.WIDE R42, R18, 0x4, R42 ;  /* 0x00000004122a9825 */ /* 0x010fca00078e022a */
[----:B------:R2:W-:Y:S01]  /*a840*/  @!P1 STG.E desc[UR12][R42.64], R32 ;  /* 0x000000202a009986 */ /* 0x0005e2000c10190c */
[----:B-1----:R-:W-:-:S05]  /*a850*/  @!P1 IMAD.WIDE R2, R18, 0x4, R2 ;  /* 0x0000000412029825 */ /* 0x002fca00078e0202 */
[----:B------:R2:W-:Y:S02]  /*a860*/  @!P1 STG.E desc[UR12][R2.64], R33 ;  /* 0x0000002102009986 */ /* 0x0005e4000c10190c */
.L_x_424:
[----:B------:R-:W-:Y:S05]  /*a870*/  BSYNC.RECONVERGENT B0 ;  /* 0x0000000000007941 */ /* 0x000fea0003800200 */
.L_x_422:
[----:B------:R-:W-:-:S13]  /*a880*/  ISETP.NE.AND P0, PT, R36, 0xff, PT ;  /* 0x000000ff2400780c */ /* 0x000fda0003f05270 */
[----:B------:R-:W-:Y:S05]  /*a890*/  @P0 EXIT ;  /* 0x000000000000094d */ /* 0x000fea0003800000 */
[----:B0-2---:R-:W0:Y:S01]  /*a8a0*/  LDC.64 R2, c[0x0][0x390] ;  /* 0x0000e400ff027b82 */ /* 0x005e220000000a00 */
[----:B------:R-:W-:-:S07]  /*a8b0*/  ISETP.NE.AND P0, PT, R38, 0x900, PT ;  /* 0x000009002600780c */ /* 0x000fce0003f05270 */
[----:B----4-:R-:W1:Y:S08]  /*a8c0*/  LDC.64 R4, c[0x0][0x398] ;  /* 0x0000e600ff047b82 */ /* 0x010e700000000a00 */
        /* <DEDUP_REMOVED lines=8> */
.L_x_378:
[----:B------:R-:W-:Y:S01]  /*a950*/  BSSY B0, `(.L_x_433) ;  /* 0x0000006000007945 */ /* 0x000fe20003800000 */
[----:B------:R-:W-:Y:S01]  /*a960*/  PLOP3.LUT P0, PT, P0, PT, PT, 0x8, 0x80 ;  /* 0x000000000080781c */ /* 0x000fe2000070e170 */
[----:B------:R-:W-:-:S12]  /*a970*/  IMAD.MOV.U32 R20, RZ, RZ, -0x1 ;  /* 0xffffffffff147424 */ /* 0x000fd800078e00ff */
[----:B------:R-:W-:Y:S05]  /*a980*/  WARPSYNC.COLLECTIVE R20, `(.L_x_434) ;  /* 0x0000000014087348 */ /* 0x000fea0003c00000 */
[----:B------:R-:W-:Y:S01]  /*a990*/  VOTE.ANY P0, P0 ;  /* 0x0000000000ff7806 */ /* 0x000fe20000000100 */
[----:B------:R-:W-:-:S12]  /*a9a0*/  ENDCOLLECTIVE ;  /* 0x000000000000791b */ /* 0x000fd80003800000 */
.L_x_434:
[----:B------:R-:W-:Y:S05]  /*a9b0*/  BSYNC B0 ;  /* 0x0000000000007941 */ /* 0x000fea0003800000 */
.L_x_433:
[----:B------:R-:W-:Y:S05]  /*a9c0*/  BRA `(.L_x_435) ;  /* 0xffffff8400f07947 */ /* 0x000fea000383ffff */
.L_x_380:
[----:B------:R-:W0:Y:S01]  /*a9d0*/  S2R R26, SR_GEMASK ;  /* 0x00000000001a7919 */ /* 0x000e220000003c00 */
[----:B------:R-:W-:Y:S01]  /*a9e0*/  ISETP.NE.U32.AND P1, PT, R18, 0x65, PT ;  /* 0x000000651200780c */ /* 0x000fe20003f25070 */
[----:B------:R-:W-:Y:S01]  /*a9f0*/  BSSY B0, `(.L_x_436) ;  /* 0x0000007000007945 */ /* 0x000fe20003800000 */
[----:B------:R-:W-:Y:S01]  /*aa00*/  PLOP3.LUT P0, PT, P0, PT, PT, 0x8, 0x80 ;  /* 0x000000000080781c */ /* 0x000fe2000070e170 */
[----:B------:R-:W-:Y:S01]  /*aa10*/  IMAD.MOV.U32 R20, RZ, RZ, -0x1 ;  /* 0xffffffffff147424 */ /* 0x000fe200078e00ff */
[----:B------:R-:W-:-:S13]  /*aa20*/  ISETP.NE.AND.EX P1, PT, R19, RZ, PT, P1 ;  /* 0x000000ff1300720c */ /* 0x000fda0003f25310 */
[----:B0-----:R-:W-:Y:S05]  /*aa30*/  WARPSYNC.COLLECTIVE R20, `(.L_x_437) ;  /* 0x0000000014087348 */ /* 0x001fea0003c00000 */
[----:B------:R-:W-:Y:S01]  /*aa40*/  VOTE.ANY R20, PT, P0 ;  /* 0x0000000000147806 */ /* 0x000fe200000e0100 */
[----:B0-----:R-:W-:Y:S06]  /*aa50*/  ENDCOLLECTIVE ;  /* 0x000000000000791b */ /* 0x001fec0003800000 */
.L_x_437:
[----:B------:R-:W-:Y:S05]  /*aa60*/  BSYNC B0 ;  /* 0x0000000000007941 */ /* 0x000fea0003800000 */
.L_x_436:
[----:B------:R-:W-:Y:S01]  /*aa70*/  LOP3.LUT R20, R20, 0x80000000, R26, 0xec, !PT ;  /* 0x8000000014147812 */ /* 0x000fe200078eec1a */
[----:B------:R-:W-:Y:S01]  /*aa80*/  IMAD.MOV.U32 R21, RZ, RZ, R16 ;  /* 0x000000ffff157224 */ /* 0x000fe200078e0010 */
[----:B------:R-:W-:Y:S01]  /*aa90*/  ISETP.NE.AND P3, PT, R16, RZ, PT ;  /* 0x000000ff1000720c */ /* 0x000fe20003f65270 */
[----:B------:R-:W-:Y:S01]  /*aaa0*/  IMAD.MOV.U32 R18, RZ, RZ, 0x1 ;  /* 0x00000001ff127424 */ /* 0x000fe200078e00ff */
[----:B------:R-:W0:Y:S01]  /*aab0*/  LDC.64 R40, c[0x0][0x3a8] ;  /* 0x0000ea00ff287b82 */ /* 0x000e220000000a00 */
[----:B------:R-:W-:Y:S01]  /*aac0*/  VIADD R19, R20, 0xffffffff ;  /* 0xffffffff14137836 */ /* 0x000fe20000000000 */
[----:B------:R-:W-:-:S04]  /*aad0*/  PLOP3.LUT P4, PT, P1, PT, PT, 0x80, 0x8 ;  /* 0x000000000008781c */ /* 0x000fc80000f8f070 */
[----:B------:R-:W-:Y:S01]  /*aae0*/  LOP3.LUT R22, R20, R19, RZ, 0xc, !PT ;  /* 0x0000001314167212 */ /* 0x000fe200078e0cff */
[----:B------:R-:W-:-:S05]  /*aaf0*/  IMAD.MOV.U32 R20, RZ, RZ, -0x1 ;  /* 0xffffffffff147424 */ /* 0x000fca00078e00ff */
[----:B------:R-:W1:Y:S02]  /*ab00*/  POPC R22, R22 ;  /* 0x0000001600167309 */ /* 0x000e640000000000 */
[----:B-1----:R-:W-:-:S07]  /*ab10*/  IMAD.MOV.U32 R19, RZ, RZ, R22 ;  /* 0x000000ffff137224 */ /* 0x002fce00078e0016 */
[----:B0-----:R-:W-:Y:S05]  /*ab20*/  WARPSYNC.COLLECTIVE R20, `(.L_x_438) ;  /* 0x0000000014087348 */ /* 0x001fea0003c00000 */
[----:B------:R1:W2:Y:S02]  /*ab30*/  SHFL.DOWN P0, R23, R21, R18, R19 ;  /* 0x0800001215177389 */ /* 0x0002a40000000013 */
[----:B012---:R-:W-:Y:S05]  /*ab40*/  ENDCOLLECTIVE ;  /* 0x000000000000791b */ /* 0x007fea0003800000 */
.L_x_438:
[----:B------:R-:W-:Y:S02]  /*ab50*/  IMAD.MOV.U32 R21, RZ, RZ, R17 ;  /* 0x000000ffff157224 */ /* 0x000fe400078e0011 */
[----:B------:R-:W-:-:S07]  /*ab60*/  IMAD.MOV.U32 R27, RZ, RZ, R23 ;  /* 0x000000ffff1b7224 */ /* 0x000fce00078e0017 */
[----:B------:R-:W-:Y:S05]  /*ab70*/  WARPSYNC.COLLECTIVE R20, `(.L_x_439) ;  /* 0x0000000014087348 */ /* 0x000fea0003c00000 */
[----:B------:R0:W1:Y:S02]  /*ab80*/  SHFL.DOWN P0, R23, R21, R18, R19 ;  /* 0x0800001215177389 */ /* 0x0000640000000013 */
[----:B01----:R-:W-:Y:S05]  /*ab90*/  ENDCOLLECTIVE ;  /* 0x000000000000791b */ /* 0x003fea0003800000 */
.L_x_439:
[----:B------:R-:W-:Y:S01]  /*aba0*/  IMAD.MOV.U32 R18, RZ, RZ, 0x2 ;  /* 0x00000002ff127424 */ /* 0x000fe200078e00ff */
[----:B------:R-:W-:Y:S01]  /*abb0*/  ISETP.GE.AND P0, PT, R38, R22, PT ;  /* 0x000000162600720c */ /* 0x000fe20003f06270 */
[----:B------:R-:W-:-:S03]  /*abc0*/  FADD R23, R17, R23 ;  /* 0x0000001711177221 */ /* 0x000fc60000000000 */
[----:B------:R-:W-:Y:S02]  /*abd0*/  SEL R27, R27, RZ, !P0 ;  /* 0x000000ff1b1b7207 */ /* 0x000fe40004000000 */
[----:B------:R-:W-:-:S03]  /*abe0*/  FSEL R23, R23, R17, !P3 ;  /* 0x0000001117177208 */ /* 0x000fc60005800000 */
[----:B------:R-:W-:Y:S01]  /*abf0*/  IMAD.IADD R29, R16, 0x1, R27 ;  /* 0x00000001101d7824 */ /* 0x000fe200078e021b */
[----:B------:R-:W-:Y:S01]  /*ac00*/  FSEL R27, R23, R17, !P0 ;  /* 0x00000011171b7208 */ /* 0x000fe20004000000 */
[----:B------:R-:W-:-:S03]  /*ac10*/  VIADD R17, R38, 0x2 ;  /* 0x0000000226117836 */ /* 0x000fc60000000000 */
[----:B------:R-:W-:Y:S02]  /*ac20*/  MOV R21, R29 ;  /* 0x0000001d00157202 */ /* 0x000fe40000000f00 */
[----:B------:R-:W-:-:S13]  /*ac30*/  ISETP.GT.AND P3, PT, R17, R22, PT ;  /* 0x000000161100720c */ /* 0x000fda0003f64270 */
[----:B------:R-:W-:Y:S05]  /*ac40*/  WARPSYNC.COLLECTIVE R20, `(.L_x_440) ;  /* 0x0000000014087348 */ /* 0x000fea0003c00000 */
[----:B------:R0:W1:Y:S02]  /*ac50*/  SHFL.DOWN P0, R23, R21, R18, R19 ;  /* 0x0800001215177389 */ /* 0x0000640000000013 */
[----:B01----:R-:W-:Y:S05]  /*ac60*/  ENDCOLLECTIVE ;  /* 0x000000000000791b */ /* 0x003fea0003800000 */
.L_x_440:
[----:B------:R-:W-:Y:S02]  /*ac70*/  IMAD.MOV.U32 R21, RZ, RZ, R27 ;  /* 0x000000ffff157224 */ /* 0x000fe400078e001b */
[----:B------:R-:W-:-:S07]  /*ac80*/  IMAD.MOV.U32 R28, RZ, RZ, R23 ;  /* 0x000000ffff1c7224 */ /* 0x000fce00078e0017 */
[----:B------:R-:W-:Y:S05]  /*ac90*/  WARPSYNC.COLLECTIVE R20, `(.L_x_441) ;  /* 0x0000000014087348 */ /* 0x000fea0003c00000 */
[----:B------:R0:W1:Y:S02]  /*aca0*/  SHFL.DOWN P0, R23, R21, R18, R19 ;  /* 0x0800001215177389 */ /* 0x0000640000000013 */
[----:B01----:R-:W-:Y:S05]  /*acb0*/  ENDCOLLECTIVE ;  /* 0x000000000000791b */ /* 0x003fea0003800000 */
.L_x_441:
[----:B------:R-:W-:-:S05]  /*acc0*/  SEL R28, R28, RZ, !P3 ;  /* 0x000000ff1c1c7207 */ /* 0x000fca0005800000 */
[----:B------:R-:W-:-:S04]  /*acd0*/  IMAD.IADD R17, R29, 0x1, R28 ;  /* 0x000000011d117824 */ /* 0x000fc800078e021c */
[----:B------:R-:W-:Y:S02]  /*ace0*/  IMAD.MOV.U32 R21, RZ, RZ, R17 ;  /* 0x000000ffff157224 */ /* 0x000fe400078e0011 */
[----:B------:R-:W-:Y:S01]  /*acf0*/  IMAD.MOV.U32 R18, RZ, RZ, 0x4 ;  /* 0x00000004ff127424 */ /* 0x000fe200078e00ff */
[----:B------:R-:W-:Y:S01]  /*ad00*/  ISETP.NE.AND P0, PT, R29, RZ, PT ;  /* 0x000000ff1d00720c */ /* 0x000fe20003f05270 */
[----:B------:R-:W-:Y:S01]  /*ad10*/  FADD R16, R27, R23 ;  /* 0x000000171b107221 */ /* 0x000fe20000000000 */
[----:B------:R-:W-:-:S04]  /*ad20*/  VIADD R23, R38, 0x4 ;  /* 0x0000000426177836 */ /* 0x000fc80000000000 */
[----:B------:R-:W-:Y:S02]  /*ad30*/  @!P3 FSEL R27, R16, R27, !P0 ;  /* 0x0000001b101bb208 */ /* 0x000fe40004000000 */
[----:B------:R-:W-:-:S13]  /*ad40*/  ISETP.GT.AND P3, PT, R23, R22, PT ;  /* 0x000000161700720c */ /* 0x000fda0003f64270 */
[----:B------:R-:W-:Y:S05]  /*ad50*/  WARPSYNC.COLLECTIVE R20, `(.L_x_442) ;  /* 0x0000000014087348 */ /* 0x000fea0003c00000 */
[----:B------:R0:W1:Y:S02]  /*ad60*/  SHFL.DOWN P0, R23, R21, R18, R19 ;  /* 0x0800001215177389 */ /* 0x0000640000000013 */
[----:B01----:R-:W-:Y:S05]  /*ad70*/  ENDCOLLECTIVE ;  /* 0x000000000000791b */ /* 0x003fea0003800000 */
.L_x_442:
[----:B------:R-:W-:Y:S02]  /*ad80*/  IMAD.MOV.U32 R21, RZ, RZ, R27 ;  /* 0x000000ffff157224 */ /* 0x000fe400078e001b */
[----:B------:R-:W-:-:S07]  /*ad90*/  IMAD.MOV.U32 R16, RZ, RZ, R23 ;  /* 0x000000ffff107224 */ /* 0x000fce00078e0017 */
[----:B------:R-:W-:Y:S05]  /*ada0*/  WARPSYNC.COLLECTIVE R20, `(.L_x_443) ;  /* 0x0000000014087348 */ /* 0x000fea0003c00000 */
[----:B------:R0:W1:Y:S02]  /*adb0*/  SHFL.DOWN P0, R23, R21, R18, R19 ;  /* 0x0800001215177389 */ /* 0x0000640000000013 */
[----:B01----:R-:W-:Y:S05]  /*adc0*/  ENDCOLLECTIVE ;  /* 0x000000000000791b */ /* 0x003fea0003800000 */
.L_x_443:
        /* <DEDUP_REMOVED lines=12> */
.L_x_444:
[----:B------:R-:W-:Y:S01]  /*ae90*/  MOV R21, R27 ;  /* 0x0000001b00157202 */ /* 0x000fe20000000f00 */
[----:B------:R-:W-:-:S07]  /*aea0*/  IMAD.MOV.U32 R16, RZ, RZ, R23 ;  /* 0x000000ffff107224 */ /* 0x000fce00078e0017 */
[----:B------:R-:W-:Y:S05]  /*aeb0*/  WARPSYNC.COLLECTIVE R20, `(.L_x_445) ;  /* 0x0000000014087348 */ /* 0x000fea0003c00000 */
[----:B------:R0:W1:Y:S02]  /*aec0*/  SHFL.DOWN P0, R23, R21, R18, R19 ;  /* 0x0800001215177389 */ /* 0x0000640000000013 */
[----:B01----:R-:W-:Y:S05]  /*aed0*/  ENDCOLLECTIVE ;  /* 0x000000000000791b */ /* 0x003fea0003800000 */
.L_x_445:
        /* <DEDUP_REMOVED lines=8> */
[----:B------:R-:W-:-:S13]  /*af60*/  ISETP.NE.AND P3, PT, R17, RZ, PT ;  /* 0x000000ff1100720c */ /* 0x000fda0003f65270 */
[----:B------:R-:W-:Y:S05]  /*af70*/  WARPSYNC.COLLECTIVE R20, `(.L_x_446) ;  /* 0x0000000014087348 */ /* 0x000fea0003c00000 */
[----:B------:R0:W1:Y:S02]  /*af80*/  SHFL.DOWN P0, R23, R21, R18, R19 ;  /* 0x0800001215177389 */ /* 0x0000640000000013 */
[----:B01----:R-:W-:Y:S05]  /*af90*/  ENDCOLLECTIVE ;  /* 0x000000000000791b */ /* 0x003fea0003800000 */
.L_x_446:
[----:B------:R-:W-:Y:S02]  /*afa0*/  IMAD.MOV.U32 R21, RZ, RZ, R27 ;  /* 0x000000ffff157224 */ /* 0x000fe400078e001b */
[----:B------:R-:W-:-:S07]  /*afb0*/  IMAD.MOV.U32 R16, RZ, RZ, R23 ;  /* 0x000000ffff107224 */ /* 0x000fce00078e0017 */
[----:B------:R-:W-:Y:S05]  /*afc0*/  WARPSYNC.COLLECTIVE R20, `(.L_x_447) ;  /* 0x0000000014087348 */ /* 0x000fea0003c00000 */
[----:B------:R0:W1:Y:S02]  /*afd0*/  SHFL.DOWN P0, R23, R21, R18, R19 ;  /* 0x0800001215177389 */ /* 0x0000640000000013 */
[----:B01----:R-:W-:Y:S05]  /*afe0*/  ENDCOLLECTIVE ;  /* 0x000000000000791b */ /* 0x003fea0003800000 */
.L_x_447:
[----:B------:R-:W-:Y:S05]  /*aff0*/  WARPSYNC.COLLECTIVE R20, `(.L_x_448) ;  /* 0x0000000014087348 */ /* 0x000fea0003c00000 */
[----:B------:R-:W-:Y:S01]  /*b000*/  VOTE.ALL P4, P4 ;  /* 0x0000000000ff7806 */ /* 0x000fe20002080000 */
[----:B------:R-:W-:-:S12]  /*b010*/  ENDCOLLECTIVE ;  /* 0x000000000000791b */ /* 0x000fd80003800000 */
.L_x_448:
[----:B------:R-:W-:Y:S01]  /*b020*/  ISETP.GT.AND P0, PT, R29, R22, PT ;  /* 0x000000161d00720c */ /* 0x000fe20003f04270 */
[----:B------:R-:W-:-:S03]  /*b030*/  FADD R22, R27, R23 ;  /* 0x000000171b167221 */ /* 0x000fc60000000000 */
[----:B------:R-:W-:-:S09]  /*b040*/  SEL R16, R16, RZ, !P0 ;  /* 0x000000ff10107207 */ /* 0x000fd20004000000 */
[----:B------:R-:W-:Y:S01]  /*b050*/  @!P0 FSEL R27, R22, R27, !P3 ;  /* 0x0000001b161b8208 */ /* 0x000fe20005800000 */
[----:B------:R-:W-:Y:S01]  /*b060*/  IMAD.IADD R22, R17, 0x1, R16 ;  /* 0x0000000111167824 */ /* 0x000fe200078e0210 */
[----:B------:R-:W-:Y:S02]  /*b070*/  IADD3 R40, P0, PT, R40, 0x200, RZ ;  /* 0x0000020028287810 */ /* 0x000fe40007f1e0ff */
[----:B------:R-:W-:Y:S01]  /*b080*/  LOP3.LUT R17, RZ, R36, RZ, 0x33, !PT ;  /* 0x00000024ff117212 */ /* 0x000fe200078e33ff */
[----:B------:R-:W-:Y:S02]  /*b090*/  IMAD.MOV.U32 R20, RZ, RZ, R27 ;  /* 0x000000ffff147224 */ /* 0x000fe400078e001b */
[----:B------:R-:W-:Y:S02]  /*b0a0*/  IMAD.X R41, RZ, RZ, R41, P0 ;  /* 0x000000ffff297224 */ /* 0x000fe400000e0629 */
[----:B------:R-:W-:Y:S01]  /*b0b0*/  IMAD.IADD R0, R17, 0x1, R0 ;  /* 0x0000000111007824 */ /* 0x000fe200078e0200 */
[----:B------:R-:W-:Y:S06]  /*b0c0*/  BRA `(.L_x_449) ;  /* 0xffffff8400347947 */ /* 0x000fec000383ffff */
.L_x_382:
[----:B------:R-:W-:Y:S01]  /*b0d0*/  BSSY B0, `(.L_x_450) ;  /* 0x0000006000007945 */ /* 0x000fe20003800000 */
[----:B------:R-:W-:Y:S01]  /*b0e0*/  PLOP3.LUT P0, PT, P0, PT, PT, 0x8, 0x80 ;  /* 0x000000000080781c */ /* 0x000fe2000070e170 */
[----:B------:R-:W-:-:S12]  /*b0f0*/  IMAD.MOV.U32 R20, RZ, RZ, -0x1 ;  /* 0xffffffffff147424 */ /* 0x000fd800078e00ff */
[----:B------:R-:W-:Y:S05]  /*b100*/  WARPSYNC.COLLECTIVE R20, `(.L_x_451) ;  /* 0x0000000014087348 */ /* 0x000fea0003c00000 */
[----:B------:R-:W-:Y:S01]  /*b110*/  VOTE.ANY P0, P0 ;  /* 0x0000000000ff7806 */ /* 0x000fe20000000100 */
[----:B------:R-:W-:-:S12]  /*b120*/  ENDCOLLECTIVE ;  /* 0x000000000000791b */ /* 0x000fd80003800000 */
.L_x_451:
[----:B------:R-:W-:Y:S05]  /*b130*/  BSYNC B0 ;  /* 0x0000000000007941 */ /* 0x000fea0003800000 */
.L_x_450:
[----:B------:R-:W-:Y:S05]  /*b140*/  BRA `(.L_x_452) ;  /* 0xffffff84003c7947 */ /* 0x000fea000383ffff */
.L_x_384:
[----:B------:R-:W-:Y:S01]  /*b150*/  ISETP.NE.U32.AND P1, PT, R18, 0x65, PT ;  /* 0x000000651200780c */ /* 0x000fe20003f25070 */
[----:B------:R-:W-:Y:S01]  /*b160*/  BSSY B0, `(.L_x_453) ;  /* 0x0000007000007945 */ /* 0x000fe20003800000 */
[----:B------:R-:W-:Y:S01]  /*b170*/  PLOP3.LUT P0, PT, P0, PT, PT, 0x8, 0x80 ;  /* 0x000000000080781c */ /* 0x000fe2000070e170 */
[----:B------:R-:W-:Y:S01]  /*b180*/  IMAD.MOV.U32 R20, RZ, RZ, -0x1 ;  /* 0xffffffffff147424 */ /* 0x000fe200078e00ff */
[----:B------:R-:W-:-:S13]  /*b190*/  ISETP.NE.AND.EX P1, PT, R19, RZ, PT, P1 ;  /* 0x000000ff1300720c */ /* 0x000fda0003f25310 */
[----:B------:R-:W-:Y:S05]  /*b1a0*/  WARPSYNC.COLLECTIVE R20, `(.L_x_454) ;  /* 0x0000000014087348 */ /* 0x000fea0003c00000 */
[----:B------:R-:W-:Y:S01]  /*b1b0*/  VOTE.ANY R20, PT, P0 ;  /* 0x0000000000147806 */ /* 0x000fe200000e0100 */
[----:B------:R-:W-:Y:S06]  /*b1c0*/  ENDCOLLECTIVE ;  /* 0x000000000000791b */ /* 0x000fec0003800000 */
.L_x_454:
[----:B------:R-:W-:Y:S05]  /*b1d0*/  BSYNC B0 ;  /* 0x0000000000007941 */ /* 0x000fea0003800000 */
.L_x_453:
[----:B------:R-:W-:Y:S01]  /*b1e0*/  LOP3.LUT R20, R20, 0x80000000, R26, 0xec, !PT ;  /* 0x8000000014147812 */ /* 0x000fe200078eec1a */
[----:B------:R-:W-:Y:S02]  /*b1f0*/  HFMA2 R18, -RZ, RZ, 0, 5.9604644775390625e-08 ;  /* 0x00000001ff127431 */ /* 0x000fe400000001ff */
[----:B------:R-:W-:Y:S01]  /*b200*/  IMAD.MOV.U32 R21, RZ, RZ, R16 ;  /* 0x000000ffff157224 */ /* 0x000fe200078e0010 */
[----:B------:R-:W-:Y:S01]  /*b210*/  ISETP.NE.AND P3, PT, R16, RZ, PT ;  /* 0x000000ff1000720c */ /* 0x000fe20003f65270 */
[----:B------:R-:W-:Y:S02]  /*b220*/  VIADD R0, R0, 0xffffffe0 ;  /* 0xffffffe000007836 */ /* 0x000fe40000000000 */
[----:B------:R-:W-:-:S05]  /*b230*/  VIADD R19, R20, 0xffffffff ;  /* 0xffffffff14137836 */ /* 0x000fca0000000000 */
[----:B------:R-:W-:Y:S01]  /*b240*/  LOP3.LUT R29, R20, R19, RZ, 0xc, !PT ;  /* 0x00000013141d7212 */ /* 0x000fe200078e0cff */
[----:B------:R-:W-:-:S05]  /*b250*/  IMAD.MOV.U32 R20, RZ, RZ, -0x1 ;  /* 0xffffffffff147424 */ /* 0x000fca00078e00ff */
[----:B------:R-:W0:Y:S02]  /*b260*/  POPC R29, R29 ;  /* 0x0000001d001d7309 */ /* 0x000e240000000000 */
[----:B0-----:R-:W-:-:S07]  /*b270*/  IMAD.MOV.U32 R19, RZ, RZ, R29 ;  /* 0x000000ffff137224 */ /* 0x001fce00078e001d */
[----:B------:R-:W-:Y:S05]  /*b280*/  WARPSYNC.COLLECTIVE R20, `(.L_x_455) ;  /* 0x0000000014087348 */ /* 0x000fea0003c00000 */
[----:B------:R0:W1:Y:S02]  /*b290*/  SHFL.DOWN P0, R23, R21, R18, R19 ;  /* 0x0800001215177389 */ /* 0x0000640000000013 */
[----:B01----:R-:W-:Y:S05]  /*b2a0*/  ENDCOLLECTIVE ;  /* 0x000000000000791b */ /* 0x003fea0003800000 */
.L_x_455:
[----:B------:R-:W-:Y:S02]  /*b2b0*/  IMAD.MOV.U32 R21, RZ, RZ, R17 ;  /* 0x000000ffff157224 */ /* 0x000fe400078e0011 */
[----:B------:R-:W-:-:S07]  /*b2c0*/  IMAD.MOV.U32 R28, RZ, RZ, R23 ;  /* 0x000000ffff1c7224 */ /* 0x000fce00078e0017 */
[----:B------:R-:W-:Y:S05]  /*b2d0*/  WARPSYNC.COLLECTIVE R20, `(.L_x_456) ;  /* 0x0000000014087348 */ /* 0x000fea0003c00000 */
[----:B------:R0:W1:Y:S02]  /*b2e0*/  SHFL.DOWN P0, R23, R21, R18, R19 ;  /* 0x0800001215177389 */ /* 0x0000640000000013 */
[----:B01----:R-:W-:Y:S05]  /*b2f0*/  ENDCOLLECTIVE ;  /* 0x000000000000791b */ /* 0x003fea0003800000 */
.L_x_456:
[----:B------:R-:W-:Y:S01]  /*b300*/  IMAD.MOV.U32 R18, RZ, RZ, 0x2 ;  /* 0x00000002ff127424 */ /* 0x000fe200078e00ff */
[----:B------:R-:W-:Y:S01]  /*b310*/  ISETP.GE.AND P0, PT, R38, R29, PT ;  /* 0x0000001d2600720c */ /* 0x000fe20003f06270 */
[----:B------:R-:W-:-:S03]  /*b320*/  FADD R23, R17, R23 ;  /* 0x0000001711177221 */ /* 0x000fc60000000000 */
[----:B------:R-:W-:Y:S02]  /*b330*/  SEL R43, R28, RZ, !P0 ;  /* 0x000000ff1c2b7207 */ /* 0x000fe40004000000 */
[----:B------:R-:W-:-:S03]  /*b340*/  FSEL R23, R23, R17, !P3 ;  /* 0x0000001117177208 */ /* 0x000fc60005800000 */
[----:B------:R-:W-:Y:S01]  /*b350*/  IMAD.IADD R42, R16, 0x1, R43 ;  /* 0x00000001102a7824 */ /* 0x000fe200078e022b */
[----:B------:R-:W-:Y:S01]  /*b360*/  FSEL R28, R23, R17, !P0 ;  /* 0x00000011171c7208 */ /* 0x000fe20004000000 */
[----:B------:R-:W-:Y:S02]  /*b370*/  VIADD R16, R38, 0x2 ;  /* 0x0000000226107836 */ /* 0x000fe40000000000 */
[----:B------:R-:W-:Y:S01]  /*b380*/  IMAD.MOV.U32 R21, RZ, RZ, R42 ;  /* 0x000000ffff157224 */ /* 0x000fe200078e002a */
[----:B------:R-:W-:Y:S02]  /*b390*/  ISETP.NE.AND P4, PT, R42, RZ, PT ;  /* 0x000000ff2a00720c */ /* 0x000fe40003f85270 */
[----:B------:R-:W-:-:S13]  /*b3a0*/  ISETP.GT.AND P3, PT, R16, R29, PT ;  /* 0x0000001d1000720c */ /* 0x000fda0003f64270 */
[----:B------:R-:W-:Y:S05]  /*b3b0*/  WARPSYNC.COLLECTIVE R20, `(.L_x_457) ;  /* 0x0000000014087348 */ /* 0x000fea0003c00000 */
[----:B------:R0:W1:Y:S02]  /*b3c0*/  SHFL.DOWN P0, R23, R21, R18, R19 ;  /* 0x0800001215177389 */ /* 0x0000640000000013 */
[----:B01----:R-:W-:Y:S05]  /*b3d0*/  ENDCOLLECTIVE ;  /* 0x000000000000791b */ /* 0x003fea0003800000 */
.L_x_457:
[----:B------:R-:W-:Y:S01]  /*b3e0*/  IMAD.MOV.U32 R21, RZ, RZ, R28 ;  /* 0x000000ffff157224 */ /* 0x000fe200078e001c */
[----:B------:R-:W-:-:S05]  /*b3f0*/  SEL R23, R23, RZ, !P3 ;  /* 0x000000ff17177207 */ /* 0x000fca0005800000 */
[----:B------:R-:W-:-:S07]  /*b400*/  IMAD.IADD R16, R42, 0x1, R23 ;  /* 0x000000012a107824 */ /* 0x000fce00078e0217 */
[----:B------:R-:W-:Y:S05]  /*b410*/  WARPSYNC.COLLECTIVE R20, `(.L_x_458) ;  /* 0x0000000014087348 */ /* 0x000fea0003c00000 */
[----:B------:R0:W1:Y:S02]  /*b420*/  SHFL.DOWN P0, R23, R21, R18, R19 ;  /* 0x0800001215177389 */ /* 0x0000640000000013 */
[----:B01----:R-:W-:Y:S05]  /*b430*/  ENDCOLLECTIVE ;  /* 0x000000000000791b */ /* 0x003fea0003800000 */
.L_x_458:
[----:B------:R-:W-:Y:S02]  /*b440*/  VIADD R42, R38, 0x4 ;  /* 0x00000004262a7836 */ /* 0x000fe40000000000 */
[----:B------:R-:W-:Y:S02]  /*b450*/  IMAD.MOV.U32 R21, RZ, RZ, R16 ;  /* 0x000000ffff157224 */ /* 0x000fe400078e0010 */
[----:B------:R-:W-:Y:S02]  /*b460*/  IMAD.MOV.U32 R18, RZ, RZ, 0x4 ;  /* 0x00000004ff127424 */ /* 0x000fe400078e00ff */
[----:B------:R-:W-:-:S07]  /*b470*/  IMAD.MOV.U32 R43, RZ, RZ, R23 ;  /* 0x000000ffff2b7224 */ /* 0x000fce00078e0017 */
[----:B------:R-:W-:Y:S05]  /*b480*/  WARPSYNC.COLLECTIVE R20, `(.L_x_459) ;  /* 0x0000000014087348 */ /* 0x000fea0003c00000 */
[----:B------:R0:W1:Y:S02]  /*b490*/  SHFL.DOWN P0, R23, R21, R18, R19 ;  /* 0x0800001215177389 */ /* 0x0000640000000013 */
[----:B01----:R-:W-:Y:S05]  /*b4a0*/  ENDCOLLECTIVE ;  /* 0x000000000000791b */ /* 0x003fea0003800000 */
.L_x_459:
[----:B------:R-:W-:-:S05]  /*b4b0*/  FADD R43, R28, R43 ;  /* 0x0000002b1c2b7221 */ /* 0x000fca0000000000 */
[----:B------:R-:W-:Y:S02]  /*b4c0*/  @!P3 FSEL R28, R43, R28, !P4 ;  /* 0x0000001c2b1cb208 */ /* 0x000fe40006000000 */
[----:B------:R-:W-:Y:S02]  /*b4d0*/  ISETP.GT.AND P3, PT, R42, R29, PT ;  /* 0x0000001d2a00720c */ /* 0x000fe40003f64270 */
[----:B------:R-:W-:Y:S01]  /*b4e0*/  ISETP.NE.AND P4, PT, R16, RZ, PT ;  /* 0x000000ff1000720c */ /* 0x000fe20003f85270 */
[----:B------:R-:W-:Y:S01]  /*b4f0*/  IMAD.MOV.U32 R21, RZ, RZ, R28 ;  /* 0x000000ffff157224 */ /* 0x000fe200078e001c */
[----:B------:R-:W-:-:S04]  /*b500*/  SEL R23, R23, RZ, !P3 ;  /* 0x000000ff17177207 */ /* 0x000fc80005800000 */
[----:B------:R-:W-:Y:S01]  /*b510*/  IADD3 R42, PT, PT, R16, R23, RZ ;  /* 0x00000017102a7210 */ /* 0x000fe20007ffe0ff */
[----:B------:R-:W-:-:S07]  /*b520*/  VIADD R16, R38, 0x8 ;  /* 0x0000000826107836 */ /* 0x000fce0000000000 */
[----:B------:R-:W-:Y:S05]  /*b530*/  WARPSYNC.COLLECTIVE R20, `(.L_x_460) ;  /* 0x0000000014087348 */ /* 0x000fea0003c00000 */
[----:B------:R0:W1:Y:S02]  /*b540*/  SHFL.DOWN P0, R23, R21, R18, R19 ;  /* 0x0800001215177389 */ /* 0x0000640000000013 */
[----:B01----:R-:W-:Y:S05]  /*b550*/  ENDCOLLECTIVE ;  /* 0x000000000000791b */ /* 0x003fea0003800000 */
.L_x_460:
[----:B------:R-:W-:Y:S02]  /*b560*/  IMAD.MOV.U32 R21, RZ, RZ, R42 ;  /* 0x000000ffff157224 */ /* 0x000fe400078e002a */
[----:B------:R-:W-:Y:S02]  /*b570*/  IMAD.MOV.U32 R18, RZ, RZ, 0x8 ;  /* 0x00000008ff127424 */ /* 0x000fe400078e00ff */
[----:B------:R-:W-:-:S07]  /*b580*/  IMAD.MOV.U32 R17, RZ, RZ, R23 ;  /* 0x000000ffff117224 */ /* 0x000fce00078e0017 */
[----:B------:R-:W-:Y:S05]  /*b590*/  WARPSYNC.COLLECTIVE R20, `(.L_x_461) ;  /* 0x0000000014087348 */ /* 0x000fea0003c00000 */
[----:B------:R0:W1:Y:S02]  /*b5a0*/  SHFL.DOWN P0, R23, R21, R18, R19 ;  /* 0x0800001215177389 */ /* 0x0000640000000013 */
[----:B01----:R-:W-:Y:S05]  /*b5b0*/  ENDCOLLECTIVE ;  /* 0x000000000000791b */ /* 0x003fea0003800000 */
.L_x_461:
[----:B------:R-:W-:-:S05]  /*b5c0*/  FADD R17, R28, R17 ;  /* 0x000000111c117221 */ /* 0x000fca0000000000 */
[----:B------:R-:W-:Y:S02]  /*b5d0*/  @!P3 FSEL R28, R17, R28, !P4 ;  /* 0x0000001c111cb208 */ /* 0x000fe40006000000 */
[----:B------:R-:W-:Y:S02]  /*b5e0*/  ISETP.GT.AND P3, PT, R16, R29, PT ;  /* 0x0000001d1000720c */ /* 0x000fe40003f64270 */
[----:B------:R-:W-:Y:S01]  /*b5f0*/  ISETP.NE.AND P4, PT, R42, RZ, PT ;  /* 0x000000ff2a00720c */ /* 0x000fe20003f85270 */
[----:B------:R-:W-:Y:S01]  /*b600*/  IMAD.MOV.U32 R21, RZ, RZ, R28 ;  /* 0x000000ffff157224 */ /* 0x000fe200078e001c */
[----:B------:R-:W-:-:S11]  /*b610*/  SEL R17, R23, RZ, !P3 ;  /* 0x000000ff17117207 */ /* 0x000fd60005800000 */
[----:B------:R-:W-:Y:S05]  /*b620*/  WARPSYNC.COLLECTIVE R20, `(.L_x_462) ;  /* 0x0000000014087348 */ /* 0x000fea0003c00000 */
[----:B------:R0:W1:Y:S02]  /*b630*/  SHFL.DOWN P0, R23, R21, R18, R19 ;  /* 0x0800001215177389 */ /* 0x0000640000000013 */
[----:B01----:R-:W-:Y:S05]  /*b640*/  ENDCOLLECTIVE ;  /* 0x000000000000791b */ /* 0x003fea0003800000 */
.L_x_462:
[----:B------:R-:W-:Y:S02]  /*b650*/  IMAD.IADD R17, R42, 0x1, R17 ;  /* 0x000000012a117824 */ /* 0x000fe400078e0211 */
[----:B------:R-:W-:Y:S02]  /*b660*/  VIADD R42, R38, 0x10 ;  /* 0x00000010262a7836 */ /* 0x000fe40000000000 */
[----:B------:R-:W-:Y:S02]  /*b670*/  IMAD.MOV.U32 R21, RZ, RZ, R17 ;  /* 0x000000ffff157224 */ /* 0x000fe400078e0011 */
[----:B------:R-:W-:Y:S02]  /*b680*/  IMAD.MOV.U32 R18, RZ, RZ, 0x10 ;  /* 0x00000010ff127424 */ /* 0x000fe400078e00ff */
[----:B------:R-:W-:-:S07]  /*b690*/  IMAD.MOV.U32 R43, RZ, RZ, R23 ;  /* 0x000000ffff2b7224 */ /* 0x000fce00078e0017 */
[----:B------:R-:W-:Y:S05]  /*b6a0*/  WARPSYNC.COLLECTIVE R20, `(.L_x_463) ;  /* 0x0000000014087348 */ /* 0x000fea0003c00000 */
[----:B------:R0:W1:Y:S02]  /*b6b0*/  SHFL.DOWN P0, R23, R21, R18, R19 ;  /* 0x0800001215177389 */ /* 0x0000640000000013 */
[----:B01----:R-:W-:Y:S05]  /*b6c0*/  ENDCOLLECTIVE ;  /* 0x000000000000791b */ /* 0x003fea0003800000 */
.L_x_463:
[----:B------:R-:W-:-:S05]  /*b6d0*/  FADD R43, R28, R43 ;  /* 0x0000002b1c2b7221 */ /* 0x000fca0000000000 */
[----:B------:R-:W-:Y:S02]  /*b6e0*/  @!P3 FSEL R28, R43, R28, !P4 ;  /* 0x0000001c2b1cb208 */ /* 0x000fe40006000000 */
[----:B------:R-:W-:Y:S02]  /*b6f0*/  ISETP.NE.AND P3, PT, R17, RZ, PT ;  /* 0x000000ff1100720c */ /* 0x000fe40003f65270 */
[----:B------:R-:W-:Y:S01]  /*b700*/  PLOP3.LUT P4, PT, P1, PT, PT, 0x80, 0x8 ;  /* 0x000000000008781c */ /* 0x000fe20000f8f070 */
[----:B------:R-:W-:Y:S02]  /*b710*/  IMAD.MOV.U32 R21, RZ, RZ, R28 ;  /* 0x000000ffff157224 */ /* 0x000fe400078e001c */
[----:B------:R-:W-:-:S10]  /*b720*/  IMAD.MOV.U32 R16, RZ, RZ, R23 ;  /* 0x000000ffff107224 */ /* 0x000fd400078e0017 */
[----:B------:R-:W-:Y:S05]  /*b730*/  WARPSYNC.COLLECTIVE R20, `(.L_x_464) ;  /* 0x0000000014087348 */ /* 0x000fea0003c00000 */
[----:B------:R0:W1:Y:S02]  /*b740*/  SHFL.DOWN P0, R23, R21, R18, R19 ;  /* 0x0800001215177389 */ /* 0x0000640000000013 */
[----:B01----:R-:W-:Y:S05]  /*b750*/  ENDCOLLECTIVE ;  /* 0x000000000000791b */ /* 0x003fea0003800000 */
.L_x_464:
[----:B------:R-:W-:Y:S05]  /*b760*/  WARPSYNC.COLLECTIVE R20, `(.L_x_465) ;  /* 0x0000000014087348 */ /* 0x000fea0003c00000 */
[----:B------:R-:W-:Y:S01]  /*b770*/  VOTE.ALL P4, P4 ;  /* 0x0000000000ff7806 */ /* 0x000fe20002080000 */
[----:B------:R-:W-:-:S12]  /*b780*/  ENDCOLLECTIVE ;  /* 0x000000000000791b */ /* 0x000fd80003800000 */
.L_x_465:
[----:B------:R-:W-:Y:S01]  /*b790*/  ISETP.GT.AND P0, PT, R42, R29, PT ;  /* 0x0000001d2a00720c */ /* 0x000fe20003f04270 */
[----:B------:R-:W-:-:S03]  /*b7a0*/  FADD R23, R28, R23 ;  /* 0x000000171c177221 */ /* 0x000fc60000000000 */
[----:B------:R-:W-:-:S09]  /*b7b0*/  SEL R16, R16, RZ, !P0 ;  /* 0x000000ff10107207 */ /* 0x000fd20004000000 */
[----:B------:R-:W-:Y:S02]  /*b7c0*/  @!P0 FSEL R28, R23, R28, !P3 ;  /* 0x0000001c171c8208 */ /* 0x000fe40005800000 */
[----:B------:R-:W-:Y:S02]  /*b7d0*/  ISETP.NE.AND P3, PT, R22, RZ, PT ;  /* 0x000000ff1600720c */ /* 0x000fe40003f65270 */
[----:B------:R-:W-:-:S11]  /*b7e0*/  IADD3 R22, PT, PT, R17, R16, R22 ;  /* 0x0000001011167210 */ /* 0x000fd60007ffe016 */
[----:B------:R-:W-:-:S05]  /*b7f0*/  @!P3 FADD R27, R28, R27 ;  /* 0x0000001b1c1bb221 */ /* 0x000fca0000000000 */
[----:B------:R-:W-:Y:S01]  /*b800*/  MOV R20, R27 ;  /* 0x0000001b00147202 */ /* 0x000fe20000000f00 */
[----:B------:R-:W-:Y:S06]  /*b810*/  BRA `(.L_x_466) ;  /* 0xffffff8000807947 */ /* 0x000fec000383ffff */
.L_x_412:
[----:B------:R-:W-:Y:S01]  /*b820*/  BSSY B0, `(.L_x_467) ;  /* 0x0000006000007945 */ /* 0x000fe20003800000 */
[----:B------:R-:W-:Y:S01]  /*b830*/  PLOP3.LUT P0, PT, P0, PT, PT, 0x8, 0x80 ;  /* 0x000000000080781c */ /* 0x000fe2000070e170 */
[----:B------:R-:W-:-:S12]  /*b840*/  IMAD.MOV.U32 R20, RZ, RZ, -0x1 ;  /* 0xffffffffff147424 */ /* 0x000fd800078e00ff */
[----:B------:R-:W-:Y:S05]  /*b850*/  WARPSYNC.COLLECTIVE R20, `(.L_x_468) ;  /* 0x0000000014087348 */ /* 0x000fea0003c00000 */
[----:B------:R-:W-:Y:S01]  /*b860*/  VOTE.ANY P0, P0 ;  /* 0x0000000000ff7806 */ /* 0x000fe20000000100 */
[----:B------:R-:W-:-:S12]  /*b870*/  ENDCOLLECTIVE ;  /* 0x000000000000791b */ /* 0x000fd80003800000 */
.L_x_468:
[----:B------:R-:W-:Y:S05]  /*b880*/  BSYNC B0 ;  /* 0x0000000000007941 */ /* 0x000fea0003800000 */
.L_x_467:
[----:B------:R-:W-:Y:S05]  /*b890*/  BRA `(.L_x_469) ;  /* 0xffffffd000387947 */ /* 0x000fea000383ffff */
.L_x_414:
        /* <DEDUP_REMOVED lines=9> */
.L_x_471:
[----:B------:R-:W-:Y:S05]  /*b930*/  BSYNC B0 ;  /* 0x0000000000007941 */ /* 0x000fea0003800000 */
.L_x_470:
[----:B------:R-:W-:Y:S01]  /*b940*/  LOP3.LUT R20, R20, 0x80000000, R26, 0xec, !PT ;  /* 0x8000000014147812 */ /* 0x000fe200078eec1a */
[----:B------:R-:W-:Y:S01]  /*b950*/  IMAD.MOV.U32 R21, RZ, RZ, R16 ;  /* 0x000000ffff157224 */ /* 0x000fe200078e0010 */
[----:B------:R-:W-:Y:S01]  /*b960*/  ISETP.NE.AND P5, PT, R16, RZ, PT ;  /* 0x000000ff1000720c */ /* 0x000fe20003fa5270 */
[----:B------:R-:W-:Y:S02]  /*b970*/  IMAD.MOV.U32 R18, RZ, RZ, 0x1 ;  /* 0x00000001ff127424 */ /* 0x000fe400078e00ff */
        /* <DEDUP_REMOVED lines=8> */
.L_x_472:
[----:B------:R-:W-:Y:S02]  /*ba00*/  IMAD.MOV.U32 R21, RZ, RZ, R17 ;  /* 0x000000ffff157224 */ /* 0x000fe400078e0011 */
[----:B------:R-:W-:-:S07]  /*ba10*/  IMAD.MOV.U32 R28, RZ, RZ, R23 ;  /* 0x000000ffff1c7224 */ /* 0x000fce00078e0017 */
[----:B------:R-:W-:Y:S05]  /*ba20*/  WARPSYNC.COLLECTIVE R20, `(.L_x_473) ;  /* 0x0000000014087348 */ /* 0x000fea0003c00000 */
[----:B------:R0:W1:Y:S02]  /*ba30*/  SHFL.DOWN P0, R23, R21, R18, R19 ;  /* 0x0800001215177389 */ /* 0x0000640000000013 */
[----:B01----:R-:W-:Y:S05]  /*ba40*/  ENDCOLLECTIVE ;  /* 0x000000000000791b */ /* 0x003fea0003800000 */
.L_x_473:
        /* <DEDUP_REMOVED lines=14> */
.L_x_474:
[----:B------:R-:W-:Y:S02]  /*bb30*/  MOV R21, R27 ;  /* 0x0000001b00157202 */ /* 0x000fe40000000f00 */
[----:B------:R-:W-:-:S07]  /*bb40*/  SEL R16, R23, RZ, !P5 ;  /* 0x000000ff17107207 */ /* 0x000fce0006800000 */
[----:B------:R-:W-:Y:S05]  /*bb50*/  WARPSYNC.COLLECTIVE R20, `(.L_x_475) ;  /* 0x0000000014087348 */ /* 0x000fea0003c00000 */
[----:B------:R0:W1:Y:S02]  /*bb60*/  SHFL.DOWN P0, R23, R21, R18, R19 ;  /* 0x0800001215177389 */ /* 0x0000640000000013 */
[----:B01----:R-:W-:Y:S05]  /*bb70*/  ENDCOLLECTIVE ;  /* 0x000000000000791b */ /* 0x003fea0003800000 */
.L_x_475:
[----:B------:R-:W-:-:S04]  /*bb80*/  IMAD.IADD R17, R29, 0x1, R16 ;  /* 0x000000011d117824 */ /* 0x000fc800078e0210 */
[----:B------:R-:W-:Y:S02]  /*bb90*/  IMAD.MOV.U32 R21, RZ, RZ, R17 ;  /* 0x000000ffff157224 */ /* 0x000fe400078e0011 */
[----:B------:R-:W-:Y:S02]  /*bba0*/  IMAD.MOV.U32 R18, RZ, RZ, 0x4 ;  /* 0x00000004ff127424 */ /* 0x000fe400078e00ff */
[----:B------:R-:W-:Y:S02]  /*bbb0*/  IMAD.MOV.U32 R28, RZ, RZ, R23 ;  /* 0x000000ffff1c7224 */ /* 0x000fe400078e0017 */
[----:B------:R-:W-:Y:S02]  /*bbc0*/  VIADD R23, R39, 0x4 ;  /* 0x0000000427177836 */ /* 0x000fe40000000000 */
[----:B------:R-:W-:-:S05]  /*bbd0*/  FADD R28, R27, R28 ;  /* 0x0000001c1b1c7221 */ /* 0x000fca0000000000 */
[----:B------:R-:W-:Y:S02]  /*bbe0*/  @!P5 FSEL R27, R28, R27, !P6 ;  /* 0x0000001b1c1bd208 */ /* 0x000fe40007000000 */
[----:B------:R-:W-:-:S13]  /*bbf0*/  ISETP.GT.AND P5, PT, R23, R22, PT ;  /* 0x000000161700720c */ /* 0x000fda0003fa4270 */
[----:B------:R-:W-:Y:S05]  /*bc00*/  WARPSYNC.COLLECTIVE R20, `(.L_x_476) ;  /* 0x0000000014087348 */ /* 0x000fea0003c00000 */
[----:B------:R0:W1:Y:S02]  /*bc10*/  SHFL.DOWN P0, R23, R21, R18, R19 ;  /* 0x0800001215177389 */ /* 0x0000640000000013 */
[----:B01----:R-:W-:Y:S05]  /*bc20*/  ENDCOLLECTIVE ;  /* 0x000000000000791b */ /* 0x003fea0003800000 */
.L_x_476:
[----:B------:R-:W-:Y:S01]  /*bc30*/  ISETP.NE.AND P6, PT, R17, RZ, PT ;  /* 0x000000ff1100720c */ /* 0x000fe20003fc5270 */
[----:B------:R-:W-:Y:S01]  /*bc40*/  IMAD.MOV.U32 R21, RZ, RZ, R27 ;  /* 0x000000ffff157224 */ /* 0x000fe200078e001b */
[----:B------:R-:W-:-:S11]  /*bc50*/  SEL R16, R23, RZ, !P5 ;  /* 0x000000ff17107207 */ /* 0x000fd60006800000 */
[----:B------:R-:W-:Y:S05]  /*bc60*/  WARPSYNC.COLLECTIVE R20, `(.L_x_477) ;  /* 0x0000000014087348 */ /* 0x000fea0003c00000 */
[----:B------:R0:W1:Y:S02]  /*bc70*/  SHFL.DOWN P0, R23, R21, R18, R19 ;  /* 0x0800001215177389 */ /* 0x0000640000000013 */
[----:B01----:R-:W-:Y:S05]  /*bc80*/  ENDCOLLECTIVE ;  /* 0x000000000000791b */ /* 0x003fea0003800000 */
.L_x_477:
        /* <DEDUP_REMOVED lines=8> */
.L_x_478:
[----:B------:R-:W-:-:S05]  /*bd10*/  FADD R28, R27, R28 ;  /* 0x0000001c1b1c7221 */ /* 0x000fca0000000000 */
[----:B------:R-:W-:Y:S02]  /*bd20*/  @!P5 FSEL R27, R28, R27, !P6 ;  /* 0x0000001b1c1bd208 */ /* 0x000fe40007000000 */
[----:B------:R-:W-:Y:S01]  /*bd30*/  ISETP.GT.AND P5, PT, R17, R22, PT ;  /* 0x000000161100720c */ /* 0x000fe20003fa4270 */
[----:B------:R-:W-:Y:S01]  /*bd40*/  VIADD R17, R39, 0x10 ;  /* 0x0000001027117836 */ /* 0x000fe20000000000 */
[----:B------:R-:W-:Y:S01]  /*bd50*/  ISETP.NE.AND P6, PT, R43, RZ, PT ;  /* 0x000000ff2b00720c */ /* 0x000fe20003fc5270 */
[----:B------:R-:W-:Y:S01]  /*bd60*/  IMAD.MOV.U32 R21, RZ, RZ, R27 ;  /* 0x000000ffff157224 */ /* 0x000fe200078e001b */
[----:B------:R-:W-:-:S11]  /*bd70*/  SEL R16, R23, RZ, !P5 ;  /* 0x000000ff17107207 */ /* 0x000fd60006800000 */
[----:B------:R-:W-:Y:S05]  /*bd80*/  WARPSYNC.COLLECTIVE R20, `(.L_x_479) ;  /* 0x0000000014087348 */ /* 0x000fea0003c00000 */
[----:B------:R0:W1:Y:S02]  /*bd90*/  SHFL.DOWN P0, R23, R21, R18, R19 ;  /* 0x0800001215177389 */ /* 0x0000640000000013 */
[----:B01----:R-:W-:Y:S05]  /*bda0*/  ENDCOLLECTIVE ;  /* 0x000000000000791b */ /* 0x003fea0003800000 */
.L_x_479:
[----:B------:R-:W-:Y:S02]  /*bdb0*/  IMAD.IADD R29, R43, 0x1, R16 ;  /* 0x000000012b1d7824 */ /* 0x000fe400078e0210 */
[----:B------:R-:W-:Y:S02]  /*bdc0*/  HFMA2 R18, -RZ, RZ, 0, 9.5367431640625e-07 ;  /* 0x00000010ff127431 */ /* 0x000fe400000001ff */
[----:B------:R-:W-:Y:S02]  /*bdd0*/  IMAD.MOV.U32 R21, RZ, RZ, R29 ;  /* 0x000000ffff157224 */ /* 0x000fe400078e001d */
[----:B------:R-:W-:-:S07]  /*bde0*/  IMAD.MOV.U32 R28, RZ, RZ, R23 ;  /* 0x000000ffff1c7224 */ /* 0x000fce00078e0017 */
[----:B------:R-:W-:Y:S05]  /*bdf0*/  WARPSYNC.COLLECTIVE R20, `(.L_x_480) ;  /* 0x0000000014087348 */ /* 0x000fea0003c00000 */
[----:B------:R0:W1:Y:S02]  /*be00*/  SHFL.DOWN P0, R23, R21, R18, R19 ;  /* 0x0800001215177389 */ /* 0x0000640000000013 */
[----:B01----:R-:W-:Y:S05]  /*be10*/  ENDCOLLECTIVE ;  /* 0x000000000000791b */ /* 0x003fea0003800000 */
.L_x_480:
[----:B------:R-:W-:-:S05]  /*be20*/  FADD R28, R27, R28 ;  /* 0x0000001c1b1c7221 */ /* 0x000fca0000000000 */
[----:B------:R-:W-:Y:S02]  /*be30*/  @!P5 FSEL R27, R28, R27, !P6 ;  /* 0x0000001b1c1bd208 */ /* 0x000fe40007000000 */
[----:B------:R-:W-:-:S03]  /*be40*/  ISETP.NE.AND P5, PT, R29, RZ, PT ;  /* 0x000000ff1d00720c */ /* 0x000fc60003fa5270 */
[----:B------:R-:W-:Y:S02]  /*be50*/  IMAD.MOV.U32 R21, RZ, RZ, R27 ;  /* 0x000000ffff157224 */ /* 0x000fe400078e001b */
[----:B------:R-:W-:-:S08]  /*be60*/  IMAD.MOV.U32 R28, RZ, RZ, R23 ;  /* 0x000000ffff1c7224 */ /* 0x000fd000078e0017 */
[----:B------:R-:W-:Y:S05]  /*be70*/  WARPSYNC.COLLECTIVE R20, `(.L_x_481) ;  /* 0x0000000014087348 */ /* 0x000fea0003c00000 */
[----:B------:R0:W1:Y:S02]  /*be80*/  SHFL.DOWN P0, R23, R21, R18, R19 ;  /* 0x0800001215177389 */ /* 0x0000640000000013 */
[----:B01----:R-:W-:Y:S05]  /*be90*/  ENDCOLLECTIVE ;  /* 0x000000000000791b */ /* 0x003fea0003800000 */
.L_x_481:
[----:B------:R-:W-:Y:S05]  /*bea0*/  WARPSYNC.COLLECTIVE R20, `(.L_x_482) ;  /* 0x0000000014087348 */ /* 0x000fea0003c00000 */
[----:B------:R-:W-:Y:S01]  /*beb0*/  VOTE.ALL P4, P4 ;  /* 0x0000000000ff7806 */ /* 0x000fe20002080000 */
[----:B------:R-:W-:-:S12]  /*bec0*/  ENDCOLLECTIVE ;  /* 0x000000000000791b */ /* 0x000fd80003800000 */
.L_x_482:
[----:B------:R-:W-:Y:S01]  /*bed0*/  ISETP.GT.AND P0, PT, R17, R22, PT ;  /* 0x000000161100720c */ /* 0x000fe20003f04270 */
[----:B------:R-:W-:Y:S01]  /*bee0*/  FADD R16, R27, R23 ;  /* 0x000000171b107221 */ /* 0x000fe20000000000 */
[----:B------:R-:W-:Y:S02]  /*bef0*/  LOP3.LUT R17, RZ, R36, RZ, 0x33, !PT ;  /* 0x00000024ff117212 */ /* 0x000fe400078e33ff */
[----:B------:R-:W-:-:S03]  /*bf00*/  SEL R22, R28, RZ, !P0 ;  /* 0x000000ff1c167207 */ /* 0x000fc60004000000 */
[----:B------:R-:W-:Y:S02]  /*bf10*/  IMAD.IADD R0, R17, 0x1, R0 ;  /* 0x0000000111007824 */ /* 0x000fe400078e0200 */
[----:B------:R-:W-:-:S04]  /*bf20*/  IMAD.IADD R22, R29, 0x1, R22 ;  /* 0x000000011d167824 */ /* 0x000fc800078e0216 */
[----:B------:R-:W-:Y:S02]  /*bf30*/  @!P0 FSEL R27, R16, R27, !P5 ;  /* 0x0000001b101b8208 */ /* 0x000fe40006800000 */
[----:B------:R-:W0:Y:S03]  /*bf40*/  LDC.64 R16, c[0x0][0x3a8] ;  /* 0x0000ea00ff107b82 */ /* 0x000e260000000a00 */
[----:B------:R-:W-:Y:S01]  /*bf50*/  IMAD.MOV.U32 R20, RZ, RZ, R27 ;  /* 0x000000ffff147224 */ /* 0x000fe200078e001b */
[----:B0-----:R-:W-:-:S05]  /*bf60*/  IADD3 R40, P0, PT, R16, 0x200, RZ ;  /* 0x0000020010287810 */ /* 0x001fca0007f1e0ff */
[----:B------:R-:W-:Y:S01]  /*bf70*/  IMAD.X R43, RZ, RZ, R17, P0 ;  /* 0x000000ffff2b7224 */ /* 0x000fe200000e0611 */
[----:B------:R-:W-:Y:S07]  /*bf80*/  BRA `(.L_x_483) ;  /* 0xffffffcc00807947 */ /* 0x000fee000383ffff */
.L_x_416:
[----:B------:R-:W-:Y:S01]  /*bf90*/  BSSY B0, `(.L_x_484) ;  /* 0x0000006000007945 */ /* 0x000fe20003800000 */
[----:B------:R-:W-:Y:S01]  /*bfa0*/  PLOP3.LUT P0, PT, P0, PT, PT, 0x8, 0x80 ;  /* 0x000000000080781c */ /* 0x000fe2000070e170 */
[----:B------:R-:W-:-:S12]  /*bfb0*/  IMAD.MOV.U32 R20, RZ, RZ, -0x1 ;  /* 0xffffffffff147424 */ /* 0x000fd800078e00ff */
[----:B------:R-:W-:Y:S05]  /*bfc0*/  WARPSYNC.COLLECTIVE R20, `(.L_x_485) ;  /* 0x0000000014087348 */ /* 0x000fea0003c00000 */
[----:B------:R-:W-:Y:S01]  /*bfd0*/  VOTE.ANY P0, P0 ;  /* 0x0000000000ff7806 */ /* 0x000fe20000000100 */
[----:B------:R-:W-:-:S12]  /*bfe0*/  ENDCOLLECTIVE ;  /* 0x000000000000791b */ /* 0x000fd80003800000 */
.L_x_485:
[----:B------:R-:W-:Y:S05]  /*bff0*/  BSYNC B0 ;  /* 0x0000000000007941 */ /* 0x000fea0003800000 */
.L_x_484:
[----:B------:R-:W-:Y:S05]  /*c000*/  BRA `(.L_x_486) ;  /* 0xffffffcc008c7947 */ /* 0x000fea000383ffff */
.L_x_418:
        /* <DEDUP_REMOVED lines=8> */
.L_x_488:
[----:B------:R-:W-:Y:S05]  /*c090*/  BSYNC B0 ;  /* 0x0000000000007941 */ /* 0x000fea0003800000 */
.L_x_487:
[----:B------:R-:W-:Y:S01]  /*c0a0*/  LOP3.LUT R20, R20, 0x80000000, R26, 0xec, !PT ;  /* 0x8000000014147812 */ /* 0x000fe200078eec1a */
[----:B------:R-:W-:Y:S01]  /*c0b0*/  IMAD.MOV.U32 R21, RZ, RZ, R16 ;  /* 0x000000ffff157224 */ /* 0x000fe200078e0010 */
[----:B------:R-:W-:Y:S01]  /*c0c0*/  ISETP.NE.AND P5, PT, R16, RZ, PT ;  /* 0x000000ff1000720c */ /* 0x000fe20003fa5270 */
[----:B------:R-:W-:Y:S02]  /*c0d0*/  IMAD.MOV.U32 R18, RZ, RZ, 0x1 ;  /* 0x00000001ff127424 */ /* 0x000fe400078e00ff */
[----:B------:R-:W-:Y:S02]  /*c0e0*/  VIADD R19, R20, 0xffffffff ;  /* 0xffffffff14137836 */ /* 0x000fe40000000000 */
[----:B------:R-:W-:-:S03]  /*c0f0*/  VIADD R0, R0, 0xffffffe0 ;  /* 0xffffffe000007836 */ /* 0x000fc60000000000 */
[----:B------:R-:W-:Y:S01]  /*c100*/  LOP3.LUT R29, R20, R19, RZ, 0xc, !PT ;  /* 0x00000013141d7212 */ /* 0x000fe200078e0cff */
[----:B------:R-:W-:-:S05]  /*c110*/  IMAD.MOV.U32 R20, RZ, RZ, -0x1 ;  /* 0xffffffffff147424 */ /* 0x000fca00078e00ff */
[----:B------:R-:W0:Y:S02]  /*c120*/  POPC R29, R29 ;  /* 0x0000001d001d7309 */ /* 0x000e240000000000 */
[----:B0-----:R-:W-:-:S07]  /*c130*/  IMAD.MOV.U32 R19, RZ, RZ, R29 ;  /* 0x000000ffff137224 */ /* 0x001fce00078e001d */
[----:B------:R-:W-:Y:S05]  /*c140*/  WARPSYNC.COLLECTIVE R20, `(.L_x_489) ;  /* 0x0000000014087348 */ /* 0x000fea0003c00000 */
[----:B------:R0:W1:Y:S02]  /*c150*/  SHFL.DOWN P0, R23, R21, R18, R19 ;  /* 0x0800001215177389 */ /* 0x0000640000000013 */
[----:B01----:R-:W-:Y:S05]  /*c160*/  ENDCOLLECTIVE ;  /* 0x000000000000791b */ /* 0x003fea0003800000 */
.L_x_489:
[----:B------:R-:W-:Y:S01]  /*c170*/  IMAD.MOV.U32 R21, RZ, RZ, R17 ;  /* 0x000000ffff157224 */ /* 0x000fe200078e0011 */
[----:B------:R-:W-:-:S07]  /*c180*/  MOV R42, R23 ;  /* 0x00000017002a7202 */ /* 0x000fce0000000f00 */
[----:B------:R-:W-:Y:S05]  /*c190*/  WARPSYNC.COLLECTIVE R20, `(.L_x_490) ;  /* 0x0000000014087348 */ /* 0x000fea0003c00000 */
[----:B------:R0:W1:Y:S02]  /*c1a0*/  SHFL.DOWN P0, R23, R21, R18, R19 ;  /* 0x0800001215177389 */ /* 0x0000640000000013 */
[----:B01----:R-:W-:Y:S05]  /*c1b0*/  ENDCOLLECTIVE ;  /* 0x000000000000791b */ /* 0x003fea0003800000 */
.L_x_490:
        /* <DEDUP_REMOVED lines=14> */
.L_x_491:
[----:B------:R-:W-:Y:S02]  /*c2a0*/  IMAD.MOV.U32 R21, RZ, RZ, R28 ;  /* 0x000000ffff157224 */ /* 0x000fe400078e001c */
[----:B------:R-:W-:-:S07]  /*c2b0*/  IMAD.MOV.U32 R16, RZ, RZ, R23 ;  /* 0x000000ffff107224 */ /* 0x000fce00078e0017 */
[----:B------:R-:W-:Y:S05]  /*c2c0*/  WARPSYNC.COLLECTIVE R20, `(.L_x_492) ;  /* 0x0000000014087348 */ /* 0x000fea0003c00000 */
[----:B------:R0:W1:Y:S02]  /*c2d0*/  SHFL.DOWN P0, R23, R21, R18, R19 ;  /* 0x0800001215177389 */ /* 0x0000640000000013 */
[----:B01----:R-:W-:Y:S05]  /*c2e0*/  ENDCOLLECTIVE ;  /* 0x000000000000791b */ /* 0x003fea0003800000 */
.L_x_492:
[----:B------:R-:W-:-:S05]  /*c2f0*/  SEL R17, R16, RZ, !P5 ;  /* 0x000000ff10117207 */ /* 0x000fca0006800000 */
[----:B------:R-:W-:Y:S02]  /*c300*/  IMAD.IADD R16, R42, 0x1, R17 ;  /* 0x000000012a107824 */ /* 0x000fe400078e0211 */
[----:B------:R-:W-:Y:S02]  /*c310*/  VIADD R42, R39, 0x4 ;  /* 0x00000004272a7836 */ /* 0x000fe40000000000 */
[----:B------:R-:W-:Y:S02]  /*c320*/  IMAD.MOV.U32 R21, RZ, RZ, R16 ;  /* 0x000000ffff157224 */ /* 0x000fe400078e0010 */
[----:B------:R-:W-:Y:S02]  /*c330*/  IMAD.MOV.U32 R18, RZ, RZ, 0x4 ;  /* 0x00000004ff127424 */ /* 0x000fe400078e00ff */
[----:B------:R-:W-:-:S05]  /*c340*/  FADD R23, R28, R23 ;  /* 0x000000171c177221 */ /* 0x000fca0000000000 */
[----:B------:R-:W-:-:S07]  /*c350*/  @!P5 FSEL R28, R23, R28, !P6 ;  /* 0x0000001c171cd208 */ /* 0x000fce0007000000 */
[----:B------:R-:W-:Y:S05]  /*c360*/  WARPSYNC.COLLECTIVE R20, `(.L_x_493) ;  /* 0x0000000014087348 */ /* 0x000fea0003c00000 */
[----:B------:R0:W1:Y:S02]  /*c370*/  SHFL.DOWN P0, R23, R21, R18, R19 ;  /* 0x0800001215177389 */ /* 0x0000640000000013 */
[----:B01----:R-:W-:Y:S05]  /*c380*/  ENDCOLLECTIVE ;  /* 0x000000000000791b */ /* 0x003fea0003800000 */
.L_x_493:
[----:B------:R-:W-:Y:S02]  /*c390*/  ISETP.GT.AND P5, PT, R42, R29, PT ;  /* 0x0000001d2a00720c */ /* 0x000fe40003fa4270 */
[----:B------:R-:W-:Y:S01]  /*c3a0*/  ISETP.NE.AND P6, PT, R16, RZ, PT ;  /* 0x000000ff1000720c */ /* 0x000fe20003fc5270 */
[----:B------:R-:W-:Y:S01]  /*c3b0*/  IMAD.MOV.U32 R21, RZ, RZ, R28 ;  /* 0x000000ffff157224 */ /* 0x000fe200078e001c */
[----:B------:R-:W-:-:S05]  /*c3c0*/  SEL R23, R23, RZ, !P5 ;  /* 0x000000ff17177207 */ /* 0x000fca0006800000 */
[----:B------:R-:W-:Y:S01]  /*c3d0*/  IMAD.IADD R42, R16, 0x1, R23 ;  /* 0x00000001102a7824 */ /* 0x000fe200078e0217 */
[----:B------:R-:W-:-:S07]  /*c3e0*/  IADD3 R16, PT, PT, R39, 0x8, RZ ;  /* 0x0000000827107810 */ /* 0x000fce0007ffe0ff */
[----:B------:R-:W-:Y:S05]  /*c3f0*/  WARPSYNC.COLLECTIVE R20, `(.L_x_494) ;  /* 0x0000000014087348 */ /* 0x000fea0003c00000 */
[----:B------:R0:W1:Y:S02]  /*c400*/  SHFL.DOWN P0, R23, R21, R18, R19 ;  /* 0x0800001215177389 */ /* 0x0000640000000013 */
[----:B01----:R-:W-:Y:S05]  /*c410*/  ENDCOLLECTIVE ;  /* 0x000000000000791b */ /* 0x003fea0003800000 */
.L_x_494:
[----:B------:R-:W-:Y:S02]  /*c420*/  IMAD.MOV.U32 R21, RZ, RZ, R42 ;  /* 0x000000ffff157224 */ /* 0x000fe400078e002a */
[----:B------:R-:W-:Y:S02]  /*c430*/  IMAD.MOV.U32 R18, RZ, RZ, 0x8 ;  /* 0x00000008ff127424 */ /* 0x000fe400078e00ff */
[----:B------:R-:W-:-:S07]  /*c440*/  IMAD.MOV.U32 R45, RZ, RZ, R23 ;  /* 0x000000ffff2d7224 */ /* 0x000fce00078e0017 */
[----:B------:R-:W-:Y:S05]  /*c450*/  WARPSYNC.COLLECTIVE R20, `(.L_x_495) ;  /* 0x0000000014087348 */ /* 0x000fea0003c00000 */
[----:B------:R0:W1:Y:S02]  /*c460*/  SHFL.DOWN P0, R23, R21, R18, R19 ;  /* 0x0800001215177389 */ /* 0x0000640000000013 */
[----:B01----:R-:W-:Y:S05]  /*c470*/  ENDCOLLECTIVE ;  /* 0x000000000000791b */ /* 0x003fea0003800000 */
.L_x_495:
        /* <DEDUP_REMOVED lines=9> */
.L_x_496:
        /* <DEDUP_REMOVED lines=8> */
.L_x_497:
        /* <DEDUP_REMOVED lines=8> */
.L_x_498:
[----:B------:R-:W-:Y:S05]  /*c610*/  WARPSYNC.COLLECTIVE R20, `(.L_x_499) ;  /* 0x0000000014087348 */ /* 0x000fea0003c00000 */
[----:B------:R-:W-:Y:S01]  /*c620*/  VOTE.ALL P4, P4 ;  /* 0x0000000000ff7806 */ /* 0x000fe20002080000 */
[----:B------:R-:W-:-:S12]  /*c630*/  ENDCOLLECTIVE ;  /* 0x000000000000791b */ /* 0x000fd80003800000 */
.L_x_499:
[----:B------:R-:W-:Y:S01]  /*c640*/  ISETP.GT.AND P0, PT, R42, R29, PT ;  /* 0x0000001d2a00720c */ /* 0x000fe20003f04270 */
[----:B------:R-:W-:-:S03]  /*c650*/  IMAD.MOV.U32 R45, RZ, RZ, R23 ;  /* 0x000000ffff2d7224 */ /* 0x000fc600078e0017 */
[----:B------:R-:W-:Y:S01]  /*c660*/  SEL R16, R16, RZ, !P0 ;  /* 0x000000ff10107207 */ /* 0x000fe20004000000 */
[----:B------:R-:W-:-:S08]  /*c670*/  FADD R45, R28, R45 ;  /* 0x0000002d1c2d7221 */ /* 0x000fd00000000000 */
[----:B------:R-:W-:Y:S02]  /*c680*/  @!P0 FSEL R28, R45, R28, !P5 ;  /* 0x0000001c2d1c8208 */ /* 0x000fe40006800000 */
[----:B------:R-:W-:Y:S02]  /*c690*/  ISETP.NE.AND P5, PT, R22, RZ, PT ;  /* 0x000000ff1600720c */ /* 0x000fe40003fa5270 */
[----:B------:R-:W-:-:S11]  /*c6a0*/  IADD3 R22, PT, PT, R17, R16, R22 ;  /* 0x0000001011167210 */ /* 0x000fd60007ffe016 */
[----:B------:R-:W-:-:S04]  /*c6b0*/  @!P5 FADD R27, R28, R27 ;  /* 0x0000001b1c1bd221 */ /* 0x000fc80000000000 */
[----:B------:R-:W-:Y:S01]  /*c6c0*/  IMAD.MOV.U32 R20, RZ, RZ, R27 ;  /* 0x000000ffff147224 */ /* 0x000fe200078e001b */
[----:B------:R-:W-:Y:S06]  /*c6d0*/  BRA `(.L_x_500) ;  /* 0xffffffc800d07947 */ /* 0x000fec000383ffff */
.L_x_501:
        /* <DEDUP_REMOVED lines=10> */
.L_x_514:


//--------------------- .text._ZN6thrust24THRUST_300001_SM_1000_NS8cuda_cub4core6detail13_kernel_agentINS1_15__reduce_by_key9InitAgentIN3cub18CUB_300001_SM_100024ReduceByKeyScanTileStateIfiLb1EEEiPiEEJSA_iSB_EEEvDpT0_ --------------------------
	.section	.text._ZN6thrust24THRUST_300001_SM_1000_NS8cuda_cub4core6detail13_kernel_agentINS1_15__reduce_by_key9InitAgentIN3cub18CUB_300001_SM_100024ReduceByKeyScanTileStateIfiLb1EEEiPiEEJSA_iSB_EEEvDpT0_,"ax",@progbits
	.align	128
        .global         _ZN6thrust24THRUST_300001_SM_1000_NS8cuda_cub4core6detail13_kernel_agentINS1_15__reduce_by_key9InitAgentIN3cub18CUB_300001_SM_100024ReduceByKeyScanTileStateIfiLb1EEEiPiEEJSA_iSB_EEEvDpT0_
        .type           _ZN6thrust24THRUST_300001_SM_1000_NS8cuda_cub4core6detail13_kernel_agentINS1_15__reduce_by_key9InitAgentIN3cub18CUB_300001_SM_100024ReduceByKeyScanTileStateIfiLb1EEEiPiEEJSA_iSB_EEEvDpT0_,@function
        .size           _ZN6thrust24THRUST_300001_SM_1000_NS8cuda_cub4core6detail13_kernel_agentINS1_15__reduce_by_key9InitAgentIN3cub18CUB_300001_SM_100024ReduceByKeyScanTileStateIfiLb1EEEiPiEEJSA_iSB_EEEvDpT0_,(.L_x_515 - _ZN6thrust24THRUST_300001_SM_1000_NS8cuda_cub4core6detail13_kernel_agentINS1_15__reduce_by_key9InitAgentIN3cub18CUB_300001_SM_100024ReduceByKeyScanTileStateIfiLb1EEEiPiEEJSA_iSB_EEEvDpT0_)
        .other          _ZN6thrust24THRUST_300001_SM_1000_NS8cuda_cub4core6detail13_kernel_agentINS1_15__reduce_by_key9InitAgentIN3cub18CUB_300001_SM_100024ReduceByKeyScanTileStateIfiLb1EEEiPiEEJSA_iSB_EEEvDpT0_,@"STO_CUDA_ENTRY STV_DEFAULT"
_ZN6thrust24THRUST_300001_SM_1000_NS8cuda_cub4core6detail13_kernel_agentINS1_15__reduce_by_key9InitAgentIN3cub18CUB_300001_SM_100024ReduceByKeyScanTileStateIfiLb1EEEiPiEEJSA_iSB_EEEvDpT0_:
.text._ZN6thrust24THRUST_300001_SM_1000_NS8cuda_cub4core6detail13_kernel_agentINS1_15__reduce_by_key9InitAgentIN3cub18CUB_300001_SM_100024ReduceByKeyScanTileStateIfiLb1EEEiPiEEJSA_iSB_EEEvDpT0_:
        /* <DEDUP_REMOVED lines=22> */
[----:B0-----:R-:W-:Y:S01]  /*0160*/  STG.E desc[UR4][R2.64], RZ ;  /* 0x000000ff02007986 */ /* 0x001fe2000c101904 */
[----:B------:R-:W-:Y:S05]  /*0170*/  EXIT ;  /* 0x000000000000794d */ /* 0x000fea0003800000 */
.L_x_502:
        /* <DEDUP_REMOVED lines=16> */
.L_x_515:


//--------------------- .text._Z23reduce_by_key_kernel_v1PiS_PfiiS0_ --------------------------
	.section	.text._Z23reduce_by_key_kernel_v1PiS_PfiiS0_,"ax",@progbits
	.align	128
        .global         _Z23reduce_by_key_kernel_v1PiS_PfiiS0_
        .type           _Z23reduce_by_key_kernel_v1PiS_PfiiS0_,@function
        .size           _Z23reduce_by_key_kernel_v1PiS_PfiiS0_,(.L_x_516 - _Z23reduce_by_key_kernel_v1PiS_PfiiS0_)
        .other          _Z23reduce_by_key_kernel_v1PiS_PfiiS0_,@"STO_CUDA_ENTRY STV_DEFAULT"
_Z23reduce_by_key_kernel_v1PiS_PfiiS0_:
.text._Z23reduce_by_key_kernel_v1PiS_PfiiS0_:
[----:B------:R-:W-:Y:S01]  /*0000*/  LDC R1, c[0x0][0x37c] ;  /* 0x0000df00ff017b82 */ /* 0x000fe20000000800 */
[----:B------:R-:W0:Y:S01]  /*0010*/  S2R R0, SR_TID.X ;  /* 0x0000000000007919 */ /* 0x000e220000002100 */
[----:B------:R-:W0:Y:S01]  /*0020*/  LDCU UR6, c[0x0][0x398] ;  /* 0x00007300ff0677ac */ /* 0x000e220008000800 */
[----:B------:R-:W1:Y:S01]  /*0030*/  LDCU.64 UR4, c[0x0][0x358] ;  /* 0x00006b00ff0477ac */ /* 0x000e620008000a00 */
[----:B------:R-:W2:Y:S01]  /*0040*/  S2R R9, SR_CgaCtaId ;  /* 0x0000000000097919 */ /* 0x000ea20000008800 */
[----:B------:R-:W-:Y:S01]  /*0050*/  MOV R6, 0x400 ;  /* 0x0000040000067802 */ /* 0x000fe20000000f00 */
[----:B------:R-:W3:Y:S01]  /*0060*/  LDCU UR7, c[0x0][0x39c] ;  /* 0x00007380ff0777ac */ /* 0x000ee20008000800 */
[----:B------:R-:W4:Y:S01]  /*0070*/  LDCU UR8, c[0x0][0x398] ;  /* 0x00007300ff0877ac */ /* 0x000f220008000800 */
[----:B0-----:R-:W-:-:S13]  /*0080*/  ISETP.GE.AND P0, PT, R0, UR6, PT ;  /* 0x0000000600007c0c */ /* 0x001fda000bf06270 */
[----:B------:R-:W0:Y:S02]  /*0090*/  @!P0 LDC.64 R2, c[0x0][0x388] ;  /* 0x0000e200ff028b82 */ /* 0x000e240000000a00 */
[----:B0-----:R-:W-:-:S06]  /*00a0*/  @!P0 IMAD.WIDE.U32 R2, R0, 0x4, R2 ;  /* 0x0000000400028825 */ /* 0x001fcc00078e0002 */
[----:B-1----:R-:W5:Y:S01]  /*00b0*/  @!P0 LDG.E R2, desc[UR4][R2.64] ;  /* 0x0000000402028981 */ /* 0x002f62000c1e1900 */
[----:B------:R-:W-:Y:S01]  /*00c0*/  VIADD R4, R6, 0x400 ;  /* 0x0000040006047836 */ /* 0x000fe20000000000 */
[C---:B--2---:R-:W-:Y:S01]  /*00d0*/  @!P0 LEA R5, R9.reuse, R6, 0x18 ;  /* 0x0000000609058211 */ /* 0x044fe200078ec0ff */
[----:B------:R-:W-:Y:S03]  /*00e0*/  BSSY.RECONVERGENT B0, `(.L_x_503) ;  /* 0x0000020000007945 */ /* 0x000fe60003800200 */
[----:B------:R-:W-:Y:S01]  /*00f0*/  LEA R7, R9, R4, 0x18 ;  /* 0x0000000409077211 */ /* 0x000fe200078ec0ff */
[----:B------:R-:W-:-:S03]  /*0100*/  @!P0 IMAD R5, R0, 0x4, R5 ;  /* 0x0000000400058824 */ /* 0x000fc600078e0205 */
[C---:B------:R-:W-:Y:S02]  /*0110*/  LEA R8, R0.reuse, R7, 0x2 ;  /* 0x0000000700087211 */ /* 0x040fe400078e10ff */
[----:B-----5:R0:W-:Y:S04]  /*0120*/  @!P0 STS [R5], R2 ;  /* 0x0000000205008388 */ /* 0x0201e80000000800 */
[----:B------:R0:W-:Y:S01]  /*0130*/  @!P0 STS [R8], RZ ;  /* 0x000000ff08008388 */ /* 0x0001e20000000800 */
[----:B------:R-:W-:Y:S01]  /*0140*/  BAR.SYNC.DEFER_BLOCKING 0x0 ;  /* 0x0000000000007b1d */ /* 0x000fe20000010000 */
[----:B---3--:R-:W-:-:S13]  /*0150*/  ISETP.GE.AND P0, PT, R0, UR7, PT ;  /* 0x0000000700007c0c */ /* 0x008fda000bf06270 */
[----:B0---4-:R-:W-:Y:S05]  /*0160*/  @P0 BRA `(.L_x_504) ;  /* 0x00000000005c0947 */ /* 0x011fea0003800000 */
[----:B------:R-:W-:-:S09]  /*0170*/  UISETP.GE.AND UP0, UPT, UR6, 0x1, UPT ;  /* 0x000000010600788c */ /* 0x000fd2000bf06270 */
[----:B------:R-:W-:Y:S05]  /*0180*/  BRA.U !UP0, `(.L_x_504) ;  /* 0x0000000108547547 */ /* 0x000fea000b800000 */
[----:B------:R-:W0:Y:S08]  /*0190*/  LDC.64 R2, c[0x0][0x380] ;  /* 0x0000e000ff027b82 */ /* 0x000e300000000a00 */
[----:B------:R-:W1:Y:S01]  /*01a0*/  LDC.64 R4, c[0x0][0x390] ;  /* 0x0000e400ff047b82 */ /* 0x000e620000000a00 */
[----:B0-----:R-:W-:-:S06]  /*01b0*/  IMAD.WIDE.U32 R2, R0, 0x4, R2 ;  /* 0x0000000400027825 */ /* 0x001fcc00078e0002 */
[----:B------:R0:W5:Y:S01]  /*01c0*/  LDG.E R2, desc[UR4][R2.64] ;  /* 0x0000000402027981 */ /* 0x000162000c1e1900 */
[----:B-1----:R-:W-:-:S06]  /*01d0*/  IMAD.WIDE.U32 R4, R0, 0x4, R4 ;  /* 0x0000000400047825 */ /* 0x002fcc00078e0004 */
[----:B------:R0:W5:Y:S01]  /*01e0*/  LDG.E R5, desc[UR4][R4.64] ;  /* 0x0000000404057981 */ /* 0x000162000c1e1900 */
[----:B------:R-:W-:Y:S01]  /*01f0*/  LEA R9, R9, R6, 0x18 ;  /* 0x0000000609097211 */ /* 0x000fe200078ec0ff */
[----:B------:R-:W-:-:S07]  /*0200*/  IMAD.MOV.U32 R6, RZ, RZ, RZ ;  /* 0x000000ffff067224 */ /* 0x000fce00078e00ff */
.L_x_506:
[----:B0-----:R-:W-:-:S06]  /*0210*/  LEA R3, R6, R9, 0x2 ;  /* 0x0000000906037211 */ /* 0x001fcc00078e10ff */
[----:B------:R-:W0:Y:S02]  /*0220*/  LDS R3, [R3] ;  /* 0x0000000003037984 */ /* 0x000e240000000800 */
[----:B0----5:R-:W-:-:S13]  /*0230*/  ISETP.NE.AND P0, PT, R2, R3, PT ;  /* 0x000000030200720c */ /* 0x021fda0003f05270 */
[----:B------:R-:W-:Y:S05]  /*0240*/  @!P0 BRA `(.L_x_505) ;  /* 0x0000000000108947 */ /* 0x000fea0003800000 */
[----:B------:R-:W-:-:S05]  /*0250*/  VIADD R6, R6, 0x1 ;  /* 0x0000000106067836 */ /* 0x000fca0000000000 */
[----:B------:R-:W-:-:S13]  /*0260*/  ISETP.NE.AND P0, PT, R6, UR8, PT ;  /* 0x0000000806007c0c */ /* 0x000fda000bf05270 */
[----:B------:R-:W-:Y:S05]  /*0270*/  @P0 BRA `(.L_x_506) ;  /* 0xfffffffc00e40947 */ /* 0x000fea000383ffff */
[----:B------:R-:W-:Y:S05]  /*0280*/  BRA `(.L_x_504) ;  /* 0x0000000000147947 */ /* 0x000fea0003800000 */
.L_x_505:
[----:B------:R-:W-:-:S07]  /*0290*/  LEA R6, R6, R7, 0x2 ;  /* 0x0000000706067211 */ /* 0x000fce00078e10ff */
.L_x_507:
[----:B------:R-:W0:Y:S02]  /*02a0*/  LDS R2, [R6] ;  /* 0x0000000006027984 */ /* 0x000e240000000800 */
[----:B0-----:R-:W-:-:S05]  /*02b0*/  FADD R3, R5, R2 ;  /* 0x0000000205037221 */ /* 0x001fca0000000000 */
[----:B------:R-:W0:Y:S02]  /*02c0*/  ATOMS.CAST.SPIN P0, [R6], R2, R3 ;  /* 0x000000020600758d */ /* 0x000e240001800003 */
[----:B0-----:R-:W-:Y:S05]  /*02d0*/  @!P0 BRA `(.L_x_507) ;  /* 0xfffffffc00f08947 */ /* 0x001fea000383ffff */
.L_x_504:
[----:B------:R-:W-:Y:S05]  /*02e0*/  BSYNC.RECONVERGENT B0 ;  /* 0x0000000000007941 */ /* 0x000fea0003800200 */
.L_x_503:
[----:B------:R-:W0:Y:S01]  /*02f0*/  LDCU UR7, c[0x0][0x398] ;  /* 0x00007300ff0777ac */ /* 0x000e220008000800 */
[----:B------:R-:W-:Y:S01]  /*0300*/  BAR.SYNC.DEFER_BLOCKING 0x0 ;  /* 0x0000000000007b1d */ /* 0x000fe20000010000 */
[----:B0-----:R-:W-:-:S13]  /*0310*/  ISETP.GE.AND P0, PT, R0, UR7, PT ;  /* 0x0000000700007c0c */ /* 0x001fda000bf06270 */
[----:B------:R-:W-:Y:S05]  /*0320*/  @P0 EXIT ;  /* 0x000000000000094d */ /* 0x000fea0003800000 */
[----:B------:R-:W0:Y:S01]  /*0330*/  LDS R5, [R8] ;  /* 0x0000000008057984 */ /* 0x000e220000000800 */
[----:B------:R-:W1:Y:S02]  /*0340*/  LDC.64 R2, c[0x0][0x3a0] ;  /* 0x0000e800ff027b82 */ /* 0x000e640000000a00 */
[----:B-1----:R-:W-:-:S05]  /*0350*/  IMAD.WIDE.U32 R2, R0, 0x4, R2 ;  /* 0x0000000400027825 */ /* 0x002fca00078e0002 */
[----:B0-----:R-:W-:Y:S01]  /*0360*/  STG.E desc[UR4][R2.64], R5 ;  /* 0x0000000502007986 */ /* 0x001fe2000c101904 */
[----:B------:R-:W-:Y:S05]  /*0370*/  EXIT ;  /* 0x000000000000794d */ /* 0x000fea0003800000 */
.L_x_508:
        /* <DEDUP_REMOVED lines=16> */
.L_x_516:


//--------------------- .nv.shared._ZN3cub18CUB_300001_SM_10006detail8for_each13static_kernelINS2_12policy_hub_t12policy_500_tEmN6thrust24THRUST_300001_SM_1000_NS8cuda_cub20__uninitialized_fill7functorINS7_10device_ptrIiEEiEEEEvT0_T1_ --------------------------
	.section	.nv.shared._ZN3cub18CUB_300001_SM_10006detail8for_each13static_kernelINS2_12policy_hub_t12policy_500_tEmN6thrust24THRUST_300001_SM_1000_NS8cuda_cub20__uninitialized_fill7functorINS7_10device_ptrIiEEiEEEEvT0_T1_,"aw",@nobits
	.sectionflags	@""
	.align	16
	.zero		1024


//--------------------- .nv.shared.reserved.0     --------------------------
	.section	.nv.shared.reserved.0,"aw",@nobits
	.weak		__nv_reservedSMEM_offset_0_alias
	.size		__nv_reservedSMEM_offset_0_alias, 0, 64
	.other		__nv_reservedSMEM_offset_0_alias,@"STO_CUDA_RESERVED_SHARED STV_DEFAULT"
__nv_reservedSMEM_offset_0_alias:
	.zero		0
	.zero		64


//--------------------- .nv.global                --------------------------
	.section	.nv.global,"aw",@nobits
.nv.global:
	.type		_ZN30_INTERNAL_9bca9d83_4_k_cu_main6thrust24THRUST_300001_SM_1000_NS3seqE,@object
	.size		_ZN30_INTERNAL_9bca9d83_4_k_cu_main6thrust24THRUST_300001_SM_1000_NS3seqE,(_ZN30_INTERNAL_9bca9d83_4_k_cu_main4cuda3std3__48in_placeE - _ZN30_INTERNAL_9bca9d83_4_k_cu_main6thrust24THRUST_300001_SM_1000_NS3seqE)
_ZN30_INTERNAL_9bca9d83_4_k_cu_main6thrust24THRUST_300001_SM_1000_NS3seqE:
	.zero		1
	.type		_ZN30_INTERNAL_9bca9d83_4_k_cu_main4cuda3std3__48in_placeE,@object
	.size		_ZN30_INTERNAL_9bca9d83_4_k_cu_main4cuda3std3__48in_placeE,(_ZN30_INTERNAL_9bca9d83_4_k_cu_main4cuda3std6ranges3__45__cpo4sizeE - _ZN30_INTERNAL_9bca9d83_4_k_cu_main4cuda3std3__48in_placeE)
_ZN30_INTERNAL_9bca9d83_4_k_cu_main4cuda3std3__48in_placeE:
	.zero		1
	.type		_ZN30_INTERNAL_9bca9d83_4_k_cu_main4cuda3std6ranges3__45__cpo4sizeE,@object
	.size		_ZN30_INTERNAL_9bca9d83_4_k_cu_main4cuda3std6ranges3__45__cpo4sizeE,(_ZN30_INTERNAL_9bca9d83_4_k_cu_main6thrust24THRUST_300001_SM_1000_NS12placeholders2_3E - _ZN30_INTERNAL_9bca9d83_4_k_cu_main4cuda3std6ranges3__45__cpo4sizeE)
_ZN30_INTERNAL_9bca9d83_4_k_cu_main4cuda3std6ranges3__45__cpo4sizeE:
	.zero		1
	.type		_ZN30_INTERNAL_9bca9d83_4_k_cu_main6thrust24THRUST_300001_SM_1000_NS12placeholders2_3E,@object
	.size		_ZN30_INTERNAL_9bca9d83_4_k_cu_main6thrust24THRUST_300001_SM_1000_NS12placeholders2_3E,(_ZN30_INTERNAL_9bca9d83_4_k_cu_main4cuda3std3__45__cpo6cbeginE - _ZN30_INTERNAL_9bca9d83_4_k_cu_main6thrust24THRUST_300001_SM_1000_NS12placeholders2_3E)
_ZN30_INTERNAL_9bca9d83_4_k_cu_main6thrust24THRUST_300001_SM_1000_NS12placeholders2_3E:
	.zero		1
	.type		_ZN30_INTERNAL_9bca9d83_4_k_cu_main4cuda3std3__45__cpo6cbeginE,@object
	.size		_ZN30_INTERNAL_9bca9d83_4_k_cu_main4cuda3std3__45__cpo6cbeginE,(_ZN30_INTERNAL_9bca9d83_4_k_cu_main4cuda3std6ranges3__45__cpo6cbeginE - _ZN30_INTERNAL_9bca9d83_4_k_cu_main4cuda3std3__45__cpo6cbeginE)
_ZN30_INTERNAL_9bca9d83_4_k_cu_main4cuda3std3__45__cpo6cbeginE:
	.zero		1
	.type		_ZN30_INTERNAL_9bca9d83_4_k_cu_main4cuda3std6ranges3__45__cpo6cbeginE,@object
	.size		_ZN30_INTERNAL_9bca9d83_4_k_cu_main4cuda3std6ranges3__45__cpo6cbeginE,(_ZN30_INTERNAL_9bca9d83_4_k_cu_main6thrust24THRUST_300001_SM_1000_NS12placeholders2_7E - _ZN30_INTERNAL_9bca9d83_4_k_cu_main4cuda3std6ranges3__45__cpo6cbeginE)
_ZN30_INTERNAL_9bca9d83_4_k_cu_main4cuda3std6ranges3__45__cpo6cbeginE:
	.zero		1
	.type		_ZN30_INTERNAL_9bca9d83_4_k_cu_main6thrust24THRUST_300001_SM_1000_NS12placeholders2_7E,@object
	.size		_ZN30_INTERNAL_9bca9d83_4_k_cu_main6thrust24THRUST_300001_SM_1000_NS12placeholders2_7E,(_ZN30_INTERNAL_9bca9d83_4_k_cu_main4cuda3std3__45__cpo7crbeginE - _ZN30_INTERNAL_9bca9d83_4_k_cu_main6thrust24THRUST_300001_SM_1000_NS12placeholders2_7E)
_ZN30_INTERNAL_9bca9d83_4_k_cu_main6thrust24THRUST_300001_SM_1000_NS12placeholders2_7E:
	.zero		1
	.type		_ZN30_INTERNAL_9bca9d83_4_k_cu_main4cuda3std3__45__cpo7crbeginE,@object
	.size		_ZN30_INTERNAL_9bca9d83_4_k_cu_main4cuda3std3__45__cpo7crbeginE,(_ZN30_INTERNAL_9bca9d83_4_k_cu_main4cuda3std6ranges3__45__cpo4nextE - _ZN30_INTERNAL_9bca9d83_4_k_cu_main4cuda3std3__45__cpo7crbeginE)
_ZN30_INTERNAL_9bca9d83_4_k_cu_main4cuda3std3__45__cpo7crbeginE:
	.zero		1
	.type		_ZN30_INTERNAL_9bca9d83_4_k_cu_main4cuda3std6ranges3__45__cpo4nextE,@object
	.size		_ZN30_INTERNAL_9bca9d83_4_k_cu_main4cuda3std6ranges3__45__cpo4nextE,(_ZN30_INTERNAL_9bca9d83_4_k_cu_main4cuda3std6ranges3__45__cpo4swapE - _ZN30_INTERNAL_9bca9d83_4_k_cu_main4cuda3std6ranges3__45__cpo4nextE)
_ZN30_INTERNAL_9bca9d83_4_k_cu_main4cuda3std6ranges3__45__cpo4nextE:
	.zero		1
	.type		_ZN30_INTERNAL_9bca9d83_4_k_cu_main4cuda3std6ranges3__45__cpo4swapE,@object
	.size		_ZN30_INTERNAL_9bca9d83_4_k_cu_main4cuda3std6ranges3__45__cpo4swapE,(_ZN30_INTERNAL_9bca9d83_4_k_cu_main6thrust24THRUST_300001_SM_1000_NS8cuda_cub10par_nosyncE - _ZN30_INTERNAL_9bca9d83_4_k_cu_main4cuda3std6ranges3__45__cpo4swapE)
_ZN30_INTERNAL_9bca9d83_4_k_cu_main4cuda3std6ranges3__45__cpo4swapE:
	.zero		1
	.type		_ZN30_INTERNAL_9bca9d83_4_k_cu_main6thrust24THRUST_300001_SM_1000_NS8cuda_cub10par_nosyncE,@object
	.size		_ZN30_INTERNAL_9bca9d83_4_k_cu_main6thrust24THRUST_300001_SM_1000_NS8cuda_cub10par_nosyncE,(_ZN30_INTERNAL_9bca9d83_4_k_cu_main6thrust24THRUST_300001_SM_1000_NS12placeholders2_9E - _ZN30_INTERNAL_9bca9d83_4_k_cu_main6thrust24THRUST_300001_SM_1000_NS8cuda_cub10par_nosyncE)
_ZN30_INTERNAL_9bca9d83_4_k_cu_main6thrust24THRUST_300001_SM_1000_NS8cuda_cub10par_nosyncE:
	.zero		1
	.type		_ZN30_INTERNAL_9bca9d83_4_k_cu_main6thrust24THRUST_300001_SM_1000_NS12placeholders2_9E,@object
	.size		_ZN30_INTERNAL_9bca9d83_4_k_cu_main6thrust24THRUST_300001_SM_1000_NS12placeholders2_9E,(_ZN30_INTERNAL_9bca9d83_4_k_cu_main4cuda3std3__432_GLOBAL__N__9bca9d83_4_k_cu_main6ignoreE - _ZN30_INTERNAL_9bca9d83_4_k_cu_main6thrust24THRUST_300001_SM_1000_NS12placeholders2_9E)
_ZN30_INTERNAL_9bca9d83_4_k_cu_main6thrust24THRUST_300001_SM_1000_NS12placeholders2_9E:
	.zero		1
	.type		_ZN30_INTERNAL_9bca9d83_4_k_cu_main4cuda3std3__432_GLOBAL__N__9bca9d83_4_k_cu_main6ignoreE,@object
	.size		_ZN30_INTERNAL_9bca9d83_4_k_cu_main4cuda3std3__432_GLOBAL__N__9bca9d83_4_k_cu_main6ignoreE,(_ZN30_INTERNAL_9bca9d83_4_k_cu_main4cuda3std6ranges3__45__cpo4dataE - _ZN30_INTERNAL_9bca9d83_4_k_cu_main4cuda3std3__432_GLOBAL__N__9bca9d83_4_k_cu_main6ignoreE)
_ZN30_INTERNAL_9bca9d83_4_k_cu_main4cuda3std3__432_GLOBAL__N__9bca9d83_4_k_cu_main6ignoreE:
	.zero		1
	.type		_ZN30_INTERNAL_9bca9d83_4_k_cu_main4cuda3std6ranges3__45__cpo4dataE,@object
	.size		_ZN30_INTERNAL_9bca9d83_4_k_cu_main4cuda3std6ranges3__45__cpo4dataE,(_ZN30_INTERNAL_9bca9d83_4_k_cu_main6thrust24THRUST_300001_SM_1000_NS12placeholders2_1E - _ZN30_INTERNAL_9bca9d83_4_k_cu_main4cuda3std6ranges3__45__cpo4dataE)
_ZN30_INTERNAL_9bca9d83_4_k_cu_main4cuda3std6ranges3__45__cpo4dataE:
	.zero		1
	.type		_ZN30_INTERNAL_9bca9d83_4_k_cu_main6thrust24THRUST_300001_SM_1000_NS12placeholders2_1E,@object
	.size		_ZN30_INTERNAL_9bca9d83_4_k_cu_main6thrust24THRUST_300001_SM_1000_NS12placeholders2_1E,(_ZN30_INTERNAL_9bca9d83_4_k_cu_main4cuda3std3__45__cpo5beginE - _ZN30_INTERNAL_9bca9d83_4_k_cu_main6thrust24THRUST_300001_SM_1000_NS12placeholders2_1E)
_ZN30_INTERNAL_9bca9d83_4_k_cu_main6thrust24THRUST_300001_SM_1000_NS12placeholders2_1E:
	.zero		1
	.type		_ZN30_INTERNAL_9bca9d83_4_k_cu_main4cuda3std3__45__cpo5beginE,@object
	.size		_ZN30_INTERNAL_9bca9d83_4_k_cu_main4cuda3std3__45__cpo5beginE,(_ZN30_INTERNAL_9bca9d83_4_k_cu_main4cuda3std6ranges3__45__cpo5beginE - _ZN30_INTERNAL_9bca9d83_4_k_cu_main4cuda3std3__45__cpo5beginE)
_ZN30_INTERNAL_9bca9d83_4_k_cu_main4cuda3std3__45__cpo5beginE:
	.zero		1
	.type		_ZN30_INTERNAL_9bca9d83_4_k_cu_main4cuda3std6ranges3__45__cpo5beginE,@object
	.size		_ZN30_INTERNAL_9bca9d83_4_k_cu_main4cuda3std6ranges3__45__cpo5beginE,(_ZN30_INTERNAL_9bca9d83_4_k_cu_main6thrust24THRUST_300001_SM_1000_NS12placeholders2_5E - _ZN30_INTERNAL_9bca9d83_4_k_cu_main4cuda3std6ranges3__45__cpo5beginE)
_ZN30_INTERNAL_9bca9d83_4_k_cu_main4cuda3std6ranges3__45__cpo5beginE:
	.zero		1
	.type		_ZN30_INTERNAL_9bca9d83_4_k_cu_main6thrust24THRUST_300001_SM_1000_NS12placeholders2_5E,@object
	.size		_ZN30_INTERNAL_9bca9d83_4_k_cu_main6thrust24THRUST_300001_SM_1000_NS12placeholders2_5E,(_ZN30_INTERNAL_9bca9d83_4_k_cu_main4cuda3std3__45__cpo6rbeginE - _ZN30_INTERNAL_9bca9d83_4_k_cu_main6thrust24THRUST_300001_SM_1000_NS12placeholders2_5E)
_ZN30_INTERNAL_9bca9d83_4_k_cu_main6thrust24THRUST_300001_SM_1000_NS12placeholders2_5E:
	.zero		1
	.type		_ZN30_INTERNAL_9bca9d83_4_k_cu_main4cuda3std3__45__cpo6rbeginE,@object
	.size		_ZN30_INTERNAL_9bca9d83_4_k_cu_main4cuda3std3__45__cpo6rbeginE,(_ZN30_INTERNAL_9bca9d83_4_k_cu_main4cuda3std6ranges3__45__cpo7advanceE - _ZN30_INTERNAL_9bca9d83_4_k_cu_main4cuda3std3__45__cpo6rbeginE)
_ZN30_INTERNAL_9bca9d83_4_k_cu_main4cuda3std3__45__cpo6rbeginE:
	.zero		1
	.type		_ZN30_INTERNAL_9bca9d83_4_k_cu_main4cuda3std6ranges3__45__cpo7advanceE,@object
	.size		_ZN30_INTERNAL_9bca9d83_4_k_cu_main4cuda3std6ranges3__45__cpo7advanceE,(_ZN30_INTERNAL_9bca9d83_4_k_cu_main4cuda3std3__47nulloptE - _ZN30_INTERNAL_9bca9d83_4_k_cu_main4cuda3std6ranges3__45__cpo7advanceE)
_ZN30_INTERNAL_9bca9d83_4_k_cu_main4cuda3std6ranges3__45__cpo7advanceE:
	.zero		1
	.type		_ZN30_INTERNAL_9bca9d83_4_k_cu_main4cuda3std3__47nulloptE,@object
	.size		_ZN30_INTERNAL_9bca9d83_4_k_cu_main4cuda3std3__47nulloptE,(_ZN30_INTERNAL_9bca9d83_4_k_cu_main4cuda3std6ranges3__45__cpo8distanceE - _ZN30_INTERNAL_9bca9d83_4_k_cu_main4cuda3std3__47nulloptE)
_ZN30_INTERNAL_9bca9d83_4_k_cu_main4cuda3std3__47nulloptE:
	.zero		1
	.type		_ZN30_INTERNAL_9bca9d83_4_k_cu_main4cuda3std6ranges3__45__cpo8distanceE,@object
	.size		_ZN30_INTERNAL_9bca9d83_4_k_cu_main4cuda3std6ranges3__45__cpo8distanceE,(_ZN30_INTERNAL_9bca9d83_4_k_cu_main6thrust24THRUST_300001_SM_1000_NS12placeholders3_10E - _ZN30_INTERNAL_9bca9d83_4_k_cu_main4cuda3std6ranges3__45__cpo8distanceE)
_ZN30_INTERNAL_9bca9d83_4_k_cu_main4cuda3std6ranges3__45__cpo8distanceE:
	.zero		1
	.type		_ZN30_INTERNAL_9bca9d83_4_k_cu_main6thrust24THRUST_300001_SM_1000_NS12placeholders3_10E,@object
	.size		_ZN30_INTERNAL_9bca9d83_4_k_cu_main6thrust24THRUST_300001_SM_1000_NS12placeholders3_10E,(_ZN30_INTERNAL_9bca9d83_4_k_cu_main4cuda3std3__419piecewise_constructE - _ZN30_INTERNAL_9bca9d83_4_k_cu_main6thrust24THRUST_300001_SM_1000_NS12placeholders3_10E)
_ZN30_INTERNAL_9bca9d83_4_k_cu_main6thrust24THRUST_300001_SM_1000_NS12placeholders3_10E:
	.zero		1
	.type		_ZN30_INTERNAL_9bca9d83_4_k_cu_main4cuda3std3__419piecewise_constructE,@object
	.size		_ZN30_INTERNAL_9bca9d83_4_k_cu_main4cuda3std3__419piecewise_constructE,(_ZN30_INTERNAL_9bca9d83_4_k_cu_main4cuda3std6ranges3__45__cpo5cdataE - _ZN30_INTERNAL_9bca9d83_4_k_cu_main4cuda3std3__419piecewise_constructE)
_ZN30_INTERNAL_9bca9d83_4_k_cu_main4cuda3std3__419piecewise_constructE:
	.zero		1
	.type		_ZN30_INTERNAL_9bca9d83_4_k_cu_main4cuda3std6ranges3__45__cpo5cdataE,@object
	.size		_ZN30_INTERNAL_9bca9d83_4_k_cu_main4cuda3std6ranges3__45__cpo5cdataE,(_ZN30_INTERNAL_9bca9d83_4_k_cu_main6thrust24THRUST_300001_SM_1000_NS12placeholders2_2E - _ZN30_INTERNAL_9bca9d83_4_k_cu_main4cuda3std6ranges3__45__cpo5cdataE)
_ZN30_INTERNAL_9bca9d83_4_k_cu_main4cuda3std6ranges3__45__cpo5cdataE:
	.zero		1
	.type		_ZN30_INTERNAL_9bca9d83_4_k_cu_main6thrust24THRUST_300001_SM_1000_NS12placeholders2_2E,@object
	.size		_ZN30_INTERNAL_9bca9d83_4_k_cu_main6thrust24THRUST_300001_SM_1000_NS12placeholders2_2E,(_ZN30_INTERNAL_9bca9d83_4_k_cu_main4cuda3std3__45__cpo3endE - _ZN30_INTERNAL_9bca9d83_4_k_cu_main6thrust24THRUST_300001_SM_1000_NS12placeholders2_2E)
_ZN30_INTERNAL_9bca9d83_4_k_cu_main6thrust24THRUST_300001_SM_1000_NS12placeholders2_2E:
	.zero		1
	.type		_ZN30_INTERNAL_9bca9d83_4_k_cu_main4cuda3std3__45__cpo3endE,@object
	.size		_ZN30_INTERNAL_9bca9d83_4_k_cu_main4cuda3std3__45__cpo3endE,(_ZN30_INTERNAL_9bca9d83_4_k_cu_main4cuda3std6ranges3__45__cpo3endE - _ZN30_INTERNAL_9bca9d83_4_k_cu_main4cuda3std3__45__cpo3endE)
_ZN30_INTERNAL_9bca9d83_4_k_cu_main4cuda3std3__45__cpo3endE:
	.zero		1
	.type		_ZN30_INTERNAL_9bca9d83_4_k_cu_main4cuda3std6ranges3__45__cpo3endE,@object
	.size		_ZN30_INTERNAL_9bca9d83_4_k_cu_main4cuda3std6ranges3__45__cpo3endE,(_ZN30_INTERNAL_9bca9d83_4_k_cu_main6thrust24THRUST_300001_SM_1000_NS12placeholders2_6E - _ZN30_INTERNAL_9bca9d83_4_k_cu_main4cuda3std6ranges3__45__cpo3endE)
_ZN30_INTERNAL_9bca9d83_4_k_cu_main4cuda3std6ranges3__45__cpo3endE:
	.zero		1
	.type		_ZN30_INTERNAL_9bca9d83_4_k_cu_main6thrust24THRUST_300001_SM_1000_NS12placeholders2_6E,@object
	.size		_ZN30_INTERNAL_9bca9d83_4_k_cu_main6thrust24THRUST_300001_SM_1000_NS12placeholders2_6E,(_ZN30_INTERNAL_9bca9d83_4_k_cu_main4cuda3std3__45__cpo4rendE - _ZN30_INTERNAL_9bca9d83_4_k_cu_main6thrust24THRUST_300001_SM_1000_NS12placeholders2_6E)
_ZN30_INTERNAL_9bca9d83_4_k_cu_main6thrust24THRUST_300001_SM_1000_NS12placeholders2_6E:
	.zero		1
	.type		_ZN30_INTERNAL_9bca9d83_4_k_cu_main4cuda3std3__45__cpo4rendE,@object
	.size		_ZN30_INTERNAL_9bca9d83_4_k_cu_main4cuda3std3__45__cpo4rendE,(_ZN30_INTERNAL_9bca9d83_4_k_cu_main4cuda3std6ranges3__45__cpo9iter_swapE - _ZN30_INTERNAL_9bca9d83_4_k_cu_main4cuda3std3__45__cpo4rendE)
_ZN30_INTERNAL_9bca9d83_4_k_cu_main4cuda3std3__45__cpo4rendE:
	.zero		1
	.type		_ZN30_INTERNAL_9bca9d83_4_k_cu_main4cuda3std6ranges3__45__cpo9iter_swapE,@object
	.size		_ZN30_INTERNAL_9bca9d83_4_k_cu_main4cuda3std6ranges3__45__cpo9iter_swapE,(_ZN30_INTERNAL_9bca9d83_4_k_cu_main4cuda3std3__48unexpectE - _ZN30_INTERNAL_9bca9d83_4_k_cu_main4cuda3std6ranges3__45__cpo9iter_swapE)
_ZN30_INTERNAL_9bca9d83_4_k_cu_main4cuda3std6ranges3__45__cpo9iter_swapE:
	.zero		1
	.type		_ZN30_INTERNAL_9bca9d83_4_k_cu_main4cuda3std3__48unexpectE,@object
	.size		_ZN30_INTERNAL_9bca9d83_4_k_cu_main4cuda3std3__48unexpectE,(_ZN30_INTERNAL_9bca9d83_4_k_cu_main6thrust24THRUST_300001_SM_1000_NS8cuda_cub3parE - _ZN30_INTERNAL_9bca9d83_4_k_cu_main4cuda3std3__48unexpectE)
_ZN30_INTERNAL_9bca9d83_4_k_cu_main4cuda3std3__48unexpectE:
	.zero		1
	.type		_ZN30_INTERNAL_9bca9d83_4_k_cu_main6thrust24THRUST_300001_SM_1000_NS8cuda_cub3parE,@object
	.size		_ZN30_INTERNAL_9bca9d83_4_k_cu_main6thrust24THRUST_300001_SM_1000_NS8cuda_cub3parE,(_ZN30_INTERNAL_9bca9d83_4_k_cu_main6thrust24THRUST_300001_SM_1000_NS12placeholders2_4E - _ZN30_INTERNAL_9bca9d83_4_k_cu_main6thrust24THRUST_300001_SM_1000_NS8cuda_cub3parE)
_ZN30_INTERNAL_9bca9d83_4_k_cu_main6thrust24THRUST_300001_SM_1000_NS8cuda_cub3parE:
	.zero		1
	.type		_ZN30_INTERNAL_9bca9d83_4_k_cu_main6thrust24THRUST_300001_SM_1000_NS12placeholders2_4E,@object
	.size		_ZN30_INTERNAL_9bca9d83_4_k_cu_main6thrust24THRUST_300001_SM_1000_NS12placeholders2_4E,(_ZN30_INTERNAL_9bca9d83_4_k_cu_main4cuda3std3__45__cpo4cendE - _ZN30_INTERNAL_9bca9d83_4_k_cu_main6thrust24THRUST_300001_SM_1000_NS12placeholders2_4E)
_ZN30_INTERNAL_9bca9d83_4_k_cu_main6thrust24THRUST_300001_SM_1000_NS12placeholders2_4E:
	.zero		1
	.type		_ZN30_INTERNAL_9bca9d83_4_k_cu_main4cuda3std3__45__cpo4cendE,@object
	.size		_ZN30_INTERNAL_9bca9d83_4_k_cu_main4cuda3std3__45__cpo4cendE,(_ZN30_INTERNAL_9bca9d83_4_k_cu_main4cuda3std6ranges3__45__cpo4cendE - _ZN30_INTERNAL_9bca9d83_4_k_cu_main4cuda3std3__45__cpo4cendE)
_ZN30_INTERNAL_9bca9d83_4_k_cu_main4cuda3std3__45__cpo4cendE:
	.zero		1
	.type		_ZN30_INTERNAL_9bca9d83_4_k_cu_main4cuda3std6ranges3__45__cpo4cendE,@object
	.size		_ZN30_INTERNAL_9bca9d83_4_k_cu_main4cuda3std6ranges3__45__cpo4cendE,(_ZN30_INTERNAL_9bca9d83_4_k_cu_main4cuda3std3__420unreachable_sentinelE - _ZN30_INTERNAL_9bca9d83_4_k_cu_main4cuda3std6ranges3__45__cpo4cendE)
_ZN30_INTERNAL_9bca9d83_4_k_cu_main4cuda3std6ranges3__45__cpo4cendE:
	.zero		1
	.type		_ZN30_INTERNAL_9bca9d83_4_k_cu_main4cuda3std3__420unreachable_sentinelE,@object
	.size		_ZN30_INTERNAL_9bca9d83_4_k_cu_main4cuda3std3__420unreachable_sentinelE,(_ZN30_INTERNAL_9bca9d83_4_k_cu_main4cuda3std6ranges3__45__cpo5ssizeE - _ZN30_INTERNAL_9bca9d83_4_k_cu_main4cuda3std3__420unreachable_sentinelE)
_ZN30_INTERNAL_9bca9d83_4_k_cu_main4cuda3std3__420unreachable_sentinelE:
	.zero		1
	.type		_ZN30_INTERNAL_9bca9d83_4_k_cu_main4cuda3std6ranges3__45__cpo5ssizeE,@object
	.size		_ZN30_INTERNAL_9bca9d83_4_k_cu_main4cuda3std6ranges3__45__cpo5ssizeE,(_ZN30_INTERNAL_9bca9d83_4_k_cu_main6thrust24THRUST_300001_SM_1000_NS12placeholders2_8E - _ZN30_INTERNAL_9bca9d83_4_k_cu_main4cuda3std6ranges3__45__cpo5ssizeE)
_ZN30_INTERNAL_9bca9d83_4_k_cu_main4cuda3std6ranges3__45__cpo5ssizeE:
	.zero		1
	.type		_ZN30_INTERNAL_9bca9d83_4_k_cu_main6thrust24THRUST_300001_SM_1000_NS12placeholders2_8E,@object
	.size		_ZN30_INTERNAL_9bca9d83_4_k_cu_main6thrust24THRUST_300001_SM_1000_NS12placeholders2_8E,(_ZN30_INTERNAL_9bca9d83_4_k_cu_main4cuda3std3__45__cpo5crendE - _ZN30_INTERNAL_9bca9d83_4_k_cu_main6thrust24THRUST_300001_SM_1000_NS12placeholders2_8E)
_ZN30_INTERNAL_9bca9d83_4_k_cu_main6thrust24THRUST_300001_SM_1000_NS12placeholders2_8E:
	.zero		1
	.type		_ZN30_INTERNAL_9bca9d83_4_k_cu_main4cuda3std3__45__cpo5crendE,@object
	.size		_ZN30_INTERNAL_9bca9d83_4_k_cu_main4cuda3std3__45__cpo5crendE,(_ZN30_INTERNAL_9bca9d83_4_k_cu_main4cuda3std6ranges3__45__cpo4prevE - _ZN30_INTERNAL_9bca9d83_4_k_cu_main4cuda3std3__45__cpo5crendE)
_ZN30_INTERNAL_9bca9d83_4_k_cu_main4cuda3std3__45__cpo5crendE:
	.zero		1
	.type		_ZN30_INTERNAL_9bca9d83_4_k_cu_main4cuda3std6ranges3__45__cpo4prevE,@object
	.size		_ZN30_INTERNAL_9bca9d83_4_k_cu_main4cuda3std6ranges3__45__cpo4prevE,(_ZN30_INTERNAL_9bca9d83_4_k_cu_main4cuda3std6ranges3__45__cpo9iter_moveE - _ZN30_INTERNAL_9bca9d83_4_k_cu_main4cuda3std6ranges3__45__cpo4prevE)
_ZN30_INTERNAL_9bca9d83_4_k_cu_main4cuda3std6ranges3__45__cpo4prevE:
	.zero		1
	.type		_ZN30_INTERNAL_9bca9d83_4_k_cu_main4cuda3std6ranges3__45__cpo9iter_moveE,@object
	.size		_ZN30_INTERNAL_9bca9d83_4_k_cu_main4cuda3std6ranges3__45__cpo9iter_moveE,(_ZN30_INTERNAL_9bca9d83_4_k_cu_main6thrust24THRUST_300001_SM_1000_NS6system6detail10sequential3seqE - _ZN30_INTERNAL_9bca9d83_4_k_cu_main4cuda3std6ranges3__45__cpo9iter_moveE)
_ZN30_INTERNAL_9bca9d83_4_k_cu_main4cuda3std6ranges3__45__cpo9iter_moveE:
	.zero		1
	.type		_ZN30_INTERNAL_9bca9d83_4_k_cu_main6thrust24THRUST_300001_SM_1000_NS6system6detail10sequential3seqE,@object
	.size		_ZN30_INTERNAL_9bca9d83_4_k_cu_main6thrust24THRUST_300001_SM_1000_NS6system6detail10sequential3seqE,(.L_31 - _ZN30_INTERNAL_9bca9d83_4_k_cu_main6thrust24THRUST_300001_SM_1000_NS6system6detail10sequential3seqE)
_ZN30_INTERNAL_9bca9d83_4_k_cu_main6thrust24THRUST_300001_SM_1000_NS6system6detail10sequential3seqE:
	.zero		1
.L_31:


//--------------------- .nv.shared._ZN3cub18CUB_300001_SM_10006detail8for_each13static_kernelINS2_12policy_hub_t12policy_500_tEmN6thrust24THRUST_300001_SM_1000_NS8cuda_cub20__uninitialized_fill7functorINS7_10device_ptrIfEEfEEEEvT0_T1_ --------------------------
	.section	.nv.shared._ZN3cub18CUB_300001_SM_10006detail8for_each13static_kernelINS2_12policy_hub_t12policy_500_tEmN6thrust24THRUST_300001_SM_1000_NS8cuda_cub20__uninitialized_fill7functorINS7_10device_ptrIfEEfEEEEvT0_T1_,"aw",@nobits
	.sectionflags	@""
	.align	16
	.zero		1024


//--------------------- .nv.shared._ZN3cub18CUB_300001_SM_10006detail11EmptyKernelIvEEvv --------------------------
	.section	.nv.shared._ZN3cub18CUB_300001_SM_10006detail11EmptyKernelIvEEvv,"aw",@nobits
	.sectionflags	@""
	.align	16
	.zero		1024


//--------------------- .nv.shared._ZN6thrust24THRUST_300001_SM_1000_NS8cuda_cub4core6detail13_kernel_agentINS1_15__reduce_by_key16ReduceByKeyAgentINS0_6detail15normal_iteratorINS0_10device_ptrIiEEEENS8_INS9_IfEEEESB_SD_N4cuda3std3__48equal_toIiEENSG_4plusIfEEPllEEJSB_SD_SB_SD_SL_N3cub18CUB_300001_SM_100024ReduceByKeyScanTileStateIflLb1EEESI_SK_llEEEvDpT0_ --------------------------
	.section	.nv.shared._ZN6thrust24THRUST_300001_SM_1000_NS8cuda_cub4core6detail13_kernel_agentINS1_15__reduce_by_key16ReduceByKeyAgentINS0_6detail15normal_iteratorINS0_10device_ptrIiEEEENS8_INS9_IfEEEESB_SD_N4cuda3std3__48equal_toIiEENSG_4plusIfEEPllEEJSB_SD_SB_SD_SL_N3cub18CUB_300001_SM_100024ReduceByKeyScanTileStateIflLb1EEESI_SK_llEEEvDpT0_,"aw",@nobits
	.sectionflags	@""
	.align	16
	.zero		1024


//--------------------- .nv.shared._ZN6thrust24THRUST_300001_SM_1000_NS8cuda_cub4core6detail13_kernel_agentINS1_15__reduce_by_key9InitAgentIN3cub18CUB_300001_SM_100024ReduceByKeyScanTileStateIflLb1EEElPlEEJSA_lSB_EEEvDpT0_ --------------------------
	.section	.nv.shared._ZN6thrust24THRUST_300001_SM_1000_NS8cuda_cub4core6detail13_kernel_agentINS1_15__reduce_by_key9InitAgentIN3cub18CUB_300001_SM_100024ReduceByKeyScanTileStateIflLb1EEElPlEEJSA_lSB_EEEvDpT0_,"aw",@nobits
	.sectionflags	@""
	.align	16
	.zero		1024


//--------------------- .nv.shared._ZN6thrust24THRUST_300001_SM_1000_NS8cuda_cub4core6detail13_kernel_agentINS1_15__reduce_by_key16ReduceByKeyAgentINS0_6detail15normal_iteratorINS0_10device_ptrIiEEEENS8_INS9_IfEEEESB_SD_N4cuda3std3__48equal_toIiEENSG_4plusIfEEPiiEEJSB_SD_SB_SD_SL_N3cub18CUB_300001_SM_100024ReduceByKeyScanTileStateIfiLb1EEESI_SK_iiEEEvDpT0_ --------------------------
	.section	.nv.shared._ZN6thrust24THRUST_300001_SM_1000_NS8cuda_cub4core6detail13_kernel_agentINS1_15__reduce_by_key16ReduceByKeyAgentINS0_6detail15normal_iteratorINS0_10device_ptrIiEEEENS8_INS9_IfEEEESB_SD_N4cuda3std3__48equal_toIiEENSG_4plusIfEEPiiEEJSB_SD_SB_SD_SL_N3cub18CUB_300001_SM_100024ReduceByKeyScanTileStateIfiLb1EEESI_SK_iiEEEvDpT0_,"aw",@nobits
	.sectionflags	@""
	.align	16
	.zero		1024


//--------------------- .nv.shared._ZN6thrust24THRUST_300001_SM_1000_NS8cuda_cub4core6detail13_kernel_agentINS1_15__reduce_by_key9InitAgentIN3cub18CUB_300001_SM_100024ReduceByKeyScanTileStateIfiLb1EEEiPiEEJSA_iSB_EEEvDpT0_ --------------------------
	.section	.nv.shared._ZN6thrust24THRUST_300001_SM_1000_NS8cuda_cub4core6detail13_kernel_agentINS1_15__reduce_by_key9InitAgentIN3cub18CUB_300001_SM_100024ReduceByKeyScanTileStateIfiLb1EEEiPiEEJSA_iSB_EEEvDpT0_,"aw",@nobits
	.sectionflags	@""
	.align	16
	.zero		1024


//--------------------- .nv.shared._Z23reduce_by_key_kernel_v1PiS_PfiiS0_ --------------------------
	.section	.nv.shared._Z23reduce_by_key_kernel_v1PiS_PfiiS0_,"aw",@nobits
	.sectionflags	@""
	.align	16
.nv.shared._Z23reduce_by_key_kernel_v1PiS_PfiiS0_:
	.zero		3072


//--------------------- .nv.constant0._ZN3cub18CUB_300001_SM_10006detail8for_each13static_kernelINS2_12policy_hub_t12policy_500_tEmN6thrust24THRUST_300001_SM_1000_NS8cuda_cub20__uninitialized_fill7functorINS7_10device_ptrIiEEiEEEEvT0_T1_ --------------------------
	.section	.nv.constant0._ZN3cub18CUB_300001_SM_10006detail8for_each13static_kernelINS2_12policy_hub_t12policy_500_tEmN6thrust24THRUST_300001_SM_1000_NS8cuda_cub20__uninitialized_fill7functorINS7_10device_ptrIiEEiEEEEvT0_T1_,"a",@progbits
	.sectionflags	@""
	.align	4
.nv.constant0._ZN3cub18CUB_300001_SM_10006detail8for_each13static_kernelINS2_12policy_hub_t12policy_500_tEmN6thrust24THRUST_300001_SM_1000_NS8cuda_cub20__uninitialized_fill7functorINS7_10device_ptrIiEEiEEEEvT0_T1_:
	.zero		920


//--------------------- .nv.constant0._ZN3cub18CUB_300001_SM_10006detail8for_each13static_kernelINS2_12policy_hub_t12policy_500_tEmN6thrust24THRUST_300001_SM_1000_NS8cuda_cub20__uninitialized_fill7functorINS7_10device_ptrIfEEfEEEEvT0_T1_ --------------------------
	.section	.nv.constant0._ZN3cub18CUB_300001_SM_10006detail8for_each13static_kernelINS2_12policy_hub_t12policy_500_tEmN6thrust24THRUST_300001_SM_1000_NS8cuda_cub20__uninitialized_fill7functorINS7_10device_ptrIfEEfEEEEvT0_T1_,"a",@progbits
	.sectionflags	@""
	.align	4
.nv.constant0._ZN3cub18CUB_300001_SM_10006detail8for_each13static_kernelINS2_12policy_hub_t12policy_500_tEmN6thrust24THRUST_300001_SM_1000_NS8cuda_cub20__uninitialized_fill7functorINS7_10device_ptrIfEEfEEEEvT0_T1_:
	.zero		920


//--------------------- .nv.constant0._ZN3cub18CUB_300001_SM_10006detail11EmptyKernelIvEEvv --------------------------
	.section	.nv.constant0._ZN3cub18CUB_300001_SM_10006detail11EmptyKernelIvEEvv,"a",@progbits
	.sectionflags	@""
	.align	4
.nv.constant0._ZN3cub18CUB_300001_SM_10006detail11EmptyKernelIvEEvv:
	.zero		896


//--------------------- .nv.constant0._ZN6thrust24THRUST_300001_SM_1000_NS8cuda_cub4core6detail13_kernel_agentINS1_15__reduce_by_key16ReduceByKeyAgentINS0_6detail15normal_iteratorINS0_10device_ptrIiEEEENS8_INS9_IfEEEESB_SD_N4cuda3std3__48equal_toIiEENSG_4plusIfEEPllEEJSB_SD_SB_SD_SL_N3cub18CUB_300001_SM_100024ReduceByKeyScanTileStateIflLb1EEESI_SK_llEEEvDpT0_ --------------------------
	.section	.nv.constant0._ZN6thrust24THRUST_300001_SM_1000_NS8cuda_cub4core6detail13_kernel_agentINS1_15__reduce_by_key16ReduceByKeyAgentINS0_6detail15normal_iteratorINS0_10device_ptrIiEEEENS8_INS9_IfEEEESB_SD_N4cuda3std3__48equal_toIiEENSG_4plusIfEEPllEEJSB_SD_SB_SD_SL_N3cub18CUB_300001_SM_100024ReduceByKeyScanTileStateIflLb1EEESI_SK_llEEEvDpT0_,"a",@progbits
	.sectionflags	@""
	.align	4
.nv.constant0._ZN6thrust24THRUST_300001_SM_1000_NS8cuda_cub4core6detail13_kernel_agentINS1_15__reduce_by_key16ReduceByKeyAgentINS0_6detail15normal_iteratorINS0_10device_ptrIiEEEENS8_INS9_IfEEEESB_SD_N4cuda3std3__48equal_toIiEENSG_4plusIfEEPllEEJSB_SD_SB_SD_SL_N3cub18CUB_300001_SM_100024ReduceByKeyScanTileStateIflLb1EEESI_SK_llEEEvDpT0_:
	.zero		968


//--------------------- .nv.constant0._ZN6thrust24THRUST_300001_SM_1000_NS8cuda_cub4core6detail13_kernel_agentINS1_15__reduce_by_key9InitAgentIN3cub18CUB_300001_SM_100024ReduceByKeyScanTileStateIflLb1EEElPlEEJSA_lSB_EEEvDpT0_ --------------------------
	.section	.nv.constant0._ZN6thrust24THRUST_300001_SM_1000_NS8cuda_cub4core6detail13_kernel_agentINS1_15__reduce_by_key9InitAgentIN3cub18CUB_300001_SM_100024ReduceByKeyScanTileStateIflLb1EEElPlEEJSA_lSB_EEEvDpT0_,"a",@progbits
	.sectionflags	@""
	.align	4
.nv.constant0._ZN6thrust24THRUST_300001_SM_1000_NS8cuda_cub4core6detail13_kernel_agentINS1_15__reduce_by_key9InitAgentIN3cub18CUB_300001_SM_100024ReduceByKeyScanTileStateIflLb1EEElPlEEJSA_lSB_EEEvDpT0_:
	.zero		920


//--------------------- .nv.constant0._ZN6thrust24THRUST_300001_SM_1000_NS8cuda_cub4core6detail13_kernel_agentINS1_15__reduce_by_key16ReduceByKeyAgentINS0_6detail15normal_iteratorINS0_10device_ptrIiEEEENS8_INS9_IfEEEESB_SD_N4cuda3std3__48equal_toIiEENSG_4plusIfEEPiiEEJSB_SD_SB_SD_SL_N3cub18CUB_300001_SM_100024ReduceByKeyScanTileStateIfiLb1EEESI_SK_iiEEEvDpT0_ --------------------------
	.section	.nv.constant0._ZN6thrust24THRUST_300001_SM_1000_NS8cuda_cub4core6detail13_kernel_agentINS1_15__reduce_by_key16ReduceByKeyAgentINS0_6detail15normal_iteratorINS0_10device_ptrIiEEEENS8_INS9_IfEEEESB_SD_N4cuda3std3__48equal_toIiEENSG_4plusIfEEPiiEEJSB_SD_SB_SD_SL_N3cub18CUB_300001_SM_100024ReduceByKeyScanTileStateIfiLb1EEESI_SK_iiEEEvDpT0_,"a",@progbits
	.sectionflags	@""
	.align	4
.nv.constant0._ZN6thrust24THRUST_300001_SM_1000_NS8cuda_cub4core6detail13_kernel_agentINS1_15__reduce_by_key16ReduceByKeyAgentINS0_6detail15normal_iteratorINS0_10device_ptrIiEEEENS8_INS9_IfEEEESB_SD_N4cuda3std3__48equal_toIiEENSG_4plusIfEEPiiEEJSB_SD_SB_SD_SL_N3cub18CUB_300001_SM_100024ReduceByKeyScanTileStateIfiLb1EEESI_SK_iiEEEvDpT0_:
	.zero		956


//--------------------- .nv.constant0._ZN6thrust24THRUST_300001_SM_1000_NS8cuda_cub4core6detail13_kernel_agentINS1_15__reduce_by_key9InitAgentIN3cub18CUB_300001_SM_100024ReduceByKeyScanTileStateIfiLb1EEEiPiEEJSA_iSB_EEEvDpT0_ --------------------------
	.section	.nv.constant0._ZN6thrust24THRUST_300001_SM_1000_NS8cuda_cub4core6detail13_kernel_agentINS1_15__reduce_by_key9InitAgentIN3cub18CUB_300001_SM_100024ReduceByKeyScanTileStateIfiLb1EEEiPiEEJSA_iSB_EEEvDpT0_,"a",@progbits
	.sectionflags	@""
	.align	4
.nv.constant0._ZN6thrust24THRUST_300001_SM_1000_NS8cuda_cub4core6detail13_kernel_agentINS1_15__reduce_by_key9InitAgentIN3cub18CUB_300001_SM_100024ReduceByKeyScanTileStateIfiLb1EEEiPiEEJSA_iSB_EEEvDpT0_:
	.zero		920


//--------------------- .nv.constant0._Z23reduce_by_key_kernel_v1PiS_PfiiS0_ --------------------------
	.section	.nv.constant0._Z23reduce_by_key_kernel_v1PiS_PfiiS0_,"a",@progbits
	.sectionflags	@""
	.align	4
.nv.constant0._Z23reduce_by_key_kernel_v1PiS_PfiiS0_:
	.zero		936


//--------------------- SYMBOLS --------------------------

	.type		.nv.reservedSmem.offset0,@object
	.size		.nv.reservedSmem.offset0,0x4
	.type		.nv.reservedSmem.cap,@object
	.size		.nv.reservedSmem.cap,0x4
